	.target	sm_80

	.elftype	@"ET_EXEC"


//--------------------- .note.nv.tkinfo           --------------------------
	.section	.note.nv.tkinfo,"",@"SHT_NOTE"
	.sectionflags	@"SHF_NOTE_NV_TKINFO"
	.tkinfo
        /*0018*/ 	.word	0x00000002
        /*0030*/ 	.string	""
        /*0030*/ 	.string	"ptxas"
        /*0030*/ 	.string	"Cuda compilation tools, release 13.0, V13.0.88"
        /*0030*/ 	.string	"Build cuda_13.0.r13.0/compiler.36424714_0"
        /*0030*/ 	.string	"-arch sm_80 -m 64 "



//--------------------- .note.nv.cuinfo           --------------------------
	.section	.note.nv.cuinfo,"",@"SHT_NOTE"
	.sectionflags	@"SHF_NOTE_NV_CUINFO"
        /*0018*/ 	.short	0x0002
        /*001a*/ 	.short	0x0050
        /*001c*/ 	.short	0x0082
	.zero		2


//--------------------- .nv.info                  --------------------------
	.section	.nv.info,"",@"SHT_CUDA_INFO"
	.align	4


	//----- nvinfo : EIATTR_REGCOUNT
	.align		4
        /*0000*/ 	.byte	0x04, 0x2f
        /*0002*/ 	.short	(.L_12 - .L_11)
	.align		4
.L_11:
        /*0004*/ 	.word	index@(_ZN7cutlass13device_kernelIN5flash19enable_sm80_to_sm89INS1_16FlashAttnFwdSm80INS1_25CollectiveMainloopFwdSm80ILi4ELi1ELb0EN4cute5tupleIJNS5_1CILi128EEENS7_ILi64EEENS7_ILi96EEEEEELi96ENS_10bfloat16_tEfNS_4arch4Sm80ELb1ELb0ELb0ELb1ELb1ELb1ELb1ELb0EEENS1_21CollectiveEpilogueFwdINS6_IJS8_SA_S9_EEENS6_IJNS7_ILi1EEESI_SI_EEESC_SE_Li128ELb1ELb1ELb0ELb0EEENS1_19SingleTileSchedulerILb1ELb0ELb1ELi128EEEEEEEEEvNT_6ParamsE)
        /*0008*/ 	.word	0x000000ff


	//----- nvinfo : EIATTR_FRAME_SIZE
	.align		4
.L_12:
        /*000c*/ 	.byte	0x04, 0x11
        /*000e*/ 	.short	(.L_14 - .L_13)
	.align		4
.L_13:
        /*0010*/ 	.word	index@(_ZN7cutlass13device_kernelIN5flash19enable_sm80_to_sm89INS1_16FlashAttnFwdSm80INS1_25CollectiveMainloopFwdSm80ILi4ELi1ELb0EN4cute5tupleIJNS5_1CILi128EEENS7_ILi64EEENS7_ILi96EEEEEELi96ENS_10bfloat16_tEfNS_4arch4Sm80ELb1ELb0ELb0ELb1ELb1ELb1ELb1ELb0EEENS1_21CollectiveEpilogueFwdINS6_IJS8_SA_S9_EEENS6_IJNS7_ILi1EEESI_SI_EEESC_SE_Li128ELb1ELb1ELb0ELb0EEENS1_19SingleTileSchedulerILb1ELb0ELb1ELi128EEEEEEEEEvNT_6ParamsE)
        /*0014*/ 	.word	0x00000050


	//----- nvinfo : EIATTR_REGCOUNT
	.align		4
.L_14:
        /*0018*/ 	.byte	0x04, 0x2f
        /*001a*/ 	.short	(.L_16 - .L_15)
	.align		4
.L_15:
        /*001c*/ 	.word	index@(_ZN7cutlass13device_kernelIN5flash19enable_sm80_to_sm89INS1_16FlashAttnFwdSm80INS1_25CollectiveMainloopFwdSm80ILi4ELi1ELb0EN4cute5tupleIJNS5_1CILi128EEENS7_ILi64EEENS7_ILi96EEEEEELi96ENS_10bfloat16_tEfNS_4arch4Sm80ELb1ELb0ELb0ELb1ELb1ELb0ELb1ELb0EEENS1_21CollectiveEpilogueFwdINS6_IJS8_SA_S9_EEENS6_IJNS7_ILi1EEESI_SI_EEESC_SE_Li128ELb1ELb1ELb0ELb0EEENS1_19SingleTileSchedulerILb1ELb0ELb1ELi128EEEEEEEEEvNT_6ParamsE)
        /*0020*/ 	.word	0x000000ff


	//----- nvinfo : EIATTR_FRAME_SIZE
	.align		4
.L_16:
        /*0024*/ 	.byte	0x04, 0x11
        /*0026*/ 	.short	(.L_18 - .L_17)
	.align		4
.L_17:
        /*0028*/ 	.word	index@(_ZN7cutlass13device_kernelIN5flash19enable_sm80_to_sm89INS1_16FlashAttnFwdSm80INS1_25CollectiveMainloopFwdSm80ILi4ELi1ELb0EN4cute5tupleIJNS5_1CILi128EEENS7_ILi64EEENS7_ILi96EEEEEELi96ENS_10bfloat16_tEfNS_4arch4Sm80ELb1ELb0ELb0ELb1ELb1ELb0ELb1ELb0EEENS1_21CollectiveEpilogueFwdINS6_IJS8_SA_S9_EEENS6_IJNS7_ILi1EEESI_SI_EEESC_SE_Li128ELb1ELb1ELb0ELb0EEENS1_19SingleTileSchedulerILb1ELb0ELb1ELi128EEEEEEEEEvNT_6ParamsE)
        /*002c*/ 	.word	0x00000050


	//----- nvinfo : EIATTR_REGCOUNT
	.align		4
.L_18:
        /*0030*/ 	.byte	0x04, 0x2f
        /*0032*/ 	.short	(.L_20 - .L_19)
	.align		4
.L_19:
        /*0034*/ 	.word	index@(_ZN7cutlass13device_kernelIN5flash19enable_sm80_to_sm89INS1_16FlashAttnFwdSm80INS1_25CollectiveMainloopFwdSm80ILi4ELi1ELb0EN4cute5tupleIJNS5_1CILi128EEENS7_ILi64EEENS7_ILi96EEEEEELi96ENS_10bfloat16_tEfNS_4arch4Sm80ELb1ELb0ELb0ELb0ELb1ELb0ELb1ELb0EEENS1_21CollectiveEpilogueFwdINS6_IJS8_SA_S9_EEENS6_IJNS7_ILi1EEESI_SI_EEESC_SE_Li128ELb0ELb1ELb0ELb0EEENS1_30DynamicPersistentTileSchedulerILi128ELi128ELb0ELb1ELb0EEEEEEEEEvNT_6ParamsE)
        /*0038*/ 	.word	0x000000ff


	//----- nvinfo : EIATTR_FRAME_SIZE
	.align		4
.L_20:
        /*003c*/ 	.byte	0x04, 0x11
        /*003e*/ 	.short	(.L_22 - .L_21)
	.align		4
.L_21:
        /*0040*/ 	.word	index@($__internal_4_$__cuda_sm70_shflsync_idx_p)
        /*0044*/ 	.word	0x00000000


	//----- nvinfo : EIATTR_FRAME_SIZE
	.align		4
.L_22:
        /*0048*/ 	.byte	0x04, 0x11
        /*004a*/ 	.short	(.L_24 - .L_23)
	.align		4
.L_23:
        /*004c*/ 	.word	index@($__internal_3_$__cuda_sm70_shflsync_bfly_p)
        /*0050*/ 	.word	0x00000000


	//----- nvinfo : EIATTR_FRAME_SIZE
	.align		4
.L_24:
        /*0054*/ 	.byte	0x04, 0x11
        /*0056*/ 	.short	(.L_26 - .L_25)
	.align		4
.L_25:
        /*0058*/ 	.word	index@(_ZN7cutlass13device_kernelIN5flash19enable_sm80_to_sm89INS1_16FlashAttnFwdSm80INS1_25CollectiveMainloopFwdSm80ILi4ELi1ELb0EN4cute5tupleIJNS5_1CILi128EEENS7_ILi64EEENS7_ILi96EEEEEELi96ENS_10bfloat16_tEfNS_4arch4Sm80ELb1ELb0ELb0ELb0ELb1ELb0ELb1ELb0EEENS1_21CollectiveEpilogueFwdINS6_IJS8_SA_S9_EEENS6_IJNS7_ILi1EEESI_SI_EEESC_SE_Li128ELb0ELb1ELb0ELb0EEENS1_30DynamicPersistentTileSchedulerILi128ELi128ELb0ELb1ELb0EEEEEEEEEvNT_6ParamsE)
        /*005c*/ 	.word	0x00000078


	//----- nvinfo : EIATTR_REGCOUNT
	.align		4
.L_26:
        /*0060*/ 	.byte	0x04, 0x2f
        /*0062*/ 	.short	(.L_28 - .L_27)
	.align		4
.L_27:
        /*0064*/ 	.word	index@(_ZN7cutlass13device_kernelIN5flash19enable_sm80_to_sm89INS1_16FlashAttnFwdSm80INS1_25CollectiveMainloopFwdSm80ILi4ELi1ELb0EN4cute5tupleIJNS5_1CILi128EEENS7_ILi48EEENS7_ILi96EEEEEELi96ENS_10bfloat16_tEfNS_4arch4Sm80ELb0ELb1ELb0ELb1ELb1ELb1ELb1ELb0EEENS1_21CollectiveEpilogueFwdINS6_IJS8_SA_S9_EEENS6_IJNS7_ILi1EEESI_SI_EEESC_SE_Li128ELb1ELb1ELb0ELb0EEENS1_19SingleTileSchedulerILb1ELb0ELb1ELi128EEEEEEEEEvNT_6ParamsE)
        /*0068*/ 	.word	0x000000ff


	//----- nvinfo : EIATTR_FRAME_SIZE
	.align		4
.L_28:
        /*006c*/ 	.byte	0x04, 0x11
        /*006e*/ 	.short	(.L_30 - .L_29)
	.align		4
.L_29:
        /*0070*/ 	.word	index@($__internal_2_$__cuda_sm70_shflsync_idx_p)
        /*0074*/ 	.word	0x00000000


	//----- nvinfo : EIATTR_FRAME_SIZE
	.align		4
.L_30:
        /*0078*/ 	.byte	0x04, 0x11
        /*007a*/ 	.short	(.L_32 - .L_31)
	.align		4
.L_31:
        /*007c*/ 	.word	index@(_ZN7cutlass13device_kernelIN5flash19enable_sm80_to_sm89INS1_16FlashAttnFwdSm80INS1_25CollectiveMainloopFwdSm80ILi4ELi1ELb0EN4cute5tupleIJNS5_1CILi128EEENS7_ILi48EEENS7_ILi96EEEEEELi96ENS_10bfloat16_tEfNS_4arch4Sm80ELb0ELb1ELb0ELb1ELb1ELb1ELb1ELb0EEENS1_21CollectiveEpilogueFwdINS6_IJS8_SA_S9_EEENS6_IJNS7_ILi1EEESI_SI_EEESC_SE_Li128ELb1ELb1ELb0ELb0EEENS1_19SingleTileSchedulerILb1ELb0ELb1ELi128EEEEEEEEEvNT_6ParamsE)
        /*0080*/ 	.word	0x00000050


	//----- nvinfo : EIATTR_REGCOUNT
	.align		4
.L_32:
        /*0084*/ 	.byte	0x04, 0x2f
        /*0086*/ 	.short	(.L_34 - .L_33)
	.align		4
.L_33:
        /*0088*/ 	.word	index@(_ZN7cutlass13device_kernelIN5flash19enable_sm80_to_sm89INS1_16FlashAttnFwdSm80INS1_25CollectiveMainloopFwdSm80ILi4ELi1ELb0EN4cute5tupleIJNS5_1CILi128EEENS7_ILi48EEENS7_ILi96EEEEEELi96ENS_10bfloat16_tEfNS_4arch4Sm80ELb0ELb1ELb0ELb1ELb1ELb0ELb1ELb0EEENS1_21CollectiveEpilogueFwdINS6_IJS8_SA_S9_EEENS6_IJNS7_ILi1EEESI_SI_EEESC_SE_Li128ELb1ELb1ELb0ELb0EEENS1_19SingleTileSchedulerILb1ELb0ELb1ELi128EEEEEEEEEvNT_6ParamsE)
        /*008c*/ 	.word	0x000000ff


	//----- nvinfo : EIATTR_FRAME_SIZE
	.align		4
.L_34:
        /*0090*/ 	.byte	0x04, 0x11
        /*0092*/ 	.short	(.L_36 - .L_35)
	.align		4
.L_35:
        /*0094*/ 	.word	index@($__internal_1_$__cuda_sm70_shflsync_idx_p)
        /*0098*/ 	.word	0x00000000


	//----- nvinfo : EIATTR_FRAME_SIZE
	.align		4
.L_36:
        /*009c*/ 	.byte	0x04, 0x11
        /*009e*/ 	.short	(.L_38 - .L_37)
	.align		4
.L_37:
        /*00a0*/ 	.word	index@(_ZN7cutlass13device_kernelIN5flash19enable_sm80_to_sm89INS1_16FlashAttnFwdSm80INS1_25CollectiveMainloopFwdSm80ILi4ELi1ELb0EN4cute5tupleIJNS5_1CILi128EEENS7_ILi48EEENS7_ILi96EEEEEELi96ENS_10bfloat16_tEfNS_4arch4Sm80ELb0ELb1ELb0ELb1ELb1ELb0ELb1ELb0EEENS1_21CollectiveEpilogueFwdINS6_IJS8_SA_S9_EEENS6_IJNS7_ILi1EEESI_SI_EEESC_SE_Li128ELb1ELb1ELb0ELb0EEENS1_19SingleTileSchedulerILb1ELb0ELb1ELi128EEEEEEEEEvNT_6ParamsE)
        /*00a4*/ 	.word	0x00000040


	//----- nvinfo : EIATTR_REGCOUNT
	.align		4
.L_38:
        /*00a8*/ 	.byte	0x04, 0x2f
        /*00aa*/ 	.short	(.L_40 - .L_39)
	.align		4
.L_39:
        /*00ac*/ 	.word	index@(_ZN7cutlass13device_kernelIN5flash19enable_sm80_to_sm89INS1_16FlashAttnFwdSm80INS1_25CollectiveMainloopFwdSm80ILi4ELi1ELb0EN4cute5tupleIJNS5_1CILi128EEENS7_ILi48EEENS7_ILi96EEEEEELi96ENS_10bfloat16_tEfNS_4arch4Sm80ELb0ELb1ELb0ELb0ELb1ELb0ELb1ELb0EEENS1_21CollectiveEpilogueFwdINS6_IJS8_SA_S9_EEENS6_IJNS7_ILi1EEESI_SI_EEESC_SE_Li128ELb0ELb1ELb0ELb0EEENS1_19SingleTileSchedulerILb0ELb0ELb1ELi128EEEEEEEEEvNT_6ParamsE)
        /*00b0*/ 	.word	0x000000ff


	//----- nvinfo : EIATTR_FRAME_SIZE
	.align		4
.L_40:
        /*00b4*/ 	.byte	0x04, 0x11
        /*00b6*/ 	.short	(.L_42 - .L_41)
	.align		4
.L_41:
        /*00b8*/ 	.word	index@($__internal_0_$__cuda_sm70_shflsync_idx_p)
        /*00bc*/ 	.word	0x00000000


	//----- nvinfo : EIATTR_FRAME_SIZE
	.align		4
.L_42:
        /*00c0*/ 	.byte	0x04, 0x11
        /*00c2*/ 	.short	(.L_44 - .L_43)
	.align		4
.L_43:
        /*00c4*/ 	.word	index@(_ZN7cutlass13device_kernelIN5flash19enable_sm80_to_sm89INS1_16FlashAttnFwdSm80INS1_25CollectiveMainloopFwdSm80ILi4ELi1ELb0EN4cute5tupleIJNS5_1CILi128EEENS7_ILi48EEENS7_ILi96EEEEEELi96ENS_10bfloat16_tEfNS_4arch4Sm80ELb0ELb1ELb0ELb0ELb1ELb0ELb1ELb0EEENS1_21CollectiveEpilogueFwdINS6_IJS8_SA_S9_EEENS6_IJNS7_ILi1EEESI_SI_EEESC_SE_Li128ELb0ELb1ELb0ELb0EEENS1_19SingleTileSchedulerILb0ELb0ELb1ELi128EEEEEEEEEvNT_6ParamsE)
        /*00c8*/ 	.word	0x00000030


	//----- nvinfo : EIATTR_REGCOUNT
	.align		4
.L_44:
        /*00cc*/ 	.byte	0x04, 0x2f
        /*00ce*/ 	.short	(.L_46 - .L_45)
	.align		4
.L_45:
        /*00d0*/ 	.word	index@(_ZN7cutlass13device_kernelIN5flash19enable_sm80_to_sm89INS1_16FlashAttnFwdSm80INS1_25CollectiveMainloopFwdSm80ILi4ELi1ELb0EN4cute5tupleIJNS5_1CILi128EEENS7_ILi64EEENS7_ILi96EEEEEELi96ENS_10bfloat16_tEfNS_4arch4Sm80ELb0ELb0ELb0ELb1ELb1ELb1ELb1ELb0EEENS1_21CollectiveEpilogueFwdINS6_IJS8_SA_S9_EEENS6_IJNS7_ILi1EEESI_SI_EEESC_SE_Li128ELb1ELb1ELb0ELb0EEENS1_19SingleTileSchedulerILb1ELb0ELb1ELi128EEEEEEEEEvNT_6ParamsE)
        /*00d4*/ 	.word	0x000000ff


	//----- nvinfo : EIATTR_FRAME_SIZE
	.align		4
.L_46:
        /*00d8*/ 	.byte	0x04, 0x11
        /*00da*/ 	.short	(.L_48 - .L_47)
	.align		4
.L_47:
        /*00dc*/ 	.word	index@(_ZN7cutlass13device_kernelIN5flash19enable_sm80_to_sm89INS1_16FlashAttnFwdSm80INS1_25CollectiveMainloopFwdSm80ILi4ELi1ELb0EN4cute5tupleIJNS5_1CILi128EEENS7_ILi64EEENS7_ILi96EEEEEELi96ENS_10bfloat16_tEfNS_4arch4Sm80ELb0ELb0ELb0ELb1ELb1ELb1ELb1ELb0EEENS1_21CollectiveEpilogueFwdINS6_IJS8_SA_S9_EEENS6_IJNS7_ILi1EEESI_SI_EEESC_SE_Li128ELb1ELb1ELb0ELb0EEENS1_19SingleTileSchedulerILb1ELb0ELb1ELi128EEEEEEEEEvNT_6ParamsE)
        /*00e0*/ 	.word	0x00000018


	//----- nvinfo : EIATTR_REGCOUNT
	.align		4
.L_48:
        /*00e4*/ 	.byte	0x04, 0x2f
        /*00e6*/ 	.short	(.L_50 - .L_49)
	.align		4
.L_49:
        /*00e8*/ 	.word	index@(_ZN7cutlass13device_kernelIN5flash19enable_sm80_to_sm89INS1_16FlashAttnFwdSm80INS1_25CollectiveMainloopFwdSm80ILi4ELi1ELb0EN4cute5tupleIJNS5_1CILi128EEENS7_ILi64EEENS7_ILi96EEEEEELi96ENS_10bfloat16_tEfNS_4arch4Sm80ELb0ELb0ELb0ELb1ELb1ELb0ELb1ELb0EEENS1_21CollectiveEpilogueFwdINS6_IJS8_SA_S9_EEENS6_IJNS7_ILi1EEESI_SI_EEESC_SE_Li128ELb1ELb1ELb0ELb0EEENS1_19SingleTileSchedulerILb1ELb0ELb1ELi128EEEEEEEEEvNT_6ParamsE)
        /*00ec*/ 	.word	0x000000ff


	//----- nvinfo : EIATTR_FRAME_SIZE
	.align		4
.L_50:
        /*00f0*/ 	.byte	0x04, 0x11
        /*00f2*/ 	.short	(.L_52 - .L_51)
	.align		4
.L_51:
        /*00f4*/ 	.word	index@(_ZN7cutlass13device_kernelIN5flash19enable_sm80_to_sm89INS1_16FlashAttnFwdSm80INS1_25CollectiveMainloopFwdSm80ILi4ELi1ELb0EN4cute5tupleIJNS5_1CILi128EEENS7_ILi64EEENS7_ILi96EEEEEELi96ENS_10bfloat16_tEfNS_4arch4Sm80ELb0ELb0ELb0ELb1ELb1ELb0ELb1ELb0EEENS1_21CollectiveEpilogueFwdINS6_IJS8_SA_S9_EEENS6_IJNS7_ILi1EEESI_SI_EEESC_SE_Li128ELb1ELb1ELb0ELb0EEENS1_19SingleTileSchedulerILb1ELb0ELb1ELi128EEEEEEEEEvNT_6ParamsE)
        /*00f8*/ 	.word	0x00000018


	//----- nvinfo : EIATTR_REGCOUNT
	.align		4
.L_52:
        /*00fc*/ 	.byte	0x04, 0x2f
        /*00fe*/ 	.short	(.L_54 - .L_53)
	.align		4
.L_53:
        /*0100*/ 	.word	index@(_ZN7cutlass13device_kernelIN5flash19enable_sm80_to_sm89INS1_16FlashAttnFwdSm80INS1_25CollectiveMainloopFwdSm80ILi4ELi1ELb0EN4cute5tupleIJNS5_1CILi128EEENS7_ILi64EEENS7_ILi96EEEEEELi96ENS_10bfloat16_tEfNS_4arch4Sm80ELb0ELb0ELb0ELb0ELb1ELb0ELb1ELb0EEENS1_21CollectiveEpilogueFwdINS6_IJS8_SA_S9_EEENS6_IJNS7_ILi1EEESI_SI_EEESC_SE_Li128ELb0ELb1ELb0ELb0EEENS1_19SingleTileSchedulerILb0ELb0ELb1ELi128EEEEEEEEEvNT_6ParamsE)
        /*0104*/ 	.word	0x000000ff


	//----- nvinfo : EIATTR_FRAME_SIZE
	.align		4
.L_54:
        /*0108*/ 	.byte	0x04, 0x11
        /*010a*/ 	.short	(.L_56 - .L_55)
	.align		4
.L_55:
        /*010c*/ 	.word	index@(_ZN7cutlass13device_kernelIN5flash19enable_sm80_to_sm89INS1_16FlashAttnFwdSm80INS1_25CollectiveMainloopFwdSm80ILi4ELi1ELb0EN4cute5tupleIJNS5_1CILi128EEENS7_ILi64EEENS7_ILi96EEEEEELi96ENS_10bfloat16_tEfNS_4arch4Sm80ELb0ELb0ELb0ELb0ELb1ELb0ELb1ELb0EEENS1_21CollectiveEpilogueFwdINS6_IJS8_SA_S9_EEENS6_IJNS7_ILi1EEESI_SI_EEESC_SE_Li128ELb0ELb1ELb0ELb0EEENS1_19SingleTileSchedulerILb0ELb0ELb1ELi128EEEEEEEEEvNT_6ParamsE)
        /*0110*/ 	.word	0x00000008


	//----- nvinfo : EIATTR_MIN_STACK_SIZE
	.align		4
.L_56:
        /*0114*/ 	.byte	0x04, 0x12
        /*0116*/ 	.short	(.L_58 - .L_57)
	.align		4
.L_57:
        /*0118*/ 	.word	index@(_ZN7cutlass13device_kernelIN5flash19enable_sm80_to_sm89INS1_16FlashAttnFwdSm80INS1_25CollectiveMainloopFwdSm80ILi4ELi1ELb0EN4cute5tupleIJNS5_1CILi128EEENS7_ILi64EEENS7_ILi96EEEEEELi96ENS_10bfloat16_tEfNS_4arch4Sm80ELb0ELb0ELb0ELb0ELb1ELb0ELb1ELb0EEENS1_21CollectiveEpilogueFwdINS6_IJS8_SA_S9_EEENS6_IJNS7_ILi1EEESI_SI_EEESC_SE_Li128ELb0ELb1ELb0ELb0EEENS1_19SingleTileSchedulerILb0ELb0ELb1ELi128EEEEEEEEEvNT_6ParamsE)
        /*011c*/ 	.word	0x00000008


	//----- nvinfo : EIATTR_MIN_STACK_SIZE
	.align		4
.L_58:
        /*0120*/ 	.byte	0x04, 0x12
        /*0122*/ 	.short	(.L_60 - .L_59)
	.align		4
.L_59:
        /*0124*/ 	.word	index@(_ZN7cutlass13device_kernelIN5flash19enable_sm80_to_sm89INS1_16FlashAttnFwdSm80INS1_25CollectiveMainloopFwdSm80ILi4ELi1ELb0EN4cute5tupleIJNS5_1CILi128EEENS7_ILi64EEENS7_ILi96EEEEEELi96ENS_10bfloat16_tEfNS_4arch4Sm80ELb0ELb0ELb0ELb1ELb1ELb0ELb1ELb0EEENS1_21CollectiveEpilogueFwdINS6_IJS8_SA_S9_EEENS6_IJNS7_ILi1EEESI_SI_EEESC_SE_Li128ELb1ELb1ELb0ELb0EEENS1_19SingleTileSchedulerILb1ELb0ELb1ELi128EEEEEEEEEvNT_6ParamsE)
        /*0128*/ 	.word	0x00000018


	//----- nvinfo : EIATTR_MIN_STACK_SIZE
	.align		4
.L_60:
        /*012c*/ 	.byte	0x04, 0x12
        /*012e*/ 	.short	(.L_62 - .L_61)
	.align		4
.L_61:
        /*0130*/ 	.word	index@(_ZN7cutlass13device_kernelIN5flash19enable_sm80_to_sm89INS1_16FlashAttnFwdSm80INS1_25CollectiveMainloopFwdSm80ILi4ELi1ELb0EN4cute5tupleIJNS5_1CILi128EEENS7_ILi64EEENS7_ILi96EEEEEELi96ENS_10bfloat16_tEfNS_4arch4Sm80ELb0ELb0ELb0ELb1ELb1ELb1ELb1ELb0EEENS1_21CollectiveEpilogueFwdINS6_IJS8_SA_S9_EEENS6_IJNS7_ILi1EEESI_SI_EEESC_SE_Li128ELb1ELb1ELb0ELb0EEENS1_19SingleTileSchedulerILb1ELb0ELb1ELi128EEEEEEEEEvNT_6ParamsE)
        /*0134*/ 	.word	0x00000018


	//----- nvinfo : EIATTR_MIN_STACK_SIZE
	.align		4
.L_62:
        /*0138*/ 	.byte	0x04, 0x12
        /*013a*/ 	.short	(.L_64 - .L_63)
	.align		4
.L_63:
        /*013c*/ 	.word	index@(_ZN7cutlass13device_kernelIN5flash19enable_sm80_to_sm89INS1_16FlashAttnFwdSm80INS1_25CollectiveMainloopFwdSm80ILi4ELi1ELb0EN4cute5tupleIJNS5_1CILi128EEENS7_ILi48EEENS7_ILi96EEEEEELi96ENS_10bfloat16_tEfNS_4arch4Sm80ELb0ELb1ELb0ELb0ELb1ELb0ELb1ELb0EEENS1_21CollectiveEpilogueFwdINS6_IJS8_SA_S9_EEENS6_IJNS7_ILi1EEESI_SI_EEESC_SE_Li128ELb0ELb1ELb0ELb0EEENS1_19SingleTileSchedulerILb0ELb0ELb1ELi128EEEEEEEEEvNT_6ParamsE)
        /*0140*/ 	.word	0x00000030


	//----- nvinfo : EIATTR_MIN_STACK_SIZE
	.align		4
.L_64:
        /*0144*/ 	.byte	0x04, 0x12
        /*0146*/ 	.short	(.L_66 - .L_65)
	.align		4
.L_65:
        /*0148*/ 	.word	index@(_ZN7cutlass13device_kernelIN5flash19enable_sm80_to_sm89INS1_16FlashAttnFwdSm80INS1_25CollectiveMainloopFwdSm80ILi4ELi1ELb0EN4cute5tupleIJNS5_1CILi128EEENS7_ILi48EEENS7_ILi96EEEEEELi96ENS_10bfloat16_tEfNS_4arch4Sm80ELb0ELb1ELb0ELb1ELb1ELb0ELb1ELb0EEENS1_21CollectiveEpilogueFwdINS6_IJS8_SA_S9_EEENS6_IJNS7_ILi1EEESI_SI_EEESC_SE_Li128ELb1ELb1ELb0ELb0EEENS1_19SingleTileSchedulerILb1ELb0ELb1ELi128EEEEEEEEEvNT_6ParamsE)
        /*014c*/ 	.word	0x00000040


	//----- nvinfo : EIATTR_MIN_STACK_SIZE
	.align		4
.L_66:
        /*0150*/ 	.byte	0x04, 0x12
        /*0152*/ 	.short	(.L_68 - .L_67)
	.align		4
.L_67:
        /*0154*/ 	.word	index@(_ZN7cutlass13device_kernelIN5flash19enable_sm80_to_sm89INS1_16FlashAttnFwdSm80INS1_25CollectiveMainloopFwdSm80ILi4ELi1ELb0EN4cute5tupleIJNS5_1CILi128EEENS7_ILi48EEENS7_ILi96EEEEEELi96ENS_10bfloat16_tEfNS_4arch4Sm80ELb0ELb1ELb0ELb1ELb1ELb1ELb1ELb0EEENS1_21CollectiveEpilogueFwdINS6_IJS8_SA_S9_EEENS6_IJNS7_ILi1EEESI_SI_EEESC_SE_Li128ELb1ELb1ELb0ELb0EEENS1_19SingleTileSchedulerILb1ELb0ELb1ELi128EEEEEEEEEvNT_6ParamsE)
        /*0158*/ 	.word	0x00000050


	//----- nvinfo : EIATTR_MIN_STACK_SIZE
	.align		4
.L_68:
        /*015c*/ 	.byte	0x04, 0x12
        /*015e*/ 	.short	(.L_70 - .L_69)
	.align		4
.L_69:
        /*0160*/ 	.word	index@(_ZN7cutlass13device_kernelIN5flash19enable_sm80_to_sm89INS1_16FlashAttnFwdSm80INS1_25CollectiveMainloopFwdSm80ILi4ELi1ELb0EN4cute5tupleIJNS5_1CILi128EEENS7_ILi64EEENS7_ILi96EEEEEELi96ENS_10bfloat16_tEfNS_4arch4Sm80ELb1ELb0ELb0ELb0ELb1ELb0ELb1ELb0EEENS1_21CollectiveEpilogueFwdINS6_IJS8_SA_S9_EEENS6_IJNS7_ILi1EEESI_SI_EEESC_SE_Li128ELb0ELb1ELb0ELb0EEENS1_30DynamicPersistentTileSchedulerILi128ELi128ELb0ELb1ELb0EEEEEEEEEvNT_6ParamsE)
        /*0164*/ 	.word	0x00000078


	//----- nvinfo : EIATTR_MIN_STACK_SIZE
	.align		4
.L_70:
        /*0168*/ 	.byte	0x04, 0x12
        /*016a*/ 	.short	(.L_72 - .L_71)
	.align		4
.L_71:
        /*016c*/ 	.word	index@(_ZN7cutlass13device_kernelIN5flash19enable_sm80_to_sm89INS1_16FlashAttnFwdSm80INS1_25CollectiveMainloopFwdSm80ILi4ELi1ELb0EN4cute5tupleIJNS5_1CILi128EEENS7_ILi64EEENS7_ILi96EEEEEELi96ENS_10bfloat16_tEfNS_4arch4Sm80ELb1ELb0ELb0ELb1ELb1ELb0ELb1ELb0EEENS1_21CollectiveEpilogueFwdINS6_IJS8_SA_S9_EEENS6_IJNS7_ILi1EEESI_SI_EEESC_SE_Li128ELb1ELb1ELb0ELb0EEENS1_19SingleTileSchedulerILb1ELb0ELb1ELi128EEEEEEEEEvNT_6ParamsE)
        /*0170*/ 	.word	0x00000050


	//----- nvinfo : EIATTR_MIN_STACK_SIZE
	.align		4
.L_72:
        /*0174*/ 	.byte	0x04, 0x12
        /*0176*/ 	.short	(.L_74 - .L_73)
	.align		4
.L_73:
        /*0178*/ 	.word	index@(_ZN7cutlass13device_kernelIN5flash19enable_sm80_to_sm89INS1_16FlashAttnFwdSm80INS1_25CollectiveMainloopFwdSm80ILi4ELi1ELb0EN4cute5tupleIJNS5_1CILi128EEENS7_ILi64EEENS7_ILi96EEEEEELi96ENS_10bfloat16_tEfNS_4arch4Sm80ELb1ELb0ELb0ELb1ELb1ELb1ELb1ELb0EEENS1_21CollectiveEpilogueFwdINS6_IJS8_SA_S9_EEENS6_IJNS7_ILi1EEESI_SI_EEESC_SE_Li128ELb1ELb1ELb0ELb0EEENS1_19SingleTileSchedulerILb1ELb0ELb1ELi128EEEEEEEEEvNT_6ParamsE)
        /*017c*/ 	.word	0x00000050
.L_74:


//--------------------- .nv.info._ZN7cutlass13device_kernelIN5flash19enable_sm80_to_sm89INS1_16FlashAttnFwdSm80INS1_25CollectiveMainloopFwdSm80ILi4ELi1ELb0EN4cute5tupleIJNS5_1CILi128EEENS7_ILi64EEENS7_ILi96EEEEEELi96ENS_10bfloat16_tEfNS_4arch4Sm80ELb0ELb0ELb0ELb0ELb1ELb0ELb1ELb0EEENS1_21CollectiveEpilogueFwdINS6_IJS8_SA_S9_EEENS6_IJNS7_ILi1EEESI_SI_EEESC_SE_Li128ELb0ELb1ELb0ELb0EEENS1_19SingleTileSchedulerILb0ELb0ELb1ELi128EEEEEEEEEvNT_6ParamsE --------------------------
	.section	.nv.info._ZN7cutlass13device_kernelIN5flash19enable_sm80_to_sm89INS1_16FlashAttnFwdSm80INS1_25CollectiveMainloopFwdSm80ILi4ELi1ELb0EN4cute5tupleIJNS5_1CILi128EEENS7_ILi64EEENS7_ILi96EEEEEELi96ENS_10bfloat16_tEfNS_4arch4Sm80ELb0ELb0ELb0ELb0ELb1ELb0ELb1ELb0EEENS1_21CollectiveEpilogueFwdINS6_IJS8_SA_S9_EEENS6_IJNS7_ILi1EEESI_SI_EEESC_SE_Li128ELb0ELb1ELb0ELb0EEENS1_19SingleTileSchedulerILb0ELb0ELb1ELi128EEEEEEEEEvNT_6ParamsE,"",@"SHT_CUDA_INFO"
	.sectionflags	@""
	.align	4


	//----- nvinfo : EIATTR_CUDA_API_VERSION
	.align		4
        /*0000*/ 	.byte	0x04, 0x37
        /*0002*/ 	.short	(.L_76 - .L_75)
.L_75:
        /*0004*/ 	.word	0x00000082


	//----- nvinfo : EIATTR_SW2861232_WAR
	.align		4
.L_76:
        /*0008*/ 	.byte	0x01, 0x35
	.zero		2


	//----- nvinfo : EIATTR_PARAM_CBANK
	.align		4
        /*000c*/ 	.byte	0x04, 0x0a
        /*000e*/ 	.short	(.L_78 - .L_77)
	.align		4
.L_77:
        /*0010*/ 	.word	index@(.nv.constant0._ZN7cutlass13device_kernelIN5flash19enable_sm80_to_sm89INS1_16FlashAttnFwdSm80INS1_25CollectiveMainloopFwdSm80ILi4ELi1ELb0EN4cute5tupleIJNS5_1CILi128EEENS7_ILi64EEENS7_ILi96EEEEEELi96ENS_10bfloat16_tEfNS_4arch4Sm80ELb0ELb0ELb0ELb0ELb1ELb0ELb1ELb0EEENS1_21CollectiveEpilogueFwdINS6_IJS8_SA_S9_EEENS6_IJNS7_ILi1EEESI_SI_EEESC_SE_Li128ELb0ELb1ELb0ELb0EEENS1_19SingleTileSchedulerILb0ELb0ELb1ELi128EEEEEEEEEvNT_6ParamsE)
        /*0014*/ 	.short	0x0160
        /*0016*/ 	.short	0x0418


	//----- nvinfo : EIATTR_CBANK_PARAM_SIZE
	.align		4
.L_78:
        /*0018*/ 	.byte	0x03, 0x19
        /*001a*/ 	.short	0x0418


	//----- nvinfo : EIATTR_KPARAM_INFO
	.align		4
        /*001c*/ 	.byte	0x04, 0x17
        /*001e*/ 	.short	(.L_80 - .L_79)
.L_79:
        /*0020*/ 	.word	0x00000000
        /*0024*/ 	.short	0x0000
        /*0026*/ 	.short	0x0000
        /*0028*/ 	.byte	0x00, 0xf0, 0x61, 0x10


	//----- nvinfo : EIATTR_MAXREG_COUNT
	.align		4
.L_80:
        /*002c*/ 	.byte	0x03, 0x1b
        /*002e*/ 	.short	0x00ff


	//----- nvinfo : EIATTR_NUM_BARRIERS
	.align		4
        /*0030*/ 	.byte	0x02, 0x4c
        /*0032*/ 	.byte	0x02
	.zero		1


	//----- nvinfo : EIATTR_ANNOTATIONS
	.align		4
        /*0034*/ 	.byte	0x04, 0x55
        /*0036*/ 	.short	(.L_82 - .L_81)


	//   ....[0]....
.L_81:
        /*0038*/ 	.word	0x00000001
        /*003c*/ 	.byte	0x20, 0x42, 0x00, 0x00, 0x01, 0x00, 0x00, 0x00, 0x30, 0x42, 0x00, 0x00, 0x01, 0x00, 0x00, 0x00
        /*004c*/ 	.byte	0xb0, 0x74, 0x00, 0x00, 0x01, 0x00, 0x00, 0x00, 0xd0, 0x74, 0x00, 0x00, 0x01, 0x00, 0x00, 0x00
        /*005c*/ 	.byte	0xc0, 0x79, 0x00, 0x00, 0x01, 0x00, 0x00, 0x00, 0xe0, 0x79, 0x00, 0x00, 0x01, 0x00, 0x00, 0x00
        /*006c*/ 	.byte	0x60, 0x7a, 0x00, 0x00, 0x01, 0x00, 0x00, 0x00, 0xc0, 0x7a, 0x00, 0x00


	//----- nvinfo : EIATTR_MERCURY_ISA_VERSION
	.align		4
.L_82:
        /*0078*/ 	.byte	0x03, 0x5f
        /*007a*/ 	.short	0x0000


	//----- nvinfo : EIATTR_COOP_GROUP_MASK_REGIDS
	.align		4
        /*007c*/ 	.byte	0x04, 0x29
        /*007e*/ 	.short	(.L_84 - .L_83)


	//   ....[0]....
.L_83:
        /*0080*/ 	.word	0xffffffff


	//   ....[1]....
        /*0084*/ 	.word	0xffffffff


	//   ....[2]....
        /*0088*/ 	.word	0xffffffff


	//   ....[3]....
        /*008c*/ 	.word	0xffffffff


	//   ....[4]....
        /*0090*/ 	.word	0xffffffff


	//   ....[5]....
        /*0094*/ 	.word	0xffffffff


	//   ....[6]....
        /*0098*/ 	.word	0xffffffff


	//   ....[7]....
        /*009c*/ 	.word	0xffffffff


	//   ....[8]....
        /*00a0*/ 	.word	0xffffffff


	//   ....[9]....
        /*00a4*/ 	.word	0xffffffff


	//   ....[10]....
        /*00a8*/ 	.word	0xffffffff


	//   ....[11]....
        /*00ac*/ 	.word	0xffffffff


	//   ....[12]....
        /*00b0*/ 	.word	0xffffffff


	//   ....[13]....
        /*00b4*/ 	.word	0xffffffff


	//   ....[14]....
        /*00b8*/ 	.word	0xffffffff


	//   ....[15]....
        /*00bc*/ 	.word	0xffffffff


	//   ....[16]....
        /*00c0*/ 	.word	0xffffffff


	//   ....[17]....
        /*00c4*/ 	.word	0xffffffff


	//   ....[18]....
        /*00c8*/ 	.word	0xffffffff


	//   ....[19]....
        /*00cc*/ 	.word	0xffffffff


	//   ....[20]....
        /*00d0*/ 	.word	0xffffffff


	//   ....[21]....
        /*00d4*/ 	.word	0xffffffff


	//   ....[22]....
        /*00d8*/ 	.word	0xffffffff


	//   ....[23]....
        /*00dc*/ 	.word	0xffffffff


	//   ....[24]....
        /*00e0*/ 	.word	0xffffffff


	//   ....[25]....
        /*00e4*/ 	.word	0xffffffff


	//   ....[26]....
        /*00e8*/ 	.word	0xffffffff


	//   ....[27]....
        /*00ec*/ 	.word	0xffffffff


	//   ....[28]....
        /*00f0*/ 	.word	0xffffffff


	//   ....[29]....
        /*00f4*/ 	.word	0xffffffff


	//   ....[30]....
        /*00f8*/ 	.word	0xffffffff


	//   ....[31]....
        /*00fc*/ 	.word	0xffffffff


	//   ....[32]....
        /*0100*/ 	.word	0xffffffff


	//   ....[33]....
        /*0104*/ 	.word	0xffffffff


	//   ....[34]....
        /*0108*/ 	.word	0xffffffff


	//   ....[35]....
        /*010c*/ 	.word	0xffffffff


	//   ....[36]....
        /*0110*/ 	.word	0xffffffff


	//   ....[37]....
        /*0114*/ 	.word	0xffffffff


	//   ....[38]....
        /*0118*/ 	.word	0xffffffff


	//   ....[39]....
        /*011c*/ 	.word	0xffffffff


	//   ....[40]....
        /*0120*/ 	.word	0xffffffff


	//   ....[41]....
        /*0124*/ 	.word	0xffffffff


	//   ....[42]....
        /*0128*/ 	.word	0xffffffff


	//   ....[43]....
        /*012c*/ 	.word	0xffffffff


	//   ....[44]....
        /*0130*/ 	.word	0xffffffff


	//   ....[45]....
        /*0134*/ 	.word	0xffffffff


	//   ....[46]....
        /*0138*/ 	.word	0xffffffff


	//   ....[47]....
        /*013c*/ 	.word	0xffffffff


	//   ....[48]....
        /*0140*/ 	.word	0xffffffff


	//   ....[49]....
        /*0144*/ 	.word	0xffffffff


	//   ....[50]....
        /*0148*/ 	.word	0xffffffff


	//   ....[51]....
        /*014c*/ 	.word	0xffffffff


	//   ....[52]....
        /*0150*/ 	.word	0xffffffff


	//   ....[53]....
        /*0154*/ 	.word	0xffffffff


	//   ....[54]....
        /*0158*/ 	.word	0xffffffff


	//   ....[55]....
        /*015c*/ 	.word	0xffffffff


	//   ....[56]....
        /*0160*/ 	.word	0xffffffff


	//   ....[57]....
        /*0164*/ 	.word	0xffffffff


	//   ....[58]....
        /*0168*/ 	.word	0xffffffff


	//   ....[59]....
        /*016c*/ 	.word	0xffffffff


	//   ....[60]....
        /*0170*/ 	.word	0xffffffff


	//   ....[61]....
        /*0174*/ 	.word	0xffffffff


	//   ....[62]....
        /*0178*/ 	.word	0xffffffff


	//   ....[63]....
        /*017c*/ 	.word	0xffffffff


	//   ....[64]....
        /*0180*/ 	.word	0xffffffff


	//   ....[65]....
        /*0184*/ 	.word	0xffffffff


	//   ....[66]....
        /*0188*/ 	.word	0xffffffff


	//   ....[67]....
        /*018c*/ 	.word	0xffffffff


	//----- nvinfo : EIATTR_COOP_GROUP_INSTR_OFFSETS
	.align		4
.L_84:
        /*0190*/ 	.byte	0x04, 0x28
        /*0192*/ 	.short	(.L_86 - .L_85)


	//   ....[0]....
.L_85:
        /*0194*/ 	.word	0x00000680


	//   ....[1]....
        /*0198*/ 	.word	0x000006b0


	//   ....[2]....
        /*019c*/ 	.word	0x000006e0


	//   ....[3]....
        /*01a0*/ 	.word	0x00000700


	//   ....[4]....
        /*01a4*/ 	.word	0x00000730


	//   ....[5]....
        /*01a8*/ 	.word	0x00000770


	//   ....[6]....
        /*01ac*/ 	.word	0x00000930


	//   ....[7]....
        /*01b0*/ 	.word	0x00000a50


	//   ....[8]....
        /*01b4*/ 	.word	0x000010b0


	//   ....[9]....
        /*01b8*/ 	.word	0x000010e0


	//   ....[10]....
        /*01bc*/ 	.word	0x00001110


	//   ....[11]....
        /*01c0*/ 	.word	0x00001130


	//   ....[12]....
        /*01c4*/ 	.word	0x00001660


	//   ....[13]....
        /*01c8*/ 	.word	0x00001690


	//   ....[14]....
        /*01cc*/ 	.word	0x000016c0


	//   ....[15]....
        /*01d0*/ 	.word	0x000016e0


	//   ....[16]....
        /*01d4*/ 	.word	0x000023d0


	//   ....[17]....
        /*01d8*/ 	.word	0x000023f0


	//   ....[18]....
        /*01dc*/ 	.word	0x00002410


	//   ....[19]....
        /*01e0*/ 	.word	0x00002430


	//   ....[20]....
        /*01e4*/ 	.word	0x00002cc0


	//   ....[21]....
        /*01e8*/ 	.word	0x00002df0


	//   ....[22]....
        /*01ec*/ 	.word	0x00002e20


	//   ....[23]....
        /*01f0*/ 	.word	0x00002f20


	//   ....[24]....
        /*01f4*/ 	.word	0x00002f50


	//   ....[25]....
        /*01f8*/ 	.word	0x00003050


	//   ....[26]....
        /*01fc*/ 	.word	0x00003090


	//   ....[27]....
        /*0200*/ 	.word	0x000031b0


	//   ....[28]....
        /*0204*/ 	.word	0x000049f0


	//   ....[29]....
        /*0208*/ 	.word	0x00004a00


	//   ....[30]....
        /*020c*/ 	.word	0x00004a10


	//   ....[31]....
        /*0210*/ 	.word	0x00004a20


	//   ....[32]....
        /*0214*/ 	.word	0x00004c70


	//   ....[33]....
        /*0218*/ 	.word	0x00004c80


	//   ....[34]....
        /*021c*/ 	.word	0x00004c90


	//   ....[35]....
        /*0220*/ 	.word	0x00004cb0


	//   ....[36]....
        /*0224*/ 	.word	0x000058f0


	//   ....[37]....
        /*0228*/ 	.word	0x00005a20


	//   ....[38]....
        /*022c*/ 	.word	0x00005af0


	//   ....[39]....
        /*0230*/ 	.word	0x00005b40


	//   ....[40]....
        /*0234*/ 	.word	0x00005ba0


	//   ....[41]....
        /*0238*/ 	.word	0x00005c30


	//   ....[42]....
        /*023c*/ 	.word	0x00005c90


	//   ....[43]....
        /*0240*/ 	.word	0x00005cf0


	//   ....[44]....
        /*0244*/ 	.word	0x00007a70


	//   ....[45]....
        /*0248*/ 	.word	0x00007bc0


	//   ....[46]....
        /*024c*/ 	.word	0x00007d00


	//   ....[47]....
        /*0250*/ 	.word	0x00007d10


	//   ....[48]....
        /*0254*/ 	.word	0x00007d30


	//   ....[49]....
        /*0258*/ 	.word	0x00007d40


	//   ....[50]....
        /*025c*/ 	.word	0x00007d60


	//   ....[51]....
        /*0260*/ 	.word	0x00007d90


	//   ....[52]....
        /*0264*/ 	.word	0x00009190


	//   ....[53]....
        /*0268*/ 	.word	0x000091a0


	//   ....[54]....
        /*026c*/ 	.word	0x000091c0


	//   ....[55]....
        /*0270*/ 	.word	0x000091d0


	//   ....[56]....
        /*0274*/ 	.word	0x000091e0


	//   ....[57]....
        /*0278*/ 	.word	0x000091f0


	//   ....[58]....
        /*027c*/ 	.word	0x00009200


	//   ....[59]....
        /*0280*/ 	.word	0x00009210


	//   ....[60]....
        /*0284*/ 	.word	0x00009380


	//   ....[61]....
        /*0288*/ 	.word	0x00009390


	//   ....[62]....
        /*028c*/ 	.word	0x000094f0


	//   ....[63]....
        /*0290*/ 	.word	0x00009520


	//   ....[64]....
        /*0294*/ 	.word	0x00009650


	//   ....[65]....
        /*0298*/ 	.word	0x00009680


	//   ....[66]....
        /*029c*/ 	.word	0x000097b0


	//   ....[67]....
        /*02a0*/ 	.word	0x000097d0


	//----- nvinfo : EIATTR_EXIT_INSTR_OFFSETS
	.align		4
.L_86:
        /*02a4*/ 	.byte	0x04, 0x1c
        /*02a6*/ 	.short	(.L_88 - .L_87)


	//   ....[0]....
.L_87:
        /*02a8*/ 	.word	0x00000040


	//   ....[1]....
        /*02ac*/ 	.word	0x000097e0


	//   ....[2]....
        /*02b0*/ 	.word	0x00009890


	//   ....[3]....
        /*02b4*/ 	.word	0x000098f0


	//----- nvinfo : EIATTR_CTAIDZ_USED
	.align		4
.L_88:
        /*02b8*/ 	.byte	0x01, 0x04
	.zero		2


	//----- nvinfo : EIATTR_MAX_THREADS
	.align		4
        /*02bc*/ 	.byte	0x04, 0x05
        /*02be*/ 	.short	(.L_90 - .L_89)
.L_89:
        /*02c0*/ 	.word	0x00000080
        /*02c4*/ 	.word	0x00000001
        /*02c8*/ 	.word	0x00000001


	//----- nvinfo : EIATTR_CRS_STACK_SIZE
	.align		4
.L_90:
        /*02cc*/ 	.byte	0x04, 0x1e
        /*02ce*/ 	.short	(.L_92 - .L_91)
.L_91:
        /*02d0*/ 	.word	0x00000000
.L_92:


//--------------------- .nv.info._ZN7cutlass13device_kernelIN5flash19enable_sm80_to_sm89INS1_16FlashAttnFwdSm80INS1_25CollectiveMainloopFwdSm80ILi4ELi1ELb0EN4cute5tupleIJNS5_1CILi128EEENS7_ILi64EEENS7_ILi96EEEEEELi96ENS_10bfloat16_tEfNS_4arch4Sm80ELb0ELb0ELb0ELb1ELb1ELb0ELb1ELb0EEENS1_21CollectiveEpilogueFwdINS6_IJS8_SA_S9_EEENS6_IJNS7_ILi1EEESI_SI_EEESC_SE_Li128ELb1ELb1ELb0ELb0EEENS1_19SingleTileSchedulerILb1ELb0ELb1ELi128EEEEEEEEEvNT_6ParamsE --------------------------
	.section	.nv.info._ZN7cutlass13device_kernelIN5flash19enable_sm80_to_sm89INS1_16FlashAttnFwdSm80INS1_25CollectiveMainloopFwdSm80ILi4ELi1ELb0EN4cute5tupleIJNS5_1CILi128EEENS7_ILi64EEENS7_ILi96EEEEEELi96ENS_10bfloat16_tEfNS_4arch4Sm80ELb0ELb0ELb0ELb1ELb1ELb0ELb1ELb0EEENS1_21CollectiveEpilogueFwdINS6_IJS8_SA_S9_EEENS6_IJNS7_ILi1EEESI_SI_EEESC_SE_Li128ELb1ELb1ELb0ELb0EEENS1_19SingleTileSchedulerILb1ELb0ELb1ELi128EEEEEEEEEvNT_6ParamsE,"",@"SHT_CUDA_INFO"
	.sectionflags	@""
	.align	4


	//----- nvinfo : EIATTR_CUDA_API_VERSION
	.align		4
        /*0000*/ 	.byte	0x04, 0x37
        /*0002*/ 	.short	(.L_94 - .L_93)
.L_93:
        /*0004*/ 	.word	0x00000082


	//----- nvinfo : EIATTR_SW2861232_WAR
	.align		4
.L_94:
        /*0008*/ 	.byte	0x01, 0x35
	.zero		2


	//----- nvinfo : EIATTR_PARAM_CBANK
	.align		4
        /*000c*/ 	.byte	0x04, 0x0a
        /*000e*/ 	.short	(.L_96 - .L_95)
	.align		4
.L_95:
        /*0010*/ 	.word	index@(.nv.constant0._ZN7cutlass13device_kernelIN5flash19enable_sm80_to_sm89INS1_16FlashAttnFwdSm80INS1_25CollectiveMainloopFwdSm80ILi4ELi1ELb0EN4cute5tupleIJNS5_1CILi128EEENS7_ILi64EEENS7_ILi96EEEEEELi96ENS_10bfloat16_tEfNS_4arch4Sm80ELb0ELb0ELb0ELb1ELb1ELb0ELb1ELb0EEENS1_21CollectiveEpilogueFwdINS6_IJS8_SA_S9_EEENS6_IJNS7_ILi1EEESI_SI_EEESC_SE_Li128ELb1ELb1ELb0ELb0EEENS1_19SingleTileSchedulerILb1ELb0ELb1ELi128EEEEEEEEEvNT_6ParamsE)
        /*0014*/ 	.short	0x0160
        /*0016*/ 	.short	0x0418


	//----- nvinfo : EIATTR_CBANK_PARAM_SIZE
	.align		4
.L_96:
        /*0018*/ 	.byte	0x03, 0x19
        /*001a*/ 	.short	0x0418


	//----- nvinfo : EIATTR_KPARAM_INFO
	.align		4
        /*001c*/ 	.byte	0x04, 0x17
        /*001e*/ 	.short	(.L_98 - .L_97)
.L_97:
        /*0020*/ 	.word	0x00000000
        /*0024*/ 	.short	0x0000
        /*0026*/ 	.short	0x0000
        /*0028*/ 	.byte	0x00, 0xf0, 0x61, 0x10


	//----- nvinfo : EIATTR_MAXREG_COUNT
	.align		4
.L_98:
        /*002c*/ 	.byte	0x03, 0x1b
        /*002e*/ 	.short	0x00ff


	//----- nvinfo : EIATTR_NUM_BARRIERS
	.align		4
        /*0030*/ 	.byte	0x02, 0x4c
        /*0032*/ 	.byte	0x02
	.zero		1


	//----- nvinfo : EIATTR_ANNOTATIONS
	.align		4
        /*0034*/ 	.byte	0x04, 0x55
        /*0036*/ 	.short	(.L_100 - .L_99)


	//   ....[0]....
.L_99:
        /*0038*/ 	.word	0x00000001
        /*003c*/ 	.byte	0xe0, 0x01, 0x00, 0x00, 0x01, 0x00, 0x00, 0x00, 0x20, 0x03, 0x00, 0x00, 0x01, 0x00, 0x00, 0x00
        /*004c*/ 	.byte	0x30, 0x03, 0x00, 0x00, 0x01, 0x00, 0x00, 0x00, 0x50, 0x0c, 0x00, 0x00, 0x01, 0x00, 0x00, 0x00
        /*005c*/ 	.byte	0xe0, 0x14, 0x00, 0x00, 0x01, 0x00, 0x00, 0x00, 0x60, 0x15, 0x00, 0x00, 0x01, 0x00, 0x00, 0x00
        /*006c*/ 	.byte	0x80, 0x4e, 0x00, 0x00, 0x01, 0x00, 0x00, 0x00, 0x80, 0x4f, 0x00, 0x00, 0x01, 0x00, 0x00, 0x00
        /*007c*/ 	.byte	0xb0, 0x4f, 0x00, 0x00, 0x01, 0x00, 0x00, 0x00, 0xe0, 0x89, 0x00, 0x00, 0x01, 0x00, 0x00, 0x00
        /*008c*/ 	.byte	0x40, 0xa1, 0x00, 0x00


	//----- nvinfo : EIATTR_MERCURY_ISA_VERSION
	.align		4
.L_100:
        /*0090*/ 	.byte	0x03, 0x5f
        /*0092*/ 	.short	0x0000


	//----- nvinfo : EIATTR_COOP_GROUP_MASK_REGIDS
	.align		4
        /*0094*/ 	.byte	0x04, 0x29
        /*0096*/ 	.short	(.L_102 - .L_101)


	//   ....[0]....
.L_101:
        /*0098*/ 	.word	0xffffffff


	//   ....[1]....
        /*009c*/ 	.word	0xffffffff


	//   ....[2]....
        /*00a0*/ 	.word	0xffffffff


	//   ....[3]....
        /*00a4*/ 	.word	0xffffffff


	//   ....[4]....
        /*00a8*/ 	.word	0xffffffff


	//   ....[5]....
        /*00ac*/ 	.word	0xffffffff


	//   ....[6]....
        /*00b0*/ 	.word	0xffffffff


	//   ....[7]....
        /*00b4*/ 	.word	0xffffffff


	//   ....[8]....
        /*00b8*/ 	.word	0xffffffff


	//   ....[9]....
        /*00bc*/ 	.word	0xffffffff


	//   ....[10]....
        /*00c0*/ 	.word	0xffffffff


	//   ....[11]....
        /*00c4*/ 	.word	0xffffffff


	//   ....[12]....
        /*00c8*/ 	.word	0xffffffff


	//   ....[13]....
        /*00cc*/ 	.word	0xffffffff


	//   ....[14]....
        /*00d0*/ 	.word	0xffffffff


	//   ....[15]....
        /*00d4*/ 	.word	0xffffffff


	//   ....[16]....
        /*00d8*/ 	.word	0xffffffff


	//   ....[17]....
        /*00dc*/ 	.word	0xffffffff


	//   ....[18]....
        /*00e0*/ 	.word	0xffffffff


	//   ....[19]....
        /*00e4*/ 	.word	0xffffffff


	//   ....[20]....
        /*00e8*/ 	.word	0xffffffff


	//   ....[21]....
        /*00ec*/ 	.word	0xffffffff


	//   ....[22]....
        /*00f0*/ 	.word	0xffffffff


	//   ....[23]....
        /*00f4*/ 	.word	0xffffffff


	//   ....[24]....
        /*00f8*/ 	.word	0xffffffff


	//   ....[25]....
        /*00fc*/ 	.word	0xffffffff


	//   ....[26]....
        /*0100*/ 	.word	0xffffffff


	//   ....[27]....
        /*0104*/ 	.word	0xffffffff


	//   ....[28]....
        /*0108*/ 	.word	0xffffffff


	//   ....[29]....
        /*010c*/ 	.word	0xffffffff


	//   ....[30]....
        /*0110*/ 	.word	0xffffffff


	//   ....[31]....
        /*0114*/ 	.word	0xffffffff


	//   ....[32]....
        /*0118*/ 	.word	0xffffffff


	//   ....[33]....
        /*011c*/ 	.word	0xffffffff


	//   ....[34]....
        /*0120*/ 	.word	0xffffffff


	//   ....[35]....
        /*0124*/ 	.word	0xffffffff


	//   ....[36]....
        /*0128*/ 	.word	0xffffffff


	//   ....[37]....
        /*012c*/ 	.word	0xffffffff


	//   ....[38]....
        /*0130*/ 	.word	0xffffffff


	//   ....[39]....
        /*0134*/ 	.word	0xffffffff


	//   ....[40]....
        /*0138*/ 	.word	0xffffffff


	//   ....[41]....
        /*013c*/ 	.word	0xffffffff


	//   ....[42]....
        /*0140*/ 	.word	0xffffffff


	//   ....[43]....
        /*0144*/ 	.word	0xffffffff


	//   ....[44]....
        /*0148*/ 	.word	0xffffffff


	//   ....[45]....
        /*014c*/ 	.word	0xffffffff


	//   ....[46]....
        /*0150*/ 	.word	0xffffffff


	//   ....[47]....
        /*0154*/ 	.word	0xffffffff


	//   ....[48]....
        /*0158*/ 	.word	0xffffffff


	//   ....[49]....
        /*015c*/ 	.word	0xffffffff


	//   ....[50]....
        /*0160*/ 	.word	0xffffffff


	//   ....[51]....
        /*0164*/ 	.word	0xffffffff


	//   ....[52]....
        /*0168*/ 	.word	0xffffffff


	//   ....[53]....
        /*016c*/ 	.word	0xffffffff


	//   ....[54]....
        /*0170*/ 	.word	0xffffffff


	//   ....[55]....
        /*0174*/ 	.word	0xffffffff


	//   ....[56]....
        /*0178*/ 	.word	0xffffffff


	//   ....[57]....
        /*017c*/ 	.word	0xffffffff


	//   ....[58]....
        /*0180*/ 	.word	0xffffffff


	//   ....[59]....
        /*0184*/ 	.word	0xffffffff


	//   ....[60]....
        /*0188*/ 	.word	0xffffffff


	//   ....[61]....
        /*018c*/ 	.word	0xffffffff


	//   ....[62]....
        /*0190*/ 	.word	0xffffffff


	//   ....[63]....
        /*0194*/ 	.word	0xffffffff


	//   ....[64]....
        /*0198*/ 	.word	0xffffffff


	//   ....[65]....
        /*019c*/ 	.word	0xffffffff


	//   ....[66]....
        /*01a0*/ 	.word	0xffffffff


	//   ....[67]....
        /*01a4*/ 	.word	0xffffffff


	//   ....[68]....
        /*01a8*/ 	.word	0xffffffff


	//   ....[69]....
        /*01ac*/ 	.word	0xffffffff


	//   ....[70]....
        /*01b0*/ 	.word	0xffffffff


	//   ....[71]....
        /*01b4*/ 	.word	0xffffffff


	//   ....[72]....
        /*01b8*/ 	.word	0xffffffff


	//   ....[73]....
        /*01bc*/ 	.word	0xffffffff


	//   ....[74]....
        /*01c0*/ 	.word	0xffffffff


	//   ....[75]....
        /*01c4*/ 	.word	0xffffffff


	//   ....[76]....
        /*01c8*/ 	.word	0xffffffff


	//----- nvinfo : EIATTR_COOP_GROUP_INSTR_OFFSETS
	.align		4
.L_102:
        /*01cc*/ 	.byte	0x04, 0x28
        /*01ce*/ 	.short	(.L_104 - .L_103)


	//   ....[0]....
.L_103:
        /*01d0*/ 	.word	0x00000090


	//   ....[1]....
        /*01d4*/ 	.word	0x00000f40


	//   ....[2]....
        /*01d8*/ 	.word	0x00000f70


	//   ....[3]....
        /*01dc*/ 	.word	0x00001110


	//   ....[4]....
        /*01e0*/ 	.word	0x00001140


	//   ....[5]....
        /*01e4*/ 	.word	0x00001260


	//   ....[6]....
        /*01e8*/ 	.word	0x00001290


	//   ....[7]....
        /*01ec*/ 	.word	0x000013b0


	//   ....[8]....
        /*01f0*/ 	.word	0x00001400


	//   ....[9]....
        /*01f4*/ 	.word	0x000018e0


	//   ....[10]....
        /*01f8*/ 	.word	0x00001910


	//   ....[11]....
        /*01fc*/ 	.word	0x00001a10


	//   ....[12]....
        /*0200*/ 	.word	0x00001a90


	//   ....[13]....
        /*0204*/ 	.word	0x00001ac0


	//   ....[14]....
        /*0208*/ 	.word	0x00001ae0


	//   ....[15]....
        /*020c*/ 	.word	0x00001b10


	//   ....[16]....
        /*0210*/ 	.word	0x00001b40


	//   ....[17]....
        /*0214*/ 	.word	0x00002a70


	//   ....[18]....
        /*0218*/ 	.word	0x00002a80


	//   ....[19]....
        /*021c*/ 	.word	0x00002b20


	//   ....[20]....
        /*0220*/ 	.word	0x00002b40


	//   ....[21]....
        /*0224*/ 	.word	0x00003390


	//   ....[22]....
        /*0228*/ 	.word	0x00003470


	//   ....[23]....
        /*022c*/ 	.word	0x000034d0


	//   ....[24]....
        /*0230*/ 	.word	0x000035a0


	//   ....[25]....
        /*0234*/ 	.word	0x000035d0


	//   ....[26]....
        /*0238*/ 	.word	0x00003700


	//   ....[27]....
        /*023c*/ 	.word	0x00003720


	//   ....[28]....
        /*0240*/ 	.word	0x00003850


	//   ....[29]....
        /*0244*/ 	.word	0x00005180


	//   ....[30]....
        /*0248*/ 	.word	0x00005190


	//   ....[31]....
        /*024c*/ 	.word	0x000051a0


	//   ....[32]....
        /*0250*/ 	.word	0x000051b0


	//   ....[33]....
        /*0254*/ 	.word	0x00005590


	//   ....[34]....
        /*0258*/ 	.word	0x000055b0


	//   ....[35]....
        /*025c*/ 	.word	0x000055d0


	//   ....[36]....
        /*0260*/ 	.word	0x000055f0


	//   ....[37]....
        /*0264*/ 	.word	0x000060d0


	//   ....[38]....
        /*0268*/ 	.word	0x00006130


	//   ....[39]....
        /*026c*/ 	.word	0x00006230


	//   ....[40]....
        /*0270*/ 	.word	0x00006280


	//   ....[41]....
        /*0274*/ 	.word	0x000062b0


	//   ....[42]....
        /*0278*/ 	.word	0x000063c0


	//   ....[43]....
        /*027c*/ 	.word	0x00006480


	//   ....[44]....
        /*0280*/ 	.word	0x000067b0


	//   ....[45]....
        /*0284*/ 	.word	0x00008080


	//   ....[46]....
        /*0288*/ 	.word	0x000080b0


	//   ....[47]....
        /*028c*/ 	.word	0x000080e0


	//   ....[48]....
        /*0290*/ 	.word	0x00008100


	//   ....[49]....
        /*0294*/ 	.word	0x00008130


	//   ....[50]....
        /*0298*/ 	.word	0x00008150


	//   ....[51]....
        /*029c*/ 	.word	0x00008170


	//   ....[52]....
        /*02a0*/ 	.word	0x00008180


	//   ....[53]....
        /*02a4*/ 	.word	0x00009860


	//   ....[54]....
        /*02a8*/ 	.word	0x00009890


	//   ....[55]....
        /*02ac*/ 	.word	0x000098c0


	//   ....[56]....
        /*02b0*/ 	.word	0x000098e0


	//   ....[57]....
        /*02b4*/ 	.word	0x000098f0


	//   ....[58]....
        /*02b8*/ 	.word	0x00009900


	//   ....[59]....
        /*02bc*/ 	.word	0x00009910


	//   ....[60]....
        /*02c0*/ 	.word	0x00009920


	//   ....[61]....
        /*02c4*/ 	.word	0x00009b40


	//   ....[62]....
        /*02c8*/ 	.word	0x00009b50


	//   ....[63]....
        /*02cc*/ 	.word	0x00009cd0


	//   ....[64]....
        /*02d0*/ 	.word	0x00009d00


	//   ....[65]....
        /*02d4*/ 	.word	0x00009e50


	//   ....[66]....
        /*02d8*/ 	.word	0x00009e80


	//   ....[67]....
        /*02dc*/ 	.word	0x00009fd0


	//   ....[68]....
        /*02e0*/ 	.word	0x00009ff0


	//   ....[69]....
        /*02e4*/ 	.word	0x0000a7e0


	//   ....[70]....
        /*02e8*/ 	.word	0x0000a800


	//   ....[71]....
        /*02ec*/ 	.word	0x0000a950


	//   ....[72]....
        /*02f0*/ 	.word	0x0000a980


	//   ....[73]....
        /*02f4*/ 	.word	0x0000aab0


	//   ....[74]....
        /*02f8*/ 	.word	0x0000aae0


	//   ....[75]....
        /*02fc*/ 	.word	0x0000ac10


	//   ....[76]....
        /*0300*/ 	.word	0x0000ac30


	//----- nvinfo : EIATTR_EXIT_INSTR_OFFSETS
	.align		4
.L_104:
        /*0304*/ 	.byte	0x04, 0x1c
        /*0306*/ 	.short	(.L_106 - .L_105)


	//   ....[0]....
.L_105:
        /*0308*/ 	.word	0x00000350


	//   ....[1]....
        /*030c*/ 	.word	0x0000a000


	//   ....[2]....
        /*0310*/ 	.word	0x0000a0d0


	//   ....[3]....
        /*0314*/ 	.word	0x0000a130


	//   ....[4]....
        /*0318*/ 	.word	0x0000ac40


	//   ....[5]....
        /*031c*/ 	.word	0x0000acf0


	//   ....[6]....
        /*0320*/ 	.word	0x0000ad50


	//----- nvinfo : EIATTR_CTAIDZ_USED
	.align		4
.L_106:
        /*0324*/ 	.byte	0x01, 0x04
	.zero		2


	//----- nvinfo : EIATTR_MAX_THREADS
	.align		4
        /*0328*/ 	.byte	0x04, 0x05
        /*032a*/ 	.short	(.L_108 - .L_107)
.L_107:
        /*032c*/ 	.word	0x00000080
        /*0330*/ 	.word	0x00000001
        /*0334*/ 	.word	0x00000001


	//----- nvinfo : EIATTR_CRS_STACK_SIZE
	.align		4
.L_108:
        /*0338*/ 	.byte	0x04, 0x1e
        /*033a*/ 	.short	(.L_110 - .L_109)
.L_109:
        /*033c*/ 	.word	0x00000000
.L_110:


//--------------------- .nv.info._ZN7cutlass13device_kernelIN5flash19enable_sm80_to_sm89INS1_16FlashAttnFwdSm80INS1_25CollectiveMainloopFwdSm80ILi4ELi1ELb0EN4cute5tupleIJNS5_1CILi128EEENS7_ILi64EEENS7_ILi96EEEEEELi96ENS_10bfloat16_tEfNS_4arch4Sm80ELb0ELb0ELb0ELb1ELb1ELb1ELb1ELb0EEENS1_21CollectiveEpilogueFwdINS6_IJS8_SA_S9_EEENS6_IJNS7_ILi1EEESI_SI_EEESC_SE_Li128ELb1ELb1ELb0ELb0EEENS1_19SingleTileSchedulerILb1ELb0ELb1ELi128EEEEEEEEEvNT_6ParamsE --------------------------
	.section	.nv.info._ZN7cutlass13device_kernelIN5flash19enable_sm80_to_sm89INS1_16FlashAttnFwdSm80INS1_25CollectiveMainloopFwdSm80ILi4ELi1ELb0EN4cute5tupleIJNS5_1CILi128EEENS7_ILi64EEENS7_ILi96EEEEEELi96ENS_10bfloat16_tEfNS_4arch4Sm80ELb0ELb0ELb0ELb1ELb1ELb1ELb1ELb0EEENS1_21CollectiveEpilogueFwdINS6_IJS8_SA_S9_EEENS6_IJNS7_ILi1EEESI_SI_EEESC_SE_Li128ELb1ELb1ELb0ELb0EEENS1_19SingleTileSchedulerILb1ELb0ELb1ELi128EEEEEEEEEvNT_6ParamsE,"",@"SHT_CUDA_INFO"
	.sectionflags	@""
	.align	4


	//----- nvinfo : EIATTR_CUDA_API_VERSION
	.align		4
        /*0000*/ 	.byte	0x04, 0x37
        /*0002*/ 	.short	(.L_112 - .L_111)
.L_111:
        /*0004*/ 	.word	0x00000082


	//----- nvinfo : EIATTR_SW2861232_WAR
	.align		4
.L_112:
        /*0008*/ 	.byte	0x01, 0x35
	.zero		2


	//----- nvinfo : EIATTR_PARAM_CBANK
	.align		4
        /*000c*/ 	.byte	0x04, 0x0a
        /*000e*/ 	.short	(.L_114 - .L_113)
	.align		4
.L_113:
        /*0010*/ 	.word	index@(.nv.constant0._ZN7cutlass13device_kernelIN5flash19enable_sm80_to_sm89INS1_16FlashAttnFwdSm80INS1_25CollectiveMainloopFwdSm80ILi4ELi1ELb0EN4cute5tupleIJNS5_1CILi128EEENS7_ILi64EEENS7_ILi96EEEEEELi96ENS_10bfloat16_tEfNS_4arch4Sm80ELb0ELb0ELb0ELb1ELb1ELb1ELb1ELb0EEENS1_21CollectiveEpilogueFwdINS6_IJS8_SA_S9_EEENS6_IJNS7_ILi1EEESI_SI_EEESC_SE_Li128ELb1ELb1ELb0ELb0EEENS1_19SingleTileSchedulerILb1ELb0ELb1ELi128EEEEEEEEEvNT_6ParamsE)
        /*0014*/ 	.short	0x0160
        /*0016*/ 	.short	0x0418


	//----- nvinfo : EIATTR_CBANK_PARAM_SIZE
	.align		4
.L_114:
        /*0018*/ 	.byte	0x03, 0x19
        /*001a*/ 	.short	0x0418


	//----- nvinfo : EIATTR_KPARAM_INFO
	.align		4
        /*001c*/ 	.byte	0x04, 0x17
        /*001e*/ 	.short	(.L_116 - .L_115)
.L_115:
        /*0020*/ 	.word	0x00000000
        /*0024*/ 	.short	0x0000
        /*0026*/ 	.short	0x0000
        /*0028*/ 	.byte	0x00, 0xf0, 0x61, 0x10


	//----- nvinfo : EIATTR_MAXREG_COUNT
	.align		4
.L_116:
        /*002c*/ 	.byte	0x03, 0x1b
        /*002e*/ 	.short	0x00ff


	//----- nvinfo : EIATTR_NUM_BARRIERS
	.align		4
        /*0030*/ 	.byte	0x02, 0x4c
        /*0032*/ 	.byte	0x02
	.zero		1


	//----- nvinfo : EIATTR_ANNOTATIONS
	.align		4
        /*0034*/ 	.byte	0x04, 0x55
        /*0036*/ 	.short	(.L_118 - .L_117)


	//   ....[0]....
.L_117:
        /*0038*/ 	.word	0x00000001
        /*003c*/ 	.byte	0x20, 0x05, 0x00, 0x00, 0x01, 0x00, 0x00, 0x00, 0x10, 0x07, 0x00, 0x00, 0x01, 0x00, 0x00, 0x00
        /*004c*/ 	.byte	0x80, 0x6b, 0x00, 0x00, 0x01, 0x00, 0x00, 0x00, 0x60, 0x6c, 0x00, 0x00, 0x01, 0x00, 0x00, 0x00
        /*005c*/ 	.byte	0xc0, 0x6d, 0x00, 0x00, 0x01, 0x00, 0x00, 0x00, 0x40, 0x05, 0x01, 0x00, 0x01, 0x00, 0x00, 0x00
        /*006c*/ 	.byte	0x40, 0x06, 0x01, 0x00, 0x01, 0x00, 0x00, 0x00, 0x70, 0x06, 0x01, 0x00, 0x01, 0x00, 0x00, 0x00
        /*007c*/ 	.byte	0x80, 0x06, 0x01, 0x00


	//----- nvinfo : EIATTR_MERCURY_ISA_VERSION
	.align		4
.L_118:
        /*0080*/ 	.byte	0x03, 0x5f
        /*0082*/ 	.short	0x0000


	//----- nvinfo : EIATTR_COOP_GROUP_MASK_REGIDS
	.align		4
        /*0084*/ 	.byte	0x04, 0x29
        /*0086*/ 	.short	(.L_120 - .L_119)


	//   ....[0]....
.L_119:
        /*0088*/ 	.word	0xffffffff


	//   ....[1]....
        /*008c*/ 	.word	0xffffffff


	//   ....[2]....
        /*0090*/ 	.word	0xffffffff


	//   ....[3]....
        /*0094*/ 	.word	0xffffffff


	//   ....[4]....
        /*0098*/ 	.word	0xffffffff


	//   ....[5]....
        /*009c*/ 	.word	0xffffffff


	//   ....[6]....
        /*00a0*/ 	.word	0xffffffff


	//   ....[7]....
        /*00a4*/ 	.word	0xffffffff


	//   ....[8]....
        /*00a8*/ 	.word	0xffffffff


	//   ....[9]....
        /*00ac*/ 	.word	0xffffffff


	//   ....[10]....
        /*00b0*/ 	.word	0xffffffff


	//   ....[11]....
        /*00b4*/ 	.word	0xffffffff


	//   ....[12]....
        /*00b8*/ 	.word	0xffffffff


	//   ....[13]....
        /*00bc*/ 	.word	0xffffffff


	//   ....[14]....
        /*00c0*/ 	.word	0xffffffff


	//   ....[15]....
        /*00c4*/ 	.word	0xffffffff


	//   ....[16]....
        /*00c8*/ 	.word	0xffffffff


	//   ....[17]....
        /*00cc*/ 	.word	0xffffffff


	//   ....[18]....
        /*00d0*/ 	.word	0xffffffff


	//   ....[19]....
        /*00d4*/ 	.word	0xffffffff


	//   ....[20]....
        /*00d8*/ 	.word	0xffffffff


	//   ....[21]....
        /*00dc*/ 	.word	0xffffffff


	//   ....[22]....
        /*00e0*/ 	.word	0xffffffff


	//   ....[23]....
        /*00e4*/ 	.word	0xffffffff


	//   ....[24]....
        /*00e8*/ 	.word	0xffffffff


	//   ....[25]....
        /*00ec*/ 	.word	0xffffffff


	//   ....[26]....
        /*00f0*/ 	.word	0xffffffff


	//   ....[27]....
        /*00f4*/ 	.word	0xffffffff


	//   ....[28]....
        /*00f8*/ 	.word	0xffffffff


	//   ....[29]....
        /*00fc*/ 	.word	0xffffffff


	//   ....[30]....
        /*0100*/ 	.word	0xffffffff


	//   ....[31]....
        /*0104*/ 	.word	0xffffffff


	//   ....[32]....
        /*0108*/ 	.word	0xffffffff


	//   ....[33]....
        /*010c*/ 	.word	0xffffffff


	//   ....[34]....
        /*0110*/ 	.word	0xffffffff


	//   ....[35]....
        /*0114*/ 	.word	0xffffffff


	//   ....[36]....
        /*0118*/ 	.word	0xffffffff


	//   ....[37]....
        /*011c*/ 	.word	0xffffffff


	//   ....[38]....
        /*0120*/ 	.word	0xffffffff


	//   ....[39]....
        /*0124*/ 	.word	0xffffffff


	//   ....[40]....
        /*0128*/ 	.word	0xffffffff


	//   ....[41]....
        /*012c*/ 	.word	0xffffffff


	//   ....[42]....
        /*0130*/ 	.word	0xffffffff


	//   ....[43]....
        /*0134*/ 	.word	0xffffffff


	//   ....[44]....
        /*0138*/ 	.word	0xffffffff


	//   ....[45]....
        /*013c*/ 	.word	0xffffffff


	//   ....[46]....
        /*0140*/ 	.word	0xffffffff


	//   ....[47]....
        /*0144*/ 	.word	0xffffffff


	//   ....[48]....
        /*0148*/ 	.word	0xffffffff


	//   ....[49]....
        /*014c*/ 	.word	0xffffffff


	//   ....[50]....
        /*0150*/ 	.word	0xffffffff


	//   ....[51]....
        /*0154*/ 	.word	0xffffffff


	//   ....[52]....
        /*0158*/ 	.word	0xffffffff


	//   ....[53]....
        /*015c*/ 	.word	0xffffffff


	//   ....[54]....
        /*0160*/ 	.word	0xffffffff


	//   ....[55]....
        /*0164*/ 	.word	0xffffffff


	//   ....[56]....
        /*0168*/ 	.word	0xffffffff


	//   ....[57]....
        /*016c*/ 	.word	0xffffffff


	//   ....[58]....
        /*0170*/ 	.word	0xffffffff


	//   ....[59]....
        /*0174*/ 	.word	0xffffffff


	//   ....[60]....
        /*0178*/ 	.word	0xffffffff


	//   ....[61]....
        /*017c*/ 	.word	0xffffffff


	//   ....[62]....
        /*0180*/ 	.word	0xffffffff


	//   ....[63]....
        /*0184*/ 	.word	0xffffffff


	//   ....[64]....
        /*0188*/ 	.word	0xffffffff


	//   ....[65]....
        /*018c*/ 	.word	0xffffffff


	//   ....[66]....
        /*0190*/ 	.word	0xffffffff


	//   ....[67]....
        /*0194*/ 	.word	0xffffffff


	//   ....[68]....
        /*0198*/ 	.word	0xffffffff


	//   ....[69]....
        /*019c*/ 	.word	0xffffffff


	//   ....[70]....
        /*01a0*/ 	.word	0xffffffff


	//   ....[71]....
        /*01a4*/ 	.word	0xffffffff


	//   ....[72]....
        /*01a8*/ 	.word	0xffffffff


	//   ....[73]....
        /*01ac*/ 	.word	0xffffffff


	//   ....[74]....
        /*01b0*/ 	.word	0xffffffff


	//   ....[75]....
        /*01b4*/ 	.word	0xffffffff


	//   ....[76]....
        /*01b8*/ 	.word	0xffffffff


	//   ....[77]....
        /*01bc*/ 	.word	0xffffffff


	//   ....[78]....
        /*01c0*/ 	.word	0xffffffff


	//   ....[79]....
        /*01c4*/ 	.word	0xffffffff


	//   ....[80]....
        /*01c8*/ 	.word	0xffffffff


	//   ....[81]....
        /*01cc*/ 	.word	0xffffffff


	//   ....[82]....
        /*01d0*/ 	.word	0xffffffff


	//   ....[83]....
        /*01d4*/ 	.word	0xffffffff


	//   ....[84]....
        /*01d8*/ 	.word	0xffffffff


	//----- nvinfo : EIATTR_COOP_GROUP_INSTR_OFFSETS
	.align		4
.L_120:
        /*01dc*/ 	.byte	0x04, 0x28
        /*01de*/ 	.short	(.L_122 - .L_121)


	//   ....[0]....
.L_121:
        /*01e0*/ 	.word	0x00000090


	//   ....[1]....
        /*01e4*/ 	.word	0x00001f70


	//   ....[2]....
        /*01e8*/ 	.word	0x00001f80


	//   ....[3]....
        /*01ec*/ 	.word	0x00003ac0


	//   ....[4]....
        /*01f0*/ 	.word	0x00003ad0


	//   ....[5]....
        /*01f4*/ 	.word	0x00005450


	//   ....[6]....
        /*01f8*/ 	.word	0x00005470


	//   ....[7]....
        /*01fc*/ 	.word	0x00005970


	//   ....[8]....
        /*0200*/ 	.word	0x000059d0


	//   ....[9]....
        /*0204*/ 	.word	0x000066b0


	//   ....[10]....
        /*0208*/ 	.word	0x000066e0


	//   ....[11]....
        /*020c*/ 	.word	0x000068f0


	//   ....[12]....
        /*0210*/ 	.word	0x00006920


	//   ....[13]....
        /*0214*/ 	.word	0x00006a40


	//   ....[14]....
        /*0218*/ 	.word	0x00006a70


	//   ....[15]....
        /*021c*/ 	.word	0x00006bc0


	//   ....[16]....
        /*0220*/ 	.word	0x00006bf0


	//   ....[17]....
        /*0224*/ 	.word	0x00007070


	//   ....[18]....
        /*0228*/ 	.word	0x000070a0


	//   ....[19]....
        /*022c*/ 	.word	0x000070e0


	//   ....[20]....
        /*0230*/ 	.word	0x00007100


	//   ....[21]....
        /*0234*/ 	.word	0x0000d420


	//   ....[22]....
        /*0238*/ 	.word	0x0000d430


	//   ....[23]....
        /*023c*/ 	.word	0x0000d440


	//   ....[24]....
        /*0240*/ 	.word	0x0000d450


	//   ....[25]....
        /*0244*/ 	.word	0x0000e1e0


	//   ....[26]....
        /*0248*/ 	.word	0x0000e200


	//   ....[27]....
        /*024c*/ 	.word	0x0000e290


	//   ....[28]....
        /*0250*/ 	.word	0x0000e2b0


	//   ....[29]....
        /*0254*/ 	.word	0x0000eaf0


	//   ....[30]....
        /*0258*/ 	.word	0x0000ebd0


	//   ....[31]....
        /*025c*/ 	.word	0x0000ec70


	//   ....[32]....
        /*0260*/ 	.word	0x0000ed00


	//   ....[33]....
        /*0264*/ 	.word	0x0000ed30


	//   ....[34]....
        /*0268*/ 	.word	0x0000ee20


	//   ....[35]....
        /*026c*/ 	.word	0x0000ee50


	//   ....[36]....
        /*0270*/ 	.word	0x0000ef80


	//   ....[37]....
        /*0274*/ 	.word	0x00010850


	//   ....[38]....
        /*0278*/ 	.word	0x00010860


	//   ....[39]....
        /*027c*/ 	.word	0x00010870


	//   ....[40]....
        /*0280*/ 	.word	0x00010880


	//   ....[41]....
        /*0284*/ 	.word	0x00010c60


	//   ....[42]....
        /*0288*/ 	.word	0x00010c80


	//   ....[43]....
        /*028c*/ 	.word	0x00010ca0


	//   ....[44]....
        /*0290*/ 	.word	0x00010cc0


	//   ....[45]....
        /*0294*/ 	.word	0x000117a0


	//   ....[46]....
        /*0298*/ 	.word	0x00011800


	//   ....[47]....
        /*029c*/ 	.word	0x00011900


	//   ....[48]....
        /*02a0*/ 	.word	0x00011950


	//   ....[49]....
        /*02a4*/ 	.word	0x00011980


	//   ....[50]....
        /*02a8*/ 	.word	0x00011a90


	//   ....[51]....
        /*02ac*/ 	.word	0x00011b50


	//   ....[52]....
        /*02b0*/ 	.word	0x00011e80


	//   ....[53]....
        /*02b4*/ 	.word	0x00013750


	//   ....[54]....
        /*02b8*/ 	.word	0x00013780


	//   ....[55]....
        /*02bc*/ 	.word	0x000137b0


	//   ....[56]....
        /*02c0*/ 	.word	0x000137d0


	//   ....[57]....
        /*02c4*/ 	.word	0x00013800


	//   ....[58]....
        /*02c8*/ 	.word	0x00013820


	//   ....[59]....
        /*02cc*/ 	.word	0x00013840


	//   ....[60]....
        /*02d0*/ 	.word	0x00013850


	//   ....[61]....
        /*02d4*/ 	.word	0x00014f20


	//   ....[62]....
        /*02d8*/ 	.word	0x00014f50


	//   ....[63]....
        /*02dc*/ 	.word	0x00014f80


	//   ....[64]....
        /*02e0*/ 	.word	0x00014fa0


	//   ....[65]....
        /*02e4*/ 	.word	0x00014fb0


	//   ....[66]....
        /*02e8*/ 	.word	0x00014fc0


	//   ....[67]....
        /*02ec*/ 	.word	0x00014fd0


	//   ....[68]....
        /*02f0*/ 	.word	0x00014fe0


	//   ....[69]....
        /*02f4*/ 	.word	0x00015200


	//   ....[70]....
        /*02f8*/ 	.word	0x00015210


	//   ....[71]....
        /*02fc*/ 	.word	0x00015390


	//   ....[72]....
        /*0300*/ 	.word	0x000153c0


	//   ....[73]....
        /*0304*/ 	.word	0x00015510


	//   ....[74]....
        /*0308*/ 	.word	0x00015540


	//   ....[75]....
        /*030c*/ 	.word	0x00015690


	//   ....[76]....
        /*0310*/ 	.word	0x000156b0


	//   ....[77]....
        /*0314*/ 	.word	0x00015e90


	//   ....[78]....
        /*0318*/ 	.word	0x00015eb0


	//   ....[79]....
        /*031c*/ 	.word	0x00016000


	//   ....[80]....
        /*0320*/ 	.word	0x00016030


	//   ....[81]....
        /*0324*/ 	.word	0x00016160


	//   ....[82]....
        /*0328*/ 	.word	0x00016190


	//   ....[83]....
        /*032c*/ 	.word	0x000162c0


	//   ....[84]....
        /*0330*/ 	.word	0x000162e0


	//----- nvinfo : EIATTR_EXIT_INSTR_OFFSETS
	.align		4
.L_122:
        /*0334*/ 	.byte	0x04, 0x1c
        /*0336*/ 	.short	(.L_124 - .L_123)


	//   ....[0]....
.L_123:
        /*0338*/ 	.word	0x00000320


	//   ....[1]....
        /*033c*/ 	.word	0x000156c0


	//   ....[2]....
        /*0340*/ 	.word	0x00015790


	//   ....[3]....
        /*0344*/ 	.word	0x000157f0


	//   ....[4]....
        /*0348*/ 	.word	0x000162f0


	//   ....[5]....
        /*034c*/ 	.word	0x000163a0


	//   ....[6]....
        /*0350*/ 	.word	0x00016400


	//----- nvinfo : EIATTR_CTAIDZ_USED
	.align		4
.L_124:
        /*0354*/ 	.byte	0x01, 0x04
	.zero		2


	//----- nvinfo : EIATTR_MAX_THREADS
	.align		4
        /*0358*/ 	.byte	0x04, 0x05
        /*035a*/ 	.short	(.L_126 - .L_125)
.L_125:
        /*035c*/ 	.word	0x00000080
        /*0360*/ 	.word	0x00000001
        /*0364*/ 	.word	0x00000001


	//----- nvinfo : EIATTR_CRS_STACK_SIZE
	.align		4
.L_126:
        /*0368*/ 	.byte	0x04, 0x1e
        /*036a*/ 	.short	(.L_128 - .L_127)
.L_127:
        /*036c*/ 	.word	0x00000000
.L_128:


//--------------------- .nv.info._ZN7cutlass13device_kernelIN5flash19enable_sm80_to_sm89INS1_16FlashAttnFwdSm80INS1_25CollectiveMainloopFwdSm80ILi4ELi1ELb0EN4cute5tupleIJNS5_1CILi128EEENS7_ILi48EEENS7_ILi96EEEEEELi96ENS_10bfloat16_tEfNS_4arch4Sm80ELb0ELb1ELb0ELb0ELb1ELb0ELb1ELb0EEENS1_21CollectiveEpilogueFwdINS6_IJS8_SA_S9_EEENS6_IJNS7_ILi1EEESI_SI_EEESC_SE_Li128ELb0ELb1ELb0ELb0EEENS1_19SingleTileSchedulerILb0ELb0ELb1ELi128EEEEEEEEEvNT_6ParamsE --------------------------
	.section	.nv.info._ZN7cutlass13device_kernelIN5flash19enable_sm80_to_sm89INS1_16FlashAttnFwdSm80INS1_25CollectiveMainloopFwdSm80ILi4ELi1ELb0EN4cute5tupleIJNS5_1CILi128EEENS7_ILi48EEENS7_ILi96EEEEEELi96ENS_10bfloat16_tEfNS_4arch4Sm80ELb0ELb1ELb0ELb0ELb1ELb0ELb1ELb0EEENS1_21CollectiveEpilogueFwdINS6_IJS8_SA_S9_EEENS6_IJNS7_ILi1EEESI_SI_EEESC_SE_Li128ELb0ELb1ELb0ELb0EEENS1_19SingleTileSchedulerILb0ELb0ELb1ELi128EEEEEEEEEvNT_6ParamsE,"",@"SHT_CUDA_INFO"
	.sectionflags	@""
	.align	4


	//----- nvinfo : EIATTR_CUDA_API_VERSION
	.align		4
        /*0000*/ 	.byte	0x04, 0x37
        /*0002*/ 	.short	(.L_130 - .L_129)
.L_129:
        /*0004*/ 	.word	0x00000082


	//----- nvinfo : EIATTR_SW2861232_WAR
	.align		4
.L_130:
        /*0008*/ 	.byte	0x01, 0x35
	.zero		2


	//----- nvinfo : EIATTR_PARAM_CBANK
	.align		4
        /*000c*/ 	.byte	0x04, 0x0a
        /*000e*/ 	.short	(.L_132 - .L_131)
	.align		4
.L_131:
        /*0010*/ 	.word	index@(.nv.constant0._ZN7cutlass13device_kernelIN5flash19enable_sm80_to_sm89INS1_16FlashAttnFwdSm80INS1_25CollectiveMainloopFwdSm80ILi4ELi1ELb0EN4cute5tupleIJNS5_1CILi128EEENS7_ILi48EEENS7_ILi96EEEEEELi96ENS_10bfloat16_tEfNS_4arch4Sm80ELb0ELb1ELb0ELb0ELb1ELb0ELb1ELb0EEENS1_21CollectiveEpilogueFwdINS6_IJS8_SA_S9_EEENS6_IJNS7_ILi1EEESI_SI_EEESC_SE_Li128ELb0ELb1ELb0ELb0EEENS1_19SingleTileSchedulerILb0ELb0ELb1ELi128EEEEEEEEEvNT_6ParamsE)
        /*0014*/ 	.short	0x0160
        /*0016*/ 	.short	0x0418


	//----- nvinfo : EIATTR_CBANK_PARAM_SIZE
	.align		4
.L_132:
        /*0018*/ 	.byte	0x03, 0x19
        /*001a*/ 	.short	0x0418


	//----- nvinfo : EIATTR_KPARAM_INFO
	.align		4
        /*001c*/ 	.byte	0x04, 0x17
        /*001e*/ 	.short	(.L_134 - .L_133)
.L_133:
        /*0020*/ 	.word	0x00000000
        /*0024*/ 	.short	0x0000
        /*0026*/ 	.short	0x0000
        /*0028*/ 	.byte	0x00, 0xf0, 0x61, 0x10


	//----- nvinfo : EIATTR_MAXREG_COUNT
	.align		4
.L_134:
        /*002c*/ 	.byte	0x03, 0x1b
        /*002e*/ 	.short	0x00ff


	//----- nvinfo : EIATTR_NUM_BARRIERS
	.align		4
        /*0030*/ 	.byte	0x02, 0x4c
        /*0032*/ 	.byte	0x02
	.zero		1


	//----- nvinfo : EIATTR_ANNOTATIONS
	.align		4
        /*0034*/ 	.byte	0x04, 0x55
        /*0036*/ 	.short	(.L_136 - .L_135)


	//   ....[0]....
.L_135:
        /*0038*/ 	.word	0x00000001
        /*003c*/ 	.byte	0x70, 0x02, 0x00, 0x00, 0x01, 0x00, 0x00, 0x00, 0xa0, 0x06, 0x00, 0x00, 0x01, 0x00, 0x00, 0x00
        /* <DEDUP_REMOVED lines=32> */
        /*024c*/ 	.byte	0x10, 0x06, 0x01, 0x00


	//----- nvinfo : EIATTR_MERCURY_ISA_VERSION
	.align		4
.L_136:
        /*0250*/ 	.byte	0x03, 0x5f
        /*0252*/ 	.short	0x0000


	//----- nvinfo : EIATTR_COOP_GROUP_MASK_REGIDS
	.align		4
        /*0254*/ 	.byte	0x04, 0x29
        /*0256*/ 	.short	(.L_138 - .L_137)


	//   ....[0]....
.L_137:
        /*0258*/ 	.word	0xffffffff


	//   ....[1]....
        /*025c*/ 	.word	0xffffffff


	//   ....[2]....
        /*0260*/ 	.word	0xffffffff


	//   ....[3]....
        /*0264*/ 	.word	0xffffffff


	//   ....[4]....
        /*0268*/ 	.word	0xffffffff


	//   ....[5]....
        /*026c*/ 	.word	0xffffffff


	//   ....[6]....
        /*0270*/ 	.word	0xffffffff


	//   ....[7]....
        /*0274*/ 	.word	0xffffffff


	//   ....[8]....
        /*0278*/ 	.word	0xffffffff


	//   ....[9]....
        /*027c*/ 	.word	0xffffffff


	//   ....[10]....
        /*0280*/ 	.word	0xffffffff


	//   ....[11]....
        /*0284*/ 	.word	0xffffffff


	//   ....[12]....
        /*0288*/ 	.word	0xffffffff


	//   ....[13]....
        /*028c*/ 	.word	0xffffffff


	//   ....[14]....
        /*0290*/ 	.word	0xffffffff


	//   ....[15]....
        /*0294*/ 	.word	0xffffffff


	//   ....[16]....
        /*0298*/ 	.word	0xffffffff


	//   ....[17]....
        /*029c*/ 	.word	0xffffffff


	//   ....[18]....
        /*02a0*/ 	.word	0xffffffff


	//   ....[19]....
        /*02a4*/ 	.word	0xffffffff


	//   ....[20]....
        /*02a8*/ 	.word	0xffffffff


	//   ....[21]....
        /*02ac*/ 	.word	0xffffffff


	//   ....[22]....
        /*02b0*/ 	.word	0xffffffff


	//   ....[23]....
        /*02b4*/ 	.word	0xffffffff


	//   ....[24]....
        /*02b8*/ 	.word	0xffffffff


	//   ....[25]....
        /*02bc*/ 	.word	0xffffffff


	//   ....[26]....
        /*02c0*/ 	.word	0xffffffff


	//   ....[27]....
        /*02c4*/ 	.word	0xffffffff


	//   ....[28]....
        /*02c8*/ 	.word	0xffffffff


	//   ....[29]....
        /*02cc*/ 	.word	0xffffffff


	//   ....[30]....
        /*02d0*/ 	.word	0xffffffff


	//   ....[31]....
        /*02d4*/ 	.word	0xffffffff


	//   ....[32]....
        /*02d8*/ 	.word	0xffffffff


	//   ....[33]....
        /*02dc*/ 	.word	0xffffffff


	//   ....[34]....
        /*02e0*/ 	.word	0xffffffff


	//   ....[35]....
        /*02e4*/ 	.word	0xffffffff


	//   ....[36]....
        /*02e8*/ 	.word	0xffffffff


	//   ....[37]....
        /*02ec*/ 	.word	0xffffffff


	//   ....[38]....
        /*02f0*/ 	.word	0xffffffff


	//   ....[39]....
        /*02f4*/ 	.word	0xffffffff


	//   ....[40]....
        /*02f8*/ 	.word	0xffffffff


	//   ....[41]....
        /*02fc*/ 	.word	0xffffffff


	//   ....[42]....
        /*0300*/ 	.word	0xffffffff


	//   ....[43]....
        /*0304*/ 	.word	0xffffffff


	//   ....[44]....
        /*0308*/ 	.word	0xffffffff


	//   ....[45]....
        /*030c*/ 	.word	0xffffffff


	//   ....[46]....
        /*0310*/ 	.word	0xffffffff


	//   ....[47]....
        /*0314*/ 	.word	0xffffffff


	//   ....[48]....
        /*0318*/ 	.word	0xffffffff


	//   ....[49]....
        /*031c*/ 	.word	0xffffffff


	//   ....[50]....
        /*0320*/ 	.word	0xffffffff


	//   ....[51]....
        /*0324*/ 	.word	0xffffffff


	//   ....[52]....
        /*0328*/ 	.word	0xffffffff


	//   ....[53]....
        /*032c*/ 	.word	0xffffffff


	//   ....[54]....
        /*0330*/ 	.word	0xffffffff


	//   ....[55]....
        /*0334*/ 	.word	0xffffffff


	//   ....[56]....
        /*0338*/ 	.word	0xffffffff


	//   ....[57]....
        /*033c*/ 	.word	0xffffffff


	//   ....[58]....
        /*0340*/ 	.word	0xffffffff


	//   ....[59]....
        /*0344*/ 	.word	0xffffffff


	//   ....[60]....
        /*0348*/ 	.word	0xffffffff


	//   ....[61]....
        /*034c*/ 	.word	0xffffffff


	//   ....[62]....
        /*0350*/ 	.word	0xffffffff


	//   ....[63]....
        /*0354*/ 	.word	0xffffffff


	//   ....[64]....
        /*0358*/ 	.word	0xffffffff


	//   ....[65]....
        /*035c*/ 	.word	0xffffffff


	//   ....[66]....
        /*0360*/ 	.word	0xffffffff


	//   ....[67]....
        /*0364*/ 	.word	0xffffffff


	//   ....[68]....
        /*0368*/ 	.word	0xffffffff


	//   ....[69]....
        /*036c*/ 	.word	0xffffffff


	//   ....[70]....
        /*0370*/ 	.word	0xffffffff


	//   ....[71]....
        /*0374*/ 	.word	0xffffffff


	//   ....[72]....
        /*0378*/ 	.word	0xffffffff


	//   ....[73]....
        /*037c*/ 	.word	0xffffffff


	//   ....[74]....
        /*0380*/ 	.word	0xffffffff


	//   ....[75]....
        /*0384*/ 	.word	0xffffffff


	//   ....[76]....
        /*0388*/ 	.word	0xffffffff


	//   ....[77]....
        /*038c*/ 	.word	0xffffffff


	//   ....[78]....
        /*0390*/ 	.word	0xffffffff


	//   ....[79]....
        /*0394*/ 	.word	0xffffffff


	//   ....[80]....
        /*0398*/ 	.word	0xffffffff


	//   ....[81]....
        /*039c*/ 	.word	0xffffffff


	//   ....[82]....
        /*03a0*/ 	.word	0xffffffff


	//   ....[83]....
        /*03a4*/ 	.word	0xffffffff


	//   ....[84]....
        /*03a8*/ 	.word	0xffffffff


	//   ....[85]....
        /*03ac*/ 	.word	0xffffffff


	//   ....[86]....
        /*03b0*/ 	.word	0xffffffff


	//   ....[87]....
        /*03b4*/ 	.word	0xffffffff


	//   ....[88]....
        /*03b8*/ 	.word	0xffffffff


	//   ....[89]....
        /*03bc*/ 	.word	0xffffffff


	//   ....[90]....
        /*03c0*/ 	.word	0xffffffff


	//   ....[91]....
        /*03c4*/ 	.word	0xffffffff


	//   ....[92]....
        /*03c8*/ 	.word	0xffffffff


	//   ....[93]....
        /*03cc*/ 	.word	0xffffffff


	//   ....[94]....
        /*03d0*/ 	.word	0xffffffff


	//   ....[95]....
        /*03d4*/ 	.word	0xffffffff


	//   ....[96]....
        /*03d8*/ 	.word	0xffffffff


	//   ....[97]....
        /*03dc*/ 	.word	0xffffffff


	//   ....[98]....
        /*03e0*/ 	.word	0xffffffff


	//   ....[99]....
        /*03e4*/ 	.word	0xffffffff


	//   ....[100]....
        /*03e8*/ 	.word	0xffffffff


	//   ....[101]....
        /*03ec*/ 	.word	0xffffffff


	//   ....[102]....
        /*03f0*/ 	.word	0xffffffff


	//   ....[103]....
        /*03f4*/ 	.word	0xffffffff


	//   ....[104]....
        /*03f8*/ 	.word	0xffffffff


	//   ....[105]....
        /*03fc*/ 	.word	0xffffffff


	//   ....[106]....
        /*0400*/ 	.word	0xffffffff


	//   ....[107]....
        /*0404*/ 	.word	0xffffffff


	//   ....[108]....
        /*0408*/ 	.word	0xffffffff


	//   ....[109]....
        /*040c*/ 	.word	0xffffffff


	//   ....[110]....
        /*0410*/ 	.word	0xffffffff


	//   ....[111]....
        /*0414*/ 	.word	0xffffffff


	//   ....[112]....
        /*0418*/ 	.word	0xffffffff


	//   ....[113]....
        /*041c*/ 	.word	0xffffffff


	//   ....[114]....
        /*0420*/ 	.word	0xffffffff


	//   ....[115]....
        /*0424*/ 	.word	0xffffffff


	//   ....[116]....
        /*0428*/ 	.word	0xffffffff


	//   ....[117]....
        /*042c*/ 	.word	0xffffffff


	//   ....[118]....
        /*0430*/ 	.word	0xffffffff


	//   ....[119]....
        /*0434*/ 	.word	0xffffffff


	//   ....[120]....
        /*0438*/ 	.word	0xffffffff


	//   ....[121]....
        /*043c*/ 	.word	0xffffffff


	//   ....[122]....
        /*0440*/ 	.word	0xffffffff


	//   ....[123]....
        /*0444*/ 	.word	0xffffffff


	//   ....[124]....
        /*0448*/ 	.word	0xffffffff


	//   ....[125]....
        /*044c*/ 	.word	0xffffffff


	//   ....[126]....
        /*0450*/ 	.word	0xffffffff


	//   ....[127]....
        /*0454*/ 	.word	0xffffffff


	//----- nvinfo : EIATTR_COOP_GROUP_INSTR_OFFSETS
	.align		4
.L_138:
        /*0458*/ 	.byte	0x04, 0x28
        /*045a*/ 	.short	(.L_140 - .L_139)


	//   ....[0]....
.L_139:
        /*045c*/ 	.word	0x00000de0


	//   ....[1]....
        /*0460*/ 	.word	0x00000e10


	//   ....[2]....
        /*0464*/ 	.word	0x00000e40


	//   ....[3]....
        /*0468*/ 	.word	0x00000e70


	//   ....[4]....
        /*046c*/ 	.word	0x00000ee0


	//   ....[5]....
        /*0470*/ 	.word	0x00000f10


	//   ....[6]....
        /*0474*/ 	.word	0x00001040


	//   ....[7]....
        /*0478*/ 	.word	0x00001050


	//   ....[8]....
        /*047c*/ 	.word	0x000014a0


	//   ....[9]....
        /*0480*/ 	.word	0x000014c0


	//   ....[10]....
        /*0484*/ 	.word	0x000014e0


	//   ....[11]....
        /*0488*/ 	.word	0x00001500


	//   ....[12]....
        /*048c*/ 	.word	0x00001880


	//   ....[13]....
        /*0490*/ 	.word	0x000018f0


	//   ....[14]....
        /*0494*/ 	.word	0x00001c40


	//   ....[15]....
        /*0498*/ 	.word	0x00001c50


	//   ....[16]....
        /*049c*/ 	.word	0x000028c0


	//   ....[17]....
        /*04a0*/ 	.word	0x000028d0


	//   ....[18]....
        /*04a4*/ 	.word	0x00002950


	//   ....[19]....
        /*04a8*/ 	.word	0x00002970


	//   ....[20]....
        /*04ac*/ 	.word	0x00002c30


	//   ....[21]....
        /*04b0*/ 	.word	0x00002e70


	//   ....[22]....
        /*04b4*/ 	.word	0x00003030


	//   ....[23]....
        /*04b8*/ 	.word	0x000037d0


	//   ....[24]....
        /*04bc*/ 	.word	0x00004150


	//   ....[25]....
        /*04c0*/ 	.word	0x00004220


	//   ....[26]....
        /*04c4*/ 	.word	0x00004260


	//   ....[27]....
        /*04c8*/ 	.word	0x000042b0


	//   ....[28]....
        /*04cc*/ 	.word	0x000042d0


	//   ....[29]....
        /*04d0*/ 	.word	0x00004360


	//   ....[30]....
        /*04d4*/ 	.word	0x00004460


	//   ....[31]....
        /*04d8*/ 	.word	0x000044c0


	//   ....[32]....
        /*04dc*/ 	.word	0x00005980


	//   ....[33]....
        /*04e0*/ 	.word	0x00005990


	//   ....[34]....
        /*04e4*/ 	.word	0x00005a70


	//   ....[35]....
        /*04e8*/ 	.word	0x00005a80


	//   ....[36]....
        /*04ec*/ 	.word	0x00006480


	//   ....[37]....
        /*04f0*/ 	.word	0x00006490


	//   ....[38]....
        /*04f4*/ 	.word	0x00006510


	//   ....[39]....
        /*04f8*/ 	.word	0x00006550


	//   ....[40]....
        /*04fc*/ 	.word	0x00006720


	//   ....[41]....
        /*0500*/ 	.word	0x000068f0


	//   ....[42]....
        /*0504*/ 	.word	0x00006ac0


	//   ....[43]....
        /*0508*/ 	.word	0x000070f0


	//   ....[44]....
        /*050c*/ 	.word	0x00007ad0


	//   ....[45]....
        /*0510*/ 	.word	0x00007b80


	//   ....[46]....
        /*0514*/ 	.word	0x00007bf0


	//   ....[47]....
        /*0518*/ 	.word	0x00007c90


	//   ....[48]....
        /*051c*/ 	.word	0x00007cb0


	//   ....[49]....
        /*0520*/ 	.word	0x00007d10


	//   ....[50]....
        /*0524*/ 	.word	0x00007e50


	//   ....[51]....
        /*0528*/ 	.word	0x00007e70


	//   ....[52]....
        /*052c*/ 	.word	0x00009c80


	//   ....[53]....
        /*0530*/ 	.word	0x00009c90


	//   ....[54]....
        /*0534*/ 	.word	0x00009d70


	//   ....[55]....
        /*0538*/ 	.word	0x00009d80


	//   ....[56]....
        /*053c*/ 	.word	0x0000a780


	//   ....[57]....
        /*0540*/ 	.word	0x0000a790


	//   ....[58]....
        /*0544*/ 	.word	0x0000a810


	//   ....[59]....
        /*0548*/ 	.word	0x0000a850


	//   ....[60]....
        /*054c*/ 	.word	0x0000ab00


	//   ....[61]....
        /*0550*/ 	.word	0x0000ab50


	//   ....[62]....
        /*0554*/ 	.word	0x0000abe0


	//   ....[63]....
        /*0558*/ 	.word	0x0000ac20


	//   ....[64]....
        /*055c*/ 	.word	0x0000ac50


	//   ....[65]....
        /*0560*/ 	.word	0x0000aca0


	//   ....[66]....
        /*0564*/ 	.word	0x0000ada0


	//   ....[67]....
        /*0568*/ 	.word	0x0000b180


	//   ....[68]....
        /*056c*/ 	.word	0x0000c810


	//   ....[69]....
        /*0570*/ 	.word	0x0000c830


	//   ....[70]....
        /*0574*/ 	.word	0x0000ca00


	//   ....[71]....
        /*0578*/ 	.word	0x0000ca10


	//   ....[72]....
        /*057c*/ 	.word	0x0000d3c0


	//   ....[73]....
        /*0580*/ 	.word	0x0000d3d0


	//   ....[74]....
        /*0584*/ 	.word	0x0000d450


	//   ....[75]....
        /*0588*/ 	.word	0x0000d490


	//   ....[76]....
        /*058c*/ 	.word	0x0000d600


	//   ....[77]....
        /*0590*/ 	.word	0x0000d820


	//   ....[78]....
        /*0594*/ 	.word	0x0000dd10


	//   ....[79]....
        /*0598*/ 	.word	0x0000e1b0


	//   ....[80]....
        /*059c*/ 	.word	0x0000eae0


	//   ....[81]....
        /*05a0*/ 	.word	0x0000ebc0


	//   ....[82]....
        /*05a4*/ 	.word	0x0000ebe0


	//   ....[83]....
        /*05a8*/ 	.word	0x0000ec80


	//   ....[84]....
        /*05ac*/ 	.word	0x0000eca0


	//   ....[85]....
        /*05b0*/ 	.word	0x0000ed00


	//   ....[86]....
        /*05b4*/ 	.word	0x0000ee40


	//   ....[87]....
        /*05b8*/ 	.word	0x0000ee60


	//   ....[88]....
        /*05bc*/ 	.word	0x00010670


	//   ....[89]....
        /*05c0*/ 	.word	0x00010680


	//   ....[90]....
        /*05c4*/ 	.word	0x00010690


	//   ....[91]....
        /*05c8*/ 	.word	0x000106a0


	//   ....[92]....
        /*05cc*/ 	.word	0x000106d0


	//   ....[93]....
        /*05d0*/ 	.word	0x000106f0


	//   ....[94]....
        /*05d4*/ 	.word	0x00010710


	//   ....[95]....
        /*05d8*/ 	.word	0x00010720


	//   ....[96]....
        /*05dc*/ 	.word	0x00011e80


	//   ....[97]....
        /*05e0*/ 	.word	0x00011e90


	//   ....[98]....
        /*05e4*/ 	.word	0x00011eb0


	//   ....[99]....
        /*05e8*/ 	.word	0x00011ec0


	//   ....[100]....
        /*05ec*/ 	.word	0x00011ed0


	//   ....[101]....
        /*05f0*/ 	.word	0x00011ee0


	//   ....[102]....
        /*05f4*/ 	.word	0x00011ef0


	//   ....[103]....
        /*05f8*/ 	.word	0x00011f00


	//   ....[104]....
        /*05fc*/ 	.word	0x00011f30


	//   ....[105]....
        /*0600*/ 	.word	0x00011f50


	//   ....[106]....
        /*0604*/ 	.word	0x00012170


	//   ....[107]....
        /*0608*/ 	.word	0x000121a0


	//   ....[108]....
        /*060c*/ 	.word	0x000122f0


	//   ....[109]....
        /*0610*/ 	.word	0x00012320


	//   ....[110]....
        /*0614*/ 	.word	0x00012470


	//   ....[111]....
        /*0618*/ 	.word	0x00012490


	//   ....[112]....
        /*061c*/ 	.word	0x00012b30


	//   ....[113]....
        /*0620*/ 	.word	0x00012b50


	//   ....[114]....
        /*0624*/ 	.word	0x00012ca0


	//   ....[115]....
        /*0628*/ 	.word	0x00012cd0


	//   ....[116]....
        /*062c*/ 	.word	0x00012e00


	//   ....[117]....
        /*0630*/ 	.word	0x00012e30


	//   ....[118]....
        /*0634*/ 	.word	0x00012f60


	//   ....[119]....
        /*0638*/ 	.word	0x00012f80


	//   ....[120]....
        /*063c*/ 	.word	0x000130d0


	//   ....[121]....
        /*0640*/ 	.word	0x00013110


	//   ....[122]....
        /*0644*/ 	.word	0x00013150


	//   ....[123]....
        /*0648*/ 	.word	0x00013190


	//   ....[124]....
        /*064c*/ 	.word	0x000131e0


	//   ....[125]....
        /*0650*/ 	.word	0x00013220


	//   ....[126]....
        /*0654*/ 	.word	0x00013260


	//   ....[127]....
        /*0658*/ 	.word	0x000132a0


	//----- nvinfo : EIATTR_EXIT_INSTR_OFFSETS
	.align		4
.L_140:
        /*065c*/ 	.byte	0x04, 0x1c
        /*065e*/ 	.short	(.L_142 - .L_141)


	//   ....[0]....
.L_141:
        /*0660*/ 	.word	0x00000040


	//   ....[1]....
        /*0664*/ 	.word	0x000124a0


	//   ....[2]....
        /*0668*/ 	.word	0x00012570


	//   ....[3]....
        /*066c*/ 	.word	0x000125d0


	//   ....[4]....
        /*0670*/ 	.word	0x00012f90


	//   ....[5]....
        /*0674*/ 	.word	0x00013040


	//   ....[6]....
        /*0678*/ 	.word	0x000130a0


	//----- nvinfo : EIATTR_CTAIDZ_USED
	.align		4
.L_142:
        /*067c*/ 	.byte	0x01, 0x04
	.zero		2


	//----- nvinfo : EIATTR_MAX_THREADS
	.align		4
        /*0680*/ 	.byte	0x04, 0x05
        /*0682*/ 	.short	(.L_144 - .L_143)
.L_143:
        /*0684*/ 	.word	0x00000080
        /*0688*/ 	.word	0x00000001
        /*068c*/ 	.word	0x00000001


	//----- nvinfo : EIATTR_CRS_STACK_SIZE
	.align		4
.L_144:
        /*0690*/ 	.byte	0x04, 0x1e
        /*0692*/ 	.short	(.L_146 - .L_145)
.L_145:
        /*0694*/ 	.word	0x00000000
.L_146:


//--------------------- .nv.info._ZN7cutlass13device_kernelIN5flash19enable_sm80_to_sm89INS1_16FlashAttnFwdSm80INS1_25CollectiveMainloopFwdSm80ILi4ELi1ELb0EN4cute5tupleIJNS5_1CILi128EEENS7_ILi48EEENS7_ILi96EEEEEELi96ENS_10bfloat16_tEfNS_4arch4Sm80ELb0ELb1ELb0ELb1ELb1ELb0ELb1ELb0EEENS1_21CollectiveEpilogueFwdINS6_IJS8_SA_S9_EEENS6_IJNS7_ILi1EEESI_SI_EEESC_SE_Li128ELb1ELb1ELb0ELb0EEENS1_19SingleTileSchedulerILb1ELb0ELb1ELi128EEEEEEEEEvNT_6ParamsE --------------------------
	.section	.nv.info._ZN7cutlass13device_kernelIN5flash19enable_sm80_to_sm89INS1_16FlashAttnFwdSm80INS1_25CollectiveMainloopFwdSm80ILi4ELi1ELb0EN4cute5tupleIJNS5_1CILi128EEENS7_ILi48EEENS7_ILi96EEEEEELi96ENS_10bfloat16_tEfNS_4arch4Sm80ELb0ELb1ELb0ELb1ELb1ELb0ELb1ELb0EEENS1_21CollectiveEpilogueFwdINS6_IJS8_SA_S9_EEENS6_IJNS7_ILi1EEESI_SI_EEESC_SE_Li128ELb1ELb1ELb0ELb0EEENS1_19SingleTileSchedulerILb1ELb0ELb1ELi128EEEEEEEEEvNT_6ParamsE,"",@"SHT_CUDA_INFO"
	.sectionflags	@""
	.align	4


	//----- nvinfo : EIATTR_CUDA_API_VERSION
	.align		4
        /*0000*/ 	.byte	0x04, 0x37
        /*0002*/ 	.short	(.L_148 - .L_147)
.L_147:
        /*0004*/ 	.word	0x00000082


	//----- nvinfo : EIATTR_SW2861232_WAR
	.align		4
.L_148:
        /*0008*/ 	.byte	0x01, 0x35
	.zero		2


	//----- nvinfo : EIATTR_PARAM_CBANK
	.align		4
        /*000c*/ 	.byte	0x04, 0x0a
        /*000e*/ 	.short	(.L_150 - .L_149)
	.align		4
.L_149:
        /*0010*/ 	.word	index@(.nv.constant0._ZN7cutlass13device_kernelIN5flash19enable_sm80_to_sm89INS1_16FlashAttnFwdSm80INS1_25CollectiveMainloopFwdSm80ILi4ELi1ELb0EN4cute5tupleIJNS5_1CILi128EEENS7_ILi48EEENS7_ILi96EEEEEELi96ENS_10bfloat16_tEfNS_4arch4Sm80ELb0ELb1ELb0ELb1ELb1ELb0ELb1ELb0EEENS1_21CollectiveEpilogueFwdINS6_IJS8_SA_S9_EEENS6_IJNS7_ILi1EEESI_SI_EEESC_SE_Li128ELb1ELb1ELb0ELb0EEENS1_19SingleTileSchedulerILb1ELb0ELb1ELi128EEEEEEEEEvNT_6ParamsE)
        /*0014*/ 	.short	0x0160
        /*0016*/ 	.short	0x0418


	//----- nvinfo : EIATTR_CBANK_PARAM_SIZE
	.align		4
.L_150:
        /*0018*/ 	.byte	0x03, 0x19
        /*001a*/ 	.short	0x0418


	//----- nvinfo : EIATTR_KPARAM_INFO
	.align		4
        /*001c*/ 	.byte	0x04, 0x17
        /*001e*/ 	.short	(.L_152 - .L_151)
.L_151:
        /*0020*/ 	.word	0x00000000
        /*0024*/ 	.short	0x0000
        /*0026*/ 	.short	0x0000
        /*0028*/ 	.byte	0x00, 0xf0, 0x61, 0x10


	//----- nvinfo : EIATTR_MAXREG_COUNT
	.align		4
.L_152:
        /*002c*/ 	.byte	0x03, 0x1b
        /*002e*/ 	.short	0x00ff


	//----- nvinfo : EIATTR_NUM_BARRIERS
	.align		4
        /*0030*/ 	.byte	0x02, 0x4c
        /*0032*/ 	.byte	0x02
	.zero		1


	//----- nvinfo : EIATTR_ANNOTATIONS
	.align		4
        /*0034*/ 	.byte	0x04, 0x55
        /*0036*/ 	.short	(.L_154 - .L_153)


	//   ....[0]....
.L_153:
        /* <DEDUP_REMOVED lines=44> */


	//----- nvinfo : EIATTR_MERCURY_ISA_VERSION
	.align		4
.L_154:
        /*02e0*/ 	.byte	0x03, 0x5f
        /*02e2*/ 	.short	0x0000


	//----- nvinfo : EIATTR_COOP_GROUP_MASK_REGIDS
	.align		4
        /*02e4*/ 	.byte	0x04, 0x29
        /*02e6*/ 	.short	(.L_156 - .L_155)


	//   ....[0]....
.L_155:
        /*02e8*/ 	.word	0xffffffff


	//   ....[1]....
        /*02ec*/ 	.word	0xffffffff


	//   ....[2]....
        /*02f0*/ 	.word	0xffffffff


	//   ....[3]....
        /*02f4*/ 	.word	0xffffffff


	//   ....[4]....
        /*02f8*/ 	.word	0xffffffff


	//   ....[5]....
        /*02fc*/ 	.word	0xffffffff


	//   ....[6]....
        /*0300*/ 	.word	0xffffffff


	//   ....[7]....
        /*0304*/ 	.word	0xffffffff


	//   ....[8]....
        /*0308*/ 	.word	0xffffffff


	//   ....[9]....
        /*030c*/ 	.word	0xffffffff


	//   ....[10]....
        /*0310*/ 	.word	0xffffffff


	//   ....[11]....
        /*0314*/ 	.word	0xffffffff


	//   ....[12]....
        /*0318*/ 	.word	0xffffffff


	//   ....[13]....
        /*031c*/ 	.word	0xffffffff


	//   ....[14]....
        /*0320*/ 	.word	0xffffffff


	//   ....[15]....
        /*0324*/ 	.word	0xffffffff


	//   ....[16]....
        /*0328*/ 	.word	0xffffffff


	//   ....[17]....
        /*032c*/ 	.word	0xffffffff


	//   ....[18]....
        /*0330*/ 	.word	0xffffffff


	//   ....[19]....
        /*0334*/ 	.word	0xffffffff


	//   ....[20]....
        /*0338*/ 	.word	0xffffffff


	//   ....[21]....
        /*033c*/ 	.word	0xffffffff


	//   ....[22]....
        /*0340*/ 	.word	0xffffffff


	//   ....[23]....
        /*0344*/ 	.word	0xffffffff


	//   ....[24]....
        /*0348*/ 	.word	0xffffffff


	//   ....[25]....
        /*034c*/ 	.word	0xffffffff


	//   ....[26]....
        /*0350*/ 	.word	0xffffffff


	//   ....[27]....
        /*0354*/ 	.word	0xffffffff


	//   ....[28]....
        /*0358*/ 	.word	0xffffffff


	//   ....[29]....
        /*035c*/ 	.word	0xffffffff


	//   ....[30]....
        /*0360*/ 	.word	0xffffffff


	//   ....[31]....
        /*0364*/ 	.word	0xffffffff


	//   ....[32]....
        /*0368*/ 	.word	0xffffffff


	//   ....[33]....
        /*036c*/ 	.word	0xffffffff


	//   ....[34]....
        /*0370*/ 	.word	0xffffffff


	//   ....[35]....
        /*0374*/ 	.word	0xffffffff


	//   ....[36]....
        /*0378*/ 	.word	0xffffffff


	//   ....[37]....
        /*037c*/ 	.word	0xffffffff


	//   ....[38]....
        /*0380*/ 	.word	0xffffffff


	//   ....[39]....
        /*0384*/ 	.word	0xffffffff


	//   ....[40]....
        /*0388*/ 	.word	0xffffffff


	//   ....[41]....
        /*038c*/ 	.word	0xffffffff


	//   ....[42]....
        /*0390*/ 	.word	0xffffffff


	//   ....[43]....
        /*0394*/ 	.word	0xffffffff


	//   ....[44]....
        /*0398*/ 	.word	0xffffffff


	//   ....[45]....
        /*039c*/ 	.word	0xffffffff


	//   ....[46]....
        /*03a0*/ 	.word	0xffffffff


	//   ....[47]....
        /*03a4*/ 	.word	0xffffffff


	//   ....[48]....
        /*03a8*/ 	.word	0xffffffff


	//   ....[49]....
        /*03ac*/ 	.word	0xffffffff


	//   ....[50]....
        /*03b0*/ 	.word	0xffffffff


	//   ....[51]....
        /*03b4*/ 	.word	0xffffffff


	//   ....[52]....
        /*03b8*/ 	.word	0xffffffff


	//   ....[53]....
        /*03bc*/ 	.word	0xffffffff


	//   ....[54]....
        /*03c0*/ 	.word	0xffffffff


	//   ....[55]....
        /*03c4*/ 	.word	0xffffffff


	//   ....[56]....
        /*03c8*/ 	.word	0xffffffff


	//   ....[57]....
        /*03cc*/ 	.word	0xffffffff


	//   ....[58]....
        /*03d0*/ 	.word	0xffffffff


	//   ....[59]....
        /*03d4*/ 	.word	0xffffffff


	//   ....[60]....
        /*03d8*/ 	.word	0xffffffff


	//   ....[61]....
        /*03dc*/ 	.word	0xffffffff


	//   ....[62]....
        /*03e0*/ 	.word	0xffffffff


	//   ....[63]....
        /*03e4*/ 	.word	0xffffffff


	//   ....[64]....
        /*03e8*/ 	.word	0xffffffff


	//   ....[65]....
        /*03ec*/ 	.word	0xffffffff


	//   ....[66]....
        /*03f0*/ 	.word	0xffffffff


	//   ....[67]....
        /*03f4*/ 	.word	0xffffffff


	//   ....[68]....
        /*03f8*/ 	.word	0xffffffff


	//   ....[69]....
        /*03fc*/ 	.word	0xffffffff


	//   ....[70]....
        /*0400*/ 	.word	0xffffffff


	//   ....[71]....
        /*0404*/ 	.word	0xffffffff


	//   ....[72]....
        /*0408*/ 	.word	0xffffffff


	//   ....[73]....
        /*040c*/ 	.word	0xffffffff


	//   ....[74]....
        /*0410*/ 	.word	0xffffffff


	//   ....[75]....
        /*0414*/ 	.word	0xffffffff


	//   ....[76]....
        /*0418*/ 	.word	0xffffffff


	//   ....[77]....
        /*041c*/ 	.word	0xffffffff


	//   ....[78]....
        /*0420*/ 	.word	0xffffffff


	//   ....[79]....
        /*0424*/ 	.word	0xffffffff


	//   ....[80]....
        /*0428*/ 	.word	0xffffffff


	//   ....[81]....
        /*042c*/ 	.word	0xffffffff


	//   ....[82]....
        /*0430*/ 	.word	0xffffffff


	//   ....[83]....
        /*0434*/ 	.word	0xffffffff


	//   ....[84]....
        /*0438*/ 	.word	0xffffffff


	//   ....[85]....
        /*043c*/ 	.word	0xffffffff


	//   ....[86]....
        /*0440*/ 	.word	0xffffffff


	//   ....[87]....
        /*0444*/ 	.word	0xffffffff


	//   ....[88]....
        /*0448*/ 	.word	0xffffffff


	//   ....[89]....
        /*044c*/ 	.word	0xffffffff


	//   ....[90]....
        /*0450*/ 	.word	0xffffffff


	//   ....[91]....
        /*0454*/ 	.word	0xffffffff


	//   ....[92]....
        /*0458*/ 	.word	0xffffffff


	//   ....[93]....
        /*045c*/ 	.word	0xffffffff


	//   ....[94]....
        /*0460*/ 	.word	0xffffffff


	//   ....[95]....
        /*0464*/ 	.word	0xffffffff


	//   ....[96]....
        /*0468*/ 	.word	0xffffffff


	//   ....[97]....
        /*046c*/ 	.word	0xffffffff


	//   ....[98]....
        /*0470*/ 	.word	0xffffffff


	//   ....[99]....
        /*0474*/ 	.word	0xffffffff


	//   ....[100]....
        /*0478*/ 	.word	0xffffffff


	//   ....[101]....
        /*047c*/ 	.word	0xffffffff


	//   ....[102]....
        /*0480*/ 	.word	0xffffffff


	//   ....[103]....
        /*0484*/ 	.word	0xffffffff


	//   ....[104]....
        /*0488*/ 	.word	0xffffffff


	//   ....[105]....
        /*048c*/ 	.word	0xffffffff


	//   ....[106]....
        /*0490*/ 	.word	0xffffffff


	//   ....[107]....
        /*0494*/ 	.word	0xffffffff


	//   ....[108]....
        /*0498*/ 	.word	0xffffffff


	//   ....[109]....
        /*049c*/ 	.word	0xffffffff


	//   ....[110]....
        /*04a0*/ 	.word	0xffffffff


	//   ....[111]....
        /*04a4*/ 	.word	0xffffffff


	//   ....[112]....
        /*04a8*/ 	.word	0xffffffff


	//   ....[113]....
        /*04ac*/ 	.word	0xffffffff


	//   ....[114]....
        /*04b0*/ 	.word	0xffffffff


	//   ....[115]....
        /*04b4*/ 	.word	0xffffffff


	//   ....[116]....
        /*04b8*/ 	.word	0xffffffff


	//   ....[117]....
        /*04bc*/ 	.word	0xffffffff


	//   ....[118]....
        /*04c0*/ 	.word	0xffffffff


	//   ....[119]....
        /*04c4*/ 	.word	0xffffffff


	//   ....[120]....
        /*04c8*/ 	.word	0xffffffff


	//   ....[121]....
        /*04cc*/ 	.word	0xffffffff


	//   ....[122]....
        /*04d0*/ 	.word	0xffffffff


	//   ....[123]....
        /*04d4*/ 	.word	0xffffffff


	//   ....[124]....
        /*04d8*/ 	.word	0xffffffff


	//   ....[125]....
        /*04dc*/ 	.word	0xffffffff


	//   ....[126]....
        /*04e0*/ 	.word	0xffffffff


	//   ....[127]....
        /*04e4*/ 	.word	0xffffffff


	//   ....[128]....
        /*04e8*/ 	.word	0xffffffff


	//----- nvinfo : EIATTR_COOP_GROUP_INSTR_OFFSETS
	.align		4
.L_156:
        /*04ec*/ 	.byte	0x04, 0x28
        /*04ee*/ 	.short	(.L_158 - .L_157)


	//   ....[0]....
.L_157:
        /*04f0*/ 	.word	0x00000090


	//   ....[1]....
        /*04f4*/ 	.word	0x00001310


	//   ....[2]....
        /*04f8*/ 	.word	0x00001350


	//   ....[3]....
        /*04fc*/ 	.word	0x000014f0


	//   ....[4]....
        /*0500*/ 	.word	0x00001520


	//   ....[5]....
        /*0504*/ 	.word	0x00001640


	//   ....[6]....
        /*0508*/ 	.word	0x00001670


	//   ....[7]....
        /*050c*/ 	.word	0x00001780


	//   ....[8]....
        /*0510*/ 	.word	0x000017c0


	//   ....[9]....
        /*0514*/ 	.word	0x00001c30


	//   ....[10]....
        /*0518*/ 	.word	0x00001c50


	//   ....[11]....
        /*051c*/ 	.word	0x00001c70


	//   ....[12]....
        /*0520*/ 	.word	0x00001c80


	//   ....[13]....
        /*0524*/ 	.word	0x00001ee0


	//   ....[14]....
        /*0528*/ 	.word	0x00002030


	//   ....[15]....
        /*052c*/ 	.word	0x00002340


	//   ....[16]....
        /*0530*/ 	.word	0x00002350


	//   ....[17]....
        /*0534*/ 	.word	0x00003010


	//   ....[18]....
        /*0538*/ 	.word	0x00003040


	//   ....[19]....
        /*053c*/ 	.word	0x00003140


	//   ....[20]....
        /*0540*/ 	.word	0x00003160


	//   ....[21]....
        /*0544*/ 	.word	0x00003410


	//   ....[22]....
        /*0548*/ 	.word	0x00003620


	//   ....[23]....
        /*054c*/ 	.word	0x000037c0


	//   ....[24]....
        /*0550*/ 	.word	0x00003f40


	//   ....[25]....
        /*0554*/ 	.word	0x00004780


	//   ....[26]....
        /*0558*/ 	.word	0x000047c0


	//   ....[27]....
        /*055c*/ 	.word	0x000048c0


	//   ....[28]....
        /*0560*/ 	.word	0x000048f0


	//   ....[29]....
        /*0564*/ 	.word	0x000049f0


	//   ....[30]....
        /*0568*/ 	.word	0x00004a50


	//   ....[31]....
        /*056c*/ 	.word	0x00004bf0


	//   ....[32]....
        /*0570*/ 	.word	0x00004c40


	//   ....[33]....
        /*0574*/ 	.word	0x00006230


	//   ....[34]....
        /*0578*/ 	.word	0x00006240


	//   ....[35]....
        /*057c*/ 	.word	0x00006320


	//   ....[36]....
        /*0580*/ 	.word	0x00006330


	//   ....[37]....
        /*0584*/ 	.word	0x00006d70


	//   ....[38]....
        /*0588*/ 	.word	0x00006da0


	//   ....[39]....
        /*058c*/ 	.word	0x00006e60


	//   ....[40]....
        /*0590*/ 	.word	0x00006ea0


	//   ....[41]....
        /*0594*/ 	.word	0x00007050


	//   ....[42]....
        /*0598*/ 	.word	0x00007210


	//   ....[43]....
        /*059c*/ 	.word	0x000073d0


	//   ....[44]....
        /*05a0*/ 	.word	0x000079f0


	//   ....[45]....
        /*05a4*/ 	.word	0x00008300


	//   ....[46]....
        /*05a8*/ 	.word	0x00008340


	//   ....[47]....
        /*05ac*/ 	.word	0x000084a0


	//   ....[48]....
        /*05b0*/ 	.word	0x000084c0


	//   ....[49]....
        /*05b4*/ 	.word	0x000085e0


	//   ....[50]....
        /*05b8*/ 	.word	0x00008600


	//   ....[51]....
        /*05bc*/ 	.word	0x00008740


	//   ....[52]....
        /*05c0*/ 	.word	0x00008760


	//   ....[53]....
        /*05c4*/ 	.word	0x0000a610


	//   ....[54]....
        /*05c8*/ 	.word	0x0000a620


	//   ....[55]....
        /*05cc*/ 	.word	0x0000a700


	//   ....[56]....
        /*05d0*/ 	.word	0x0000a710


	//   ....[57]....
        /*05d4*/ 	.word	0x0000b190


	//   ....[58]....
        /*05d8*/ 	.word	0x0000b1b0


	//   ....[59]....
        /*05dc*/ 	.word	0x0000b230


	//   ....[60]....
        /*05e0*/ 	.word	0x0000b270


	//   ....[61]....
        /*05e4*/ 	.word	0x0000b580


	//   ....[62]....
        /*05e8*/ 	.word	0x0000b5d0


	//   ....[63]....
        /*05ec*/ 	.word	0x0000b600


	//   ....[64]....
        /*05f0*/ 	.word	0x0000b630


	//   ....[65]....
        /*05f4*/ 	.word	0x0000b670


	//   ....[66]....
        /*05f8*/ 	.word	0x0000b6a0


	//   ....[67]....
        /*05fc*/ 	.word	0x0000b800


	//   ....[68]....
        /*0600*/ 	.word	0x0000bbb0


	//   ....[69]....
        /*0604*/ 	.word	0x0000d2b0


	//   ....[70]....
        /*0608*/ 	.word	0x0000d2e0


	//   ....[71]....
        /*060c*/ 	.word	0x0000d470


	//   ....[72]....
        /*0610*/ 	.word	0x0000d480


	//   ....[73]....
        /*0614*/ 	.word	0x0000deb0


	//   ....[74]....
        /*0618*/ 	.word	0x0000ded0


	//   ....[75]....
        /*061c*/ 	.word	0x0000df50


	//   ....[76]....
        /*0620*/ 	.word	0x0000df90


	//   ....[77]....
        /*0624*/ 	.word	0x0000e0e0


	//   ....[78]....
        /*0628*/ 	.word	0x0000e2e0


	//   ....[79]....
        /*062c*/ 	.word	0x0000e7b0


	//   ....[80]....
        /*0630*/ 	.word	0x0000ec30


	//   ....[81]....
        /*0634*/ 	.word	0x0000f460


	//   ....[82]....
        /*0638*/ 	.word	0x0000f4a0


	//   ....[83]....
        /*063c*/ 	.word	0x0000f600


	//   ....[84]....
        /*0640*/ 	.word	0x0000f620


	//   ....[85]....
        /*0644*/ 	.word	0x0000f740


	//   ....[86]....
        /*0648*/ 	.word	0x0000f760


	//   ....[87]....
        /*064c*/ 	.word	0x0000f8a0


	//   ....[88]....
        /*0650*/ 	.word	0x0000f8c0


	//   ....[89]....
        /*0654*/ 	.word	0x000110b0


	//   ....[90]....
        /*0658*/ 	.word	0x000110c0


	//   ....[91]....
        /*065c*/ 	.word	0x000110d0


	//   ....[92]....
        /*0660*/ 	.word	0x000110e0


	//   ....[93]....
        /*0664*/ 	.word	0x00011110


	//   ....[94]....
        /*0668*/ 	.word	0x00011130


	//   ....[95]....
        /*066c*/ 	.word	0x00011150


	//   ....[96]....
        /*0670*/ 	.word	0x00011160


	//   ....[97]....
        /*0674*/ 	.word	0x00012860


	//   ....[98]....
        /*0678*/ 	.word	0x00012890


	//   ....[99]....
        /*067c*/ 	.word	0x000128c0


	//   ....[100]....
        /*0680*/ 	.word	0x000128e0


	//   ....[101]....
        /*0684*/ 	.word	0x000128f0


	//   ....[102]....
        /*0688*/ 	.word	0x00012900


	//   ....[103]....
        /*068c*/ 	.word	0x00012910


	//   ....[104]....
        /*0690*/ 	.word	0x00012920


	//   ....[105]....
        /*0694*/ 	.word	0x00012b40


	//   ....[106]....
        /*0698*/ 	.word	0x00012b50


	//   ....[107]....
        /*069c*/ 	.word	0x00012cd0


	//   ....[108]....
        /*06a0*/ 	.word	0x00012d00


	//   ....[109]....
        /*06a4*/ 	.word	0x00012e50


	//   ....[110]....
        /*06a8*/ 	.word	0x00012e80


	//   ....[111]....
        /*06ac*/ 	.word	0x00012fd0


	//   ....[112]....
        /*06b0*/ 	.word	0x00012ff0


	//   ....[113]....
        /*06b4*/ 	.word	0x000137e0


	//   ....[114]....
        /*06b8*/ 	.word	0x00013800


	//   ....[115]....
        /*06bc*/ 	.word	0x00013950


	//   ....[116]....
        /*06c0*/ 	.word	0x00013980


	//   ....[117]....
        /*06c4*/ 	.word	0x00013ab0


	//   ....[118]....
        /*06c8*/ 	.word	0x00013ae0


	//   ....[119]....
        /*06cc*/ 	.word	0x00013c10


	//   ....[120]....
        /*06d0*/ 	.word	0x00013c30


	//   ....[121]....
        /*06d4*/ 	.word	0x00013d90


	//   ....[122]....
        /*06d8*/ 	.word	0x00013de0


	//   ....[123]....
        /*06dc*/ 	.word	0x00013e30


	//   ....[124]....
        /*06e0*/ 	.word	0x00013e80


	//   ....[125]....
        /*06e4*/ 	.word	0x00013ee0


	//   ....[126]....
        /*06e8*/ 	.word	0x00013f30


	//   ....[127]....
        /*06ec*/ 	.word	0x00013f80


	//   ....[128]....
        /*06f0*/ 	.word	0x00013fd0


	//----- nvinfo : EIATTR_EXIT_INSTR_OFFSETS
	.align		4
.L_158:
        /*06f4*/ 	.byte	0x04, 0x1c
        /*06f6*/ 	.short	(.L_160 - .L_159)


	//   ....[0]....
.L_159:
        /*06f8*/ 	.word	0x00000370


	//   ....[1]....
        /*06fc*/ 	.word	0x00013000


	//   ....[2]....
        /*0700*/ 	.word	0x000130d0


	//   ....[3]....
        /*0704*/ 	.word	0x00013130


	//   ....[4]....
        /*0708*/ 	.word	0x00013c40


	//   ....[5]....
        /*070c*/ 	.word	0x00013cf0


	//   ....[6]....
        /*0710*/ 	.word	0x00013d50


	//----- nvinfo : EIATTR_CTAIDZ_USED
	.align		4
.L_160:
        /*0714*/ 	.byte	0x01, 0x04
	.zero		2


	//----- nvinfo : EIATTR_MAX_THREADS
	.align		4
        /*0718*/ 	.byte	0x04, 0x05
        /*071a*/ 	.short	(.L_162 - .L_161)
.L_161:
        /*071c*/ 	.word	0x00000080
        /*0720*/ 	.word	0x00000001
        /*0724*/ 	.word	0x00000001


	//----- nvinfo : EIATTR_CRS_STACK_SIZE
	.align		4
.L_162:
        /*0728*/ 	.byte	0x04, 0x1e
        /*072a*/ 	.short	(.L_164 - .L_163)
.L_163:
        /*072c*/ 	.word	0x00000000
.L_164:


//--------------------- .nv.info._ZN7cutlass13device_kernelIN5flash19enable_sm80_to_sm89INS1_16FlashAttnFwdSm80INS1_25CollectiveMainloopFwdSm80ILi4ELi1ELb0EN4cute5tupleIJNS5_1CILi128EEENS7_ILi48EEENS7_ILi96EEEEEELi96ENS_10bfloat16_tEfNS_4arch4Sm80ELb0ELb1ELb0ELb1ELb1ELb1ELb1ELb0EEENS1_21CollectiveEpilogueFwdINS6_IJS8_SA_S9_EEENS6_IJNS7_ILi1EEESI_SI_EEESC_SE_Li128ELb1ELb1ELb0ELb0EEENS1_19SingleTileSchedulerILb1ELb0ELb1ELi128EEEEEEEEEvNT_6ParamsE --------------------------
	.section	.nv.info._ZN7cutlass13device_kernelIN5flash19enable_sm80_to_sm89INS1_16FlashAttnFwdSm80INS1_25CollectiveMainloopFwdSm80ILi4ELi1ELb0EN4cute5tupleIJNS5_1CILi128EEENS7_ILi48EEENS7_ILi96EEEEEELi96ENS_10bfloat16_tEfNS_4arch4Sm80ELb0ELb1ELb0ELb1ELb1ELb1ELb1ELb0EEENS1_21CollectiveEpilogueFwdINS6_IJS8_SA_S9_EEENS6_IJNS7_ILi1EEESI_SI_EEESC_SE_Li128ELb1ELb1ELb0ELb0EEENS1_19SingleTileSchedulerILb1ELb0ELb1ELi128EEEEEEEEEvNT_6ParamsE,"",@"SHT_CUDA_INFO"
	.sectionflags	@""
	.align	4


	//----- nvinfo : EIATTR_CUDA_API_VERSION
	.align		4
        /*0000*/ 	.byte	0x04, 0x37
        /*0002*/ 	.short	(.L_166 - .L_165)
.L_165:
        /*0004*/ 	.word	0x00000082


	//----- nvinfo : EIATTR_SW2861232_WAR
	.align		4
.L_166:
        /*0008*/ 	.byte	0x01, 0x35
	.zero		2


	//----- nvinfo : EIATTR_PARAM_CBANK
	.align		4
        /*000c*/ 	.byte	0x04, 0x0a
        /*000e*/ 	.short	(.L_168 - .L_167)
	.align		4
.L_167:
        /*0010*/ 	.word	index@(.nv.constant0._ZN7cutlass13device_kernelIN5flash19enable_sm80_to_sm89INS1_16FlashAttnFwdSm80INS1_25CollectiveMainloopFwdSm80ILi4ELi1ELb0EN4cute5tupleIJNS5_1CILi128EEENS7_ILi48EEENS7_ILi96EEEEEELi96ENS_10bfloat16_tEfNS_4arch4Sm80ELb0ELb1ELb0ELb1ELb1ELb1ELb1ELb0EEENS1_21CollectiveEpilogueFwdINS6_IJS8_SA_S9_EEENS6_IJNS7_ILi1EEESI_SI_EEESC_SE_Li128ELb1ELb1ELb0ELb0EEENS1_19SingleTileSchedulerILb1ELb0ELb1ELi128EEEEEEEEEvNT_6ParamsE)
        /*0014*/ 	.short	0x0160
        /*0016*/ 	.short	0x0418


	//----- nvinfo : EIATTR_CBANK_PARAM_SIZE
	.align		4
.L_168:
        /*0018*/ 	.byte	0x03, 0x19
        /*001a*/ 	.short	0x0418


	//----- nvinfo : EIATTR_KPARAM_INFO
	.align		4
        /*001c*/ 	.byte	0x04, 0x17
        /*001e*/ 	.short	(.L_170 - .L_169)
.L_169:
        /*0020*/ 	.word	0x00000000
        /*0024*/ 	.short	0x0000
        /*0026*/ 	.short	0x0000
        /*0028*/ 	.byte	0x00, 0xf0, 0x61, 0x10


	//----- nvinfo : EIATTR_MAXREG_COUNT
	.align		4
.L_170:
        /*002c*/ 	.byte	0x03, 0x1b
        /*002e*/ 	.short	0x00ff


	//----- nvinfo : EIATTR_NUM_BARRIERS
	.align		4
        /*0030*/ 	.byte	0x02, 0x4c
        /*0032*/ 	.byte	0x02
	.zero		1


	//----- nvinfo : EIATTR_ANNOTATIONS
	.align		4
        /*0034*/ 	.byte	0x04, 0x55
        /*0036*/ 	.short	(.L_172 - .L_171)


	//   ....[0]....
.L_171:
        /* <DEDUP_REMOVED lines=52> */


	//----- nvinfo : EIATTR_MERCURY_ISA_VERSION
	.align		4
.L_172:
        /*0360*/ 	.byte	0x03, 0x5f
        /*0362*/ 	.short	0x0000


	//----- nvinfo : EIATTR_COOP_GROUP_MASK_REGIDS
	.align		4
        /*0364*/ 	.byte	0x04, 0x29
        /*0366*/ 	.short	(.L_174 - .L_173)


	//   ....[0]....
.L_173:
        /*0368*/ 	.word	0xffffffff


	//   ....[1]....
        /*036c*/ 	.word	0xffffffff


	//   ....[2]....
        /*0370*/ 	.word	0xffffffff


	//   ....[3]....
        /*0374*/ 	.word	0xffffffff


	//   ....[4]....
        /*0378*/ 	.word	0xffffffff


	//   ....[5]....
        /*037c*/ 	.word	0xffffffff


	//   ....[6]....
        /*0380*/ 	.word	0xffffffff


	//   ....[7]....
        /*0384*/ 	.word	0xffffffff


	//   ....[8]....
        /*0388*/ 	.word	0xffffffff


	//   ....[9]....
        /*038c*/ 	.word	0xffffffff


	//   ....[10]....
        /*0390*/ 	.word	0xffffffff


	//   ....[11]....
        /*0394*/ 	.word	0xffffffff


	//   ....[12]....
        /*0398*/ 	.word	0xffffffff


	//   ....[13]....
        /*039c*/ 	.word	0xffffffff


	//   ....[14]....
        /*03a0*/ 	.word	0xffffffff


	//   ....[15]....
        /*03a4*/ 	.word	0xffffffff


	//   ....[16]....
        /*03a8*/ 	.word	0xffffffff


	//   ....[17]....
        /*03ac*/ 	.word	0xffffffff


	//   ....[18]....
        /*03b0*/ 	.word	0xffffffff


	//   ....[19]....
        /*03b4*/ 	.word	0xffffffff


	//   ....[20]....
        /*03b8*/ 	.word	0xffffffff


	//   ....[21]....
        /*03bc*/ 	.word	0xffffffff


	//   ....[22]....
        /*03c0*/ 	.word	0xffffffff


	//   ....[23]....
        /*03c4*/ 	.word	0xffffffff


	//   ....[24]....
        /*03c8*/ 	.word	0xffffffff


	//   ....[25]....
        /*03cc*/ 	.word	0xffffffff


	//   ....[26]....
        /*03d0*/ 	.word	0xffffffff


	//   ....[27]....
        /*03d4*/ 	.word	0xffffffff


	//   ....[28]....
        /*03d8*/ 	.word	0xffffffff


	//   ....[29]....
        /*03dc*/ 	.word	0xffffffff


	//   ....[30]....
        /*03e0*/ 	.word	0xffffffff


	//   ....[31]....
        /*03e4*/ 	.word	0xffffffff


	//   ....[32]....
        /*03e8*/ 	.word	0xffffffff


	//   ....[33]....
        /*03ec*/ 	.word	0xffffffff


	//   ....[34]....
        /*03f0*/ 	.word	0xffffffff


	//   ....[35]....
        /*03f4*/ 	.word	0xffffffff


	//   ....[36]....
        /*03f8*/ 	.word	0xffffffff


	//   ....[37]....
        /*03fc*/ 	.word	0xffffffff


	//   ....[38]....
        /*0400*/ 	.word	0xffffffff


	//   ....[39]....
        /*0404*/ 	.word	0xffffffff


	//   ....[40]....
        /*0408*/ 	.word	0xffffffff


	//   ....[41]....
        /*040c*/ 	.word	0xffffffff


	//   ....[42]....
        /*0410*/ 	.word	0xffffffff


	//   ....[43]....
        /*0414*/ 	.word	0xffffffff


	//   ....[44]....
        /*0418*/ 	.word	0xffffffff


	//   ....[45]....
        /*041c*/ 	.word	0xffffffff


	//   ....[46]....
        /*0420*/ 	.word	0xffffffff


	//   ....[47]....
        /*0424*/ 	.word	0xffffffff


	//   ....[48]....
        /*0428*/ 	.word	0xffffffff


	//   ....[49]....
        /*042c*/ 	.word	0xffffffff


	//   ....[50]....
        /*0430*/ 	.word	0xffffffff


	//   ....[51]....
        /*0434*/ 	.word	0xffffffff


	//   ....[52]....
        /*0438*/ 	.word	0xffffffff


	//   ....[53]....
        /*043c*/ 	.word	0xffffffff


	//   ....[54]....
        /*0440*/ 	.word	0xffffffff


	//   ....[55]....
        /*0444*/ 	.word	0xffffffff


	//   ....[56]....
        /*0448*/ 	.word	0xffffffff


	//   ....[57]....
        /*044c*/ 	.word	0xffffffff


	//   ....[58]....
        /*0450*/ 	.word	0xffffffff


	//   ....[59]....
        /*0454*/ 	.word	0xffffffff


	//   ....[60]....
        /*0458*/ 	.word	0xffffffff


	//   ....[61]....
        /*045c*/ 	.word	0xffffffff


	//   ....[62]....
        /*0460*/ 	.word	0xffffffff


	//   ....[63]....
        /*0464*/ 	.word	0xffffffff


	//   ....[64]....
        /*0468*/ 	.word	0xffffffff


	//   ....[65]....
        /*046c*/ 	.word	0xffffffff


	//   ....[66]....
        /*0470*/ 	.word	0xffffffff


	//   ....[67]....
        /*0474*/ 	.word	0xffffffff


	//   ....[68]....
        /*0478*/ 	.word	0xffffffff


	//   ....[69]....
        /*047c*/ 	.word	0xffffffff


	//   ....[70]....
        /*0480*/ 	.word	0xffffffff


	//   ....[71]....
        /*0484*/ 	.word	0xffffffff


	//   ....[72]....
        /*0488*/ 	.word	0xffffffff


	//   ....[73]....
        /*048c*/ 	.word	0xffffffff


	//   ....[74]....
        /*0490*/ 	.word	0xffffffff


	//   ....[75]....
        /*0494*/ 	.word	0xffffffff


	//   ....[76]....
        /*0498*/ 	.word	0xffffffff


	//   ....[77]....
        /*049c*/ 	.word	0xffffffff


	//   ....[78]....
        /*04a0*/ 	.word	0xffffffff


	//   ....[79]....
        /*04a4*/ 	.word	0xffffffff


	//   ....[80]....
        /*04a8*/ 	.word	0xffffffff


	//   ....[81]....
        /*04ac*/ 	.word	0xffffffff


	//   ....[82]....
        /*04b0*/ 	.word	0xffffffff


	//   ....[83]....
        /*04b4*/ 	.word	0xffffffff


	//   ....[84]....
        /*04b8*/ 	.word	0xffffffff


	//   ....[85]....
        /*04bc*/ 	.word	0xffffffff


	//   ....[86]....
        /*04c0*/ 	.word	0xffffffff


	//   ....[87]....
        /*04c4*/ 	.word	0xffffffff


	//   ....[88]....
        /*04c8*/ 	.word	0xffffffff


	//   ....[89]....
        /*04cc*/ 	.word	0xffffffff


	//   ....[90]....
        /*04d0*/ 	.word	0xffffffff


	//   ....[91]....
        /*04d4*/ 	.word	0xffffffff


	//   ....[92]....
        /*04d8*/ 	.word	0xffffffff


	//   ....[93]....
        /*04dc*/ 	.word	0xffffffff


	//   ....[94]....
        /*04e0*/ 	.word	0xffffffff


	//   ....[95]....
        /*04e4*/ 	.word	0xffffffff


	//   ....[96]....
        /*04e8*/ 	.word	0xffffffff


	//   ....[97]....
        /*04ec*/ 	.word	0xffffffff


	//   ....[98]....
        /*04f0*/ 	.word	0xffffffff


	//   ....[99]....
        /*04f4*/ 	.word	0xffffffff


	//   ....[100]....
        /*04f8*/ 	.word	0xffffffff


	//   ....[101]....
        /*04fc*/ 	.word	0xffffffff


	//   ....[102]....
        /*0500*/ 	.word	0xffffffff


	//   ....[103]....
        /*0504*/ 	.word	0xffffffff


	//   ....[104]....
        /*0508*/ 	.word	0xffffffff


	//   ....[105]....
        /*050c*/ 	.word	0xffffffff


	//   ....[106]....
        /*0510*/ 	.word	0xffffffff


	//   ....[107]....
        /*0514*/ 	.word	0xffffffff


	//   ....[108]....
        /*0518*/ 	.word	0xffffffff


	//   ....[109]....
        /*051c*/ 	.word	0xffffffff


	//   ....[110]....
        /*0520*/ 	.word	0xffffffff


	//   ....[111]....
        /*0524*/ 	.word	0xffffffff


	//   ....[112]....
        /*0528*/ 	.word	0xffffffff


	//   ....[113]....
        /*052c*/ 	.word	0xffffffff


	//   ....[114]....
        /*0530*/ 	.word	0xffffffff


	//   ....[115]....
        /*0534*/ 	.word	0xffffffff


	//   ....[116]....
        /*0538*/ 	.word	0xffffffff


	//   ....[117]....
        /*053c*/ 	.word	0xffffffff


	//   ....[118]....
        /*0540*/ 	.word	0xffffffff


	//   ....[119]....
        /*0544*/ 	.word	0xffffffff


	//   ....[120]....
        /*0548*/ 	.word	0xffffffff


	//   ....[121]....
        /*054c*/ 	.word	0xffffffff


	//   ....[122]....
        /*0550*/ 	.word	0xffffffff


	//   ....[123]....
        /*0554*/ 	.word	0xffffffff


	//   ....[124]....
        /*0558*/ 	.word	0xffffffff


	//   ....[125]....
        /*055c*/ 	.word	0xffffffff


	//   ....[126]....
        /*0560*/ 	.word	0xffffffff


	//   ....[127]....
        /*0564*/ 	.word	0xffffffff


	//   ....[128]....
        /*0568*/ 	.word	0xffffffff


	//   ....[129]....
        /*056c*/ 	.word	0xffffffff


	//   ....[130]....
        /*0570*/ 	.word	0xffffffff


	//   ....[131]....
        /*0574*/ 	.word	0xffffffff


	//   ....[132]....
        /*0578*/ 	.word	0xffffffff


	//   ....[133]....
        /*057c*/ 	.word	0xffffffff


	//   ....[134]....
        /*0580*/ 	.word	0xffffffff


	//   ....[135]....
        /*0584*/ 	.word	0xffffffff


	//   ....[136]....
        /*0588*/ 	.word	0xffffffff


	//   ....[137]....
        /*058c*/ 	.word	0xffffffff


	//   ....[138]....
        /*0590*/ 	.word	0xffffffff


	//   ....[139]....
        /*0594*/ 	.word	0xffffffff


	//   ....[140]....
        /*0598*/ 	.word	0xffffffff


	//   ....[141]....
        /*059c*/ 	.word	0xffffffff


	//   ....[142]....
        /*05a0*/ 	.word	0xffffffff


	//   ....[143]....
        /*05a4*/ 	.word	0xffffffff


	//   ....[144]....
        /*05a8*/ 	.word	0xffffffff


	//   ....[145]....
        /*05ac*/ 	.word	0xffffffff


	//   ....[146]....
        /*05b0*/ 	.word	0xffffffff


	//   ....[147]....
        /*05b4*/ 	.word	0xffffffff


	//   ....[148]....
        /*05b8*/ 	.word	0xffffffff


	//   ....[149]....
        /*05bc*/ 	.word	0xffffffff


	//   ....[150]....
        /*05c0*/ 	.word	0xffffffff


	//   ....[151]....
        /*05c4*/ 	.word	0xffffffff


	//   ....[152]....
        /*05c8*/ 	.word	0xffffffff


	//----- nvinfo : EIATTR_COOP_GROUP_INSTR_OFFSETS
	.align		4
.L_174:
        /*05cc*/ 	.byte	0x04, 0x28
        /*05ce*/ 	.short	(.L_176 - .L_175)


	//   ....[0]....
.L_175:
        /*05d0*/ 	.word	0x00000090


	//   ....[1]....
        /*05d4*/ 	.word	0x000023c0


	//   ....[2]....
        /*05d8*/ 	.word	0x000023d0


	//   ....[3]....
        /*05dc*/ 	.word	0x00003f10


	//   ....[4]....
        /*05e0*/ 	.word	0x00003f20


	//   ....[5]....
        /*05e4*/ 	.word	0x00005870


	//   ....[6]....
        /*05e8*/ 	.word	0x00005890


	//   ....[7]....
        /*05ec*/ 	.word	0x00005d90


	//   ....[8]....
        /*05f0*/ 	.word	0x00005e50


	//   ....[9]....
        /*05f4*/ 	.word	0x00006fd0


	//   ....[10]....
        /*05f8*/ 	.word	0x00007000


	//   ....[11]....
        /*05fc*/ 	.word	0x00007240


	//   ....[12]....
        /*0600*/ 	.word	0x00007270


	//   ....[13]....
        /*0604*/ 	.word	0x00007390


	//   ....[14]....
        /*0608*/ 	.word	0x000073c0


	//   ....[15]....
        /*060c*/ 	.word	0x000074f0


	//   ....[16]....
        /*0610*/ 	.word	0x00007500


	//   ....[17]....
        /*0614*/ 	.word	0x00007a10


	//   ....[18]....
        /*0618*/ 	.word	0x00007a20


	//   ....[19]....
        /*061c*/ 	.word	0x00007b20


	//   ....[20]....
        /*0620*/ 	.word	0x00007b30


	//   ....[21]....
        /*0624*/ 	.word	0x00007fd0


	//   ....[22]....
        /*0628*/ 	.word	0x00007ff0


	//   ....[23]....
        /*062c*/ 	.word	0x00008030


	//   ....[24]....
        /*0630*/ 	.word	0x00008060


	//   ....[25]....
        /*0634*/ 	.word	0x00008480


	//   ....[26]....
        /*0638*/ 	.word	0x000084c0


	//   ....[27]....
        /*063c*/ 	.word	0x00008510


	//   ....[28]....
        /*0640*/ 	.word	0x00008580


	//   ....[29]....
        /*0644*/ 	.word	0x0000b7d0


	//   ....[30]....
        /*0648*/ 	.word	0x0000b7f0


	//   ....[31]....
        /*064c*/ 	.word	0x0000b850


	//   ....[32]....
        /*0650*/ 	.word	0x0000b860


	//   ....[33]....
        /*0654*/ 	.word	0x0000bad0


	//   ....[34]....
        /*0658*/ 	.word	0x0000bb10


	//   ....[35]....
        /*065c*/ 	.word	0x0000bb60


	//   ....[36]....
        /*0660*/ 	.word	0x0000bbd0


	//   ....[37]....
        /*0664*/ 	.word	0x0000f470


	//   ....[38]....
        /*0668*/ 	.word	0x0000f530


	//   ....[39]....
        /*066c*/ 	.word	0x0000f8a0


	//   ....[40]....
        /*0670*/ 	.word	0x0000f8b0


	//   ....[41]....
        /*0674*/ 	.word	0x00010580


	//   ....[42]....
        /*0678*/ 	.word	0x000105a0


	//   ....[43]....
        /*067c*/ 	.word	0x000106a0


	//   ....[44]....
        /*0680*/ 	.word	0x000106c0


	//   ....[45]....
        /*0684*/ 	.word	0x00010940


	//   ....[46]....
        /*0688*/ 	.word	0x00010ba0


	//   ....[47]....
        /*068c*/ 	.word	0x00010d40


	//   ....[48]....
        /*0690*/ 	.word	0x000114c0


	//   ....[49]....
        /*0694*/ 	.word	0x00011d00


	//   ....[50]....
        /*0698*/ 	.word	0x00011d40


	//   ....[51]....
        /*069c*/ 	.word	0x00011e40


	//   ....[52]....
        /*06a0*/ 	.word	0x00011e70


	//   ....[53]....
        /*06a4*/ 	.word	0x00011f70


	//   ....[54]....
        /*06a8*/ 	.word	0x00011fd0


	//   ....[55]....
        /*06ac*/ 	.word	0x00012170


	//   ....[56]....
        /*06b0*/ 	.word	0x000121c0


	//   ....[57]....
        /*06b4*/ 	.word	0x00013700


	//   ....[58]....
        /*06b8*/ 	.word	0x00013710


	//   ....[59]....
        /*06bc*/ 	.word	0x000137f0


	//   ....[60]....
        /*06c0*/ 	.word	0x00013800


	//   ....[61]....
        /*06c4*/ 	.word	0x00014240


	//   ....[62]....
        /*06c8*/ 	.word	0x00014270


	//   ....[63]....
        /*06cc*/ 	.word	0x00014330


	//   ....[64]....
        /*06d0*/ 	.word	0x00014370


	//   ....[65]....
        /*06d4*/ 	.word	0x00014520


	//   ....[66]....
        /*06d8*/ 	.word	0x00014700


	//   ....[67]....
        /*06dc*/ 	.word	0x000148c0


	//   ....[68]....
        /*06e0*/ 	.word	0x00014ee0


	//   ....[69]....
        /*06e4*/ 	.word	0x000157f0


	//   ....[70]....
        /*06e8*/ 	.word	0x00015830


	//   ....[71]....
        /*06ec*/ 	.word	0x00015990


	//   ....[72]....
        /*06f0*/ 	.word	0x000159b0


	//   ....[73]....
        /*06f4*/ 	.word	0x00015ad0


	//   ....[74]....
        /*06f8*/ 	.word	0x00015af0


	//   ....[75]....
        /*06fc*/ 	.word	0x00015c30


	//   ....[76]....
        /*0700*/ 	.word	0x00015c50


	//   ....[77]....
        /*0704*/ 	.word	0x00017af0


	//   ....[78]....
        /*0708*/ 	.word	0x00017b00


	//   ....[79]....
        /*070c*/ 	.word	0x00017be0


	//   ....[80]....
        /*0710*/ 	.word	0x00017bf0


	//   ....[81]....
        /*0714*/ 	.word	0x00018670


	//   ....[82]....
        /*0718*/ 	.word	0x00018690


	//   ....[83]....
        /*071c*/ 	.word	0x00018710


	//   ....[84]....
        /*0720*/ 	.word	0x00018750


	//   ....[85]....
        /*0724*/ 	.word	0x00018a60


	//   ....[86]....
        /*0728*/ 	.word	0x00018ab0


	//   ....[87]....
        /*072c*/ 	.word	0x00018ae0


	//   ....[88]....
        /*0730*/ 	.word	0x00018b10


	//   ....[89]....
        /*0734*/ 	.word	0x00018b50


	//   ....[90]....
        /*0738*/ 	.word	0x00018b80


	//   ....[91]....
        /*073c*/ 	.word	0x00018ce0


	//   ....[92]....
        /*0740*/ 	.word	0x00019090


	//   ....[93]....
        /*0744*/ 	.word	0x0001a790


	//   ....[94]....
        /*0748*/ 	.word	0x0001a7c0


	//   ....[95]....
        /*074c*/ 	.word	0x0001a950


	//   ....[96]....
        /*0750*/ 	.word	0x0001a960


	//   ....[97]....
        /*0754*/ 	.word	0x0001b390


	//   ....[98]....
        /*0758*/ 	.word	0x0001b3b0


	//   ....[99]....
        /*075c*/ 	.word	0x0001b430


	//   ....[100]....
        /*0760*/ 	.word	0x0001b470


	//   ....[101]....
        /*0764*/ 	.word	0x0001b5e0


	//   ....[102]....
        /*0768*/ 	.word	0x0001b7e0


	//   ....[103]....
        /*076c*/ 	.word	0x0001bcb0


	//   ....[104]....
        /*0770*/ 	.word	0x0001c130


	//   ....[105]....
        /*0774*/ 	.word	0x0001c960


	//   ....[106]....
        /*0778*/ 	.word	0x0001c9a0


	//   ....[107]....
        /*077c*/ 	.word	0x0001cb00


	//   ....[108]....
        /*0780*/ 	.word	0x0001cb20


	//   ....[109]....
        /*0784*/ 	.word	0x0001cc40


	//   ....[110]....
        /*0788*/ 	.word	0x0001cc60


	//   ....[111]....
        /*078c*/ 	.word	0x0001cda0


	//   ....[112]....
        /*0790*/ 	.word	0x0001cdc0


	//   ....[113]....
        /*0794*/ 	.word	0x0001e5b0


	//   ....[114]....
        /*0798*/ 	.word	0x0001e5c0


	//   ....[115]....
        /*079c*/ 	.word	0x0001e5d0


	//   ....[116]....
        /*07a0*/ 	.word	0x0001e5e0


	//   ....[117]....
        /*07a4*/ 	.word	0x0001e610


	//   ....[118]....
        /*07a8*/ 	.word	0x0001e630


	//   ....[119]....
        /*07ac*/ 	.word	0x0001e650


	//   ....[120]....
        /*07b0*/ 	.word	0x0001e660


	//   ....[121]....
        /*07b4*/ 	.word	0x0001fd60


	//   ....[122]....
        /*07b8*/ 	.word	0x0001fd90


	//   ....[123]....
        /*07bc*/ 	.word	0x0001fdc0


	//   ....[124]....
        /*07c0*/ 	.word	0x0001fde0


	//   ....[125]....
        /*07c4*/ 	.word	0x0001fdf0


	//   ....[126]....
        /*07c8*/ 	.word	0x0001fe00


	//   ....[127]....
        /*07cc*/ 	.word	0x0001fe10


	//   ....[128]....
        /*07d0*/ 	.word	0x0001fe20


	//   ....[129]....
        /*07d4*/ 	.word	0x00020040


	//   ....[130]....
        /*07d8*/ 	.word	0x00020050


	//   ....[131]....
        /*07dc*/ 	.word	0x000201d0


	//   ....[132]....
        /*07e0*/ 	.word	0x00020200


	//   ....[133]....
        /*07e4*/ 	.word	0x00020350


	//   ....[134]....
        /*07e8*/ 	.word	0x00020380


	//   ....[135]....
        /*07ec*/ 	.word	0x000204d0


	//   ....[136]....
        /*07f0*/ 	.word	0x000204f0


	//   ....[137]....
        /*07f4*/ 	.word	0x00020ce0


	//   ....[138]....
        /*07f8*/ 	.word	0x00020d00


	//   ....[139]....
        /*07fc*/ 	.word	0x00020e50


	//   ....[140]....
        /*0800*/ 	.word	0x00020e80


	//   ....[141]....
        /*0804*/ 	.word	0x00020fb0


	//   ....[142]....
        /*0808*/ 	.word	0x00020fe0


	//   ....[143]....
        /*080c*/ 	.word	0x00021110


	//   ....[144]....
        /*0810*/ 	.word	0x00021130


	//   ....[145]....
        /*0814*/ 	.word	0x00021290


	//   ....[146]....
        /*0818*/ 	.word	0x000212e0


	//   ....[147]....
        /*081c*/ 	.word	0x00021330


	//   ....[148]....
        /*0820*/ 	.word	0x00021380


	//   ....[149]....
        /*0824*/ 	.word	0x000213e0


	//   ....[150]....
        /*0828*/ 	.word	0x00021430


	//   ....[151]....
        /*082c*/ 	.word	0x00021480


	//   ....[152]....
        /*0830*/ 	.word	0x000214d0


	//----- nvinfo : EIATTR_EXIT_INSTR_OFFSETS
	.align		4
.L_176:
        /*0834*/ 	.byte	0x04, 0x1c
        /*0836*/ 	.short	(.L_178 - .L_177)


	//   ....[0]....
.L_177:
        /*0838*/ 	.word	0x00000370


	//   ....[1]....
        /*083c*/ 	.word	0x00020500


	//   ....[2]....
        /*0840*/ 	.word	0x000205d0


	//   ....[3]....
        /*0844*/ 	.word	0x00020630


	//   ....[4]....
        /*0848*/ 	.word	0x00021140


	//   ....[5]....
        /*084c*/ 	.word	0x000211f0


	//   ....[6]....
        /*0850*/ 	.word	0x00021250


	//----- nvinfo : EIATTR_CTAIDZ_USED
	.align		4
.L_178:
        /*0854*/ 	.byte	0x01, 0x04
	.zero		2


	//----- nvinfo : EIATTR_MAX_THREADS
	.align		4
        /*0858*/ 	.byte	0x04, 0x05
        /*085a*/ 	.short	(.L_180 - .L_179)
.L_179:
        /*085c*/ 	.word	0x00000080
        /*0860*/ 	.word	0x00000001
        /*0864*/ 	.word	0x00000001


	//----- nvinfo : EIATTR_CRS_STACK_SIZE
	.align		4
.L_180:
        /*0868*/ 	.byte	0x04, 0x1e
        /*086a*/ 	.short	(.L_182 - .L_181)
.L_181:
        /*086c*/ 	.word	0x00000000
.L_182:


//--------------------- .nv.info._ZN7cutlass13device_kernelIN5flash19enable_sm80_to_sm89INS1_16FlashAttnFwdSm80INS1_25CollectiveMainloopFwdSm80ILi4ELi1ELb0EN4cute5tupleIJNS5_1CILi128EEENS7_ILi64EEENS7_ILi96EEEEEELi96ENS_10bfloat16_tEfNS_4arch4Sm80ELb1ELb0ELb0ELb0ELb1ELb0ELb1ELb0EEENS1_21CollectiveEpilogueFwdINS6_IJS8_SA_S9_EEENS6_IJNS7_ILi1EEESI_SI_EEESC_SE_Li128ELb0ELb1ELb0ELb0EEENS1_30DynamicPersistentTileSchedulerILi128ELi128ELb0ELb1ELb0EEEEEEEEEvNT_6ParamsE --------------------------
	.section	.nv.info._ZN7cutlass13device_kernelIN5flash19enable_sm80_to_sm89INS1_16FlashAttnFwdSm80INS1_25CollectiveMainloopFwdSm80ILi4ELi1ELb0EN4cute5tupleIJNS5_1CILi128EEENS7_ILi64EEENS7_ILi96EEEEEELi96ENS_10bfloat16_tEfNS_4arch4Sm80ELb1ELb0ELb0ELb0ELb1ELb0ELb1ELb0EEENS1_21CollectiveEpilogueFwdINS6_IJS8_SA_S9_EEENS6_IJNS7_ILi1EEESI_SI_EEESC_SE_Li128ELb0ELb1ELb0ELb0EEENS1_30DynamicPersistentTileSchedulerILi128ELi128ELb0ELb1ELb0EEEEEEEEEvNT_6ParamsE,"",@"SHT_CUDA_INFO"
	.sectionflags	@""
	.align	4


	//----- nvinfo : EIATTR_CUDA_API_VERSION
	.align		4
        /*0000*/ 	.byte	0x04, 0x37
        /*0002*/ 	.short	(.L_184 - .L_183)
.L_183:
        /*0004*/ 	.word	0x00000082


	//----- nvinfo : EIATTR_SW2861232_WAR
	.align		4
.L_184:
        /*0008*/ 	.byte	0x01, 0x35
	.zero		2


	//----- nvinfo : EIATTR_PARAM_CBANK
	.align		4
        /*000c*/ 	.byte	0x04, 0x0a
        /*000e*/ 	.short	(.L_186 - .L_185)
	.align		4
.L_185:
        /*0010*/ 	.word	index@(.nv.constant0._ZN7cutlass13device_kernelIN5flash19enable_sm80_to_sm89INS1_16FlashAttnFwdSm80INS1_25CollectiveMainloopFwdSm80ILi4ELi1ELb0EN4cute5tupleIJNS5_1CILi128EEENS7_ILi64EEENS7_ILi96EEEEEELi96ENS_10bfloat16_tEfNS_4arch4Sm80ELb1ELb0ELb0ELb0ELb1ELb0ELb1ELb0EEENS1_21CollectiveEpilogueFwdINS6_IJS8_SA_S9_EEENS6_IJNS7_ILi1EEESI_SI_EEESC_SE_Li128ELb0ELb1ELb0ELb0EEENS1_30DynamicPersistentTileSchedulerILi128ELi128ELb0ELb1ELb0EEEEEEEEEvNT_6ParamsE)
        /*0014*/ 	.short	0x0160
        /*0016*/ 	.short	0x0428


	//----- nvinfo : EIATTR_CBANK_PARAM_SIZE
	.align		4
.L_186:
        /*0018*/ 	.byte	0x03, 0x19
        /*001a*/ 	.short	0x0428


	//----- nvinfo : EIATTR_KPARAM_INFO
	.align		4
        /*001c*/ 	.byte	0x04, 0x17
        /*001e*/ 	.short	(.L_188 - .L_187)
.L_187:
        /*0020*/ 	.word	0x00000000
        /*0024*/ 	.short	0x0000
        /*0026*/ 	.short	0x0000
        /*0028*/ 	.byte	0x00, 0xf0, 0xa1, 0x10


	//----- nvinfo : EIATTR_MAXREG_COUNT
	.align		4
.L_188:
        /*002c*/ 	.byte	0x03, 0x1b
        /*002e*/ 	.short	0x00ff


	//----- nvinfo : EIATTR_NUM_BARRIERS
	.align		4
        /*0030*/ 	.byte	0x02, 0x4c
        /*0032*/ 	.byte	0x06
	.zero		1


	//----- nvinfo : EIATTR_ANNOTATIONS
	.align		4
        /*0034*/ 	.byte	0x04, 0x55
        /*0036*/ 	.short	(.L_190 - .L_189)


	//   ....[0]....
.L_189:
        /* <DEDUP_REMOVED lines=55> */
        /*039c*/ 	.byte	0xd0, 0x2a, 0x01, 0x00, 0x01, 0x00, 0x00, 0x00, 0x20, 0x2b, 0x01, 0x00


	//----- nvinfo : EIATTR_MERCURY_ISA_VERSION
	.align		4
.L_190:
        /*03a8*/ 	.byte	0x03, 0x5f
        /*03aa*/ 	.short	0x0000


	//----- nvinfo : EIATTR_INT_WARP_WIDE_INSTR_OFFSETS
	.align		4
        /*03ac*/ 	.byte	0x04, 0x31
        /*03ae*/ 	.short	(.L_192 - .L_191)


	//   ....[0]....
.L_191:
        /*03b0*/ 	.word	0x0000dbe0


	//   ....[1]....
        /*03b4*/ 	.word	0x0000dc60


	//----- nvinfo : EIATTR_COOP_GROUP_MASK_REGIDS
	.align		4
.L_192:
        /*03b8*/ 	.byte	0x04, 0x29
        /*03ba*/ 	.short	(.L_194 - .L_193)


	//   ....[0]....
.L_193:
        /*03bc*/ 	.word	0xffffffff


	//   ....[1]....
        /*03c0*/ 	.word	0xffffffff


	//   ....[2]....
        /*03c4*/ 	.word	0xffffffff


	//   ....[3]....
        /*03c8*/ 	.word	0xffffffff


	//   ....[4]....
        /*03cc*/ 	.word	0xffffffff


	//   ....[5]....
        /*03d0*/ 	.word	0xffffffff


	//   ....[6]....
        /*03d4*/ 	.word	0xffffffff


	//   ....[7]....
        /*03d8*/ 	.word	0xffffffff


	//   ....[8]....
        /*03dc*/ 	.word	0xffffffff


	//   ....[9]....
        /*03e0*/ 	.word	0xffffffff


	//   ....[10]....
        /*03e4*/ 	.word	0xffffffff


	//   ....[11]....
        /*03e8*/ 	.word	0xffffffff


	//   ....[12]....
        /*03ec*/ 	.word	0xffffffff


	//   ....[13]....
        /*03f0*/ 	.word	0xffffffff


	//   ....[14]....
        /*03f4*/ 	.word	0xffffffff


	//   ....[15]....
        /*03f8*/ 	.word	0xffffffff


	//   ....[16]....
        /*03fc*/ 	.word	0xffffffff


	//   ....[17]....
        /*0400*/ 	.word	0xffffffff


	//   ....[18]....
        /*0404*/ 	.word	0xffffffff


	//   ....[19]....
        /*0408*/ 	.word	0xffffffff


	//   ....[20]....
        /*040c*/ 	.word	0xffffffff


	//   ....[21]....
        /*0410*/ 	.word	0xffffffff


	//   ....[22]....
        /*0414*/ 	.word	0xffffffff


	//   ....[23]....
        /*0418*/ 	.word	0xffffffff


	//   ....[24]....
        /*041c*/ 	.word	0xffffffff


	//   ....[25]....
        /*0420*/ 	.word	0xffffffff


	//   ....[26]....
        /*0424*/ 	.word	0xffffffff


	//   ....[27]....
        /*0428*/ 	.word	0xffffffff


	//   ....[28]....
        /*042c*/ 	.word	0xffffffff


	//   ....[29]....
        /*0430*/ 	.word	0xffffffff


	//   ....[30]....
        /*0434*/ 	.word	0xffffffff


	//   ....[31]....
        /*0438*/ 	.word	0xffffffff


	//   ....[32]....
        /*043c*/ 	.word	0xffffffff


	//   ....[33]....
        /*0440*/ 	.word	0xffffffff


	//   ....[34]....
        /*0444*/ 	.word	0xffffffff


	//   ....[35]....
        /*0448*/ 	.word	0xffffffff


	//   ....[36]....
        /*044c*/ 	.word	0xffffffff


	//   ....[37]....
        /*0450*/ 	.word	0xffffffff


	//   ....[38]....
        /*0454*/ 	.word	0xffffffff


	//   ....[39]....
        /*0458*/ 	.word	0xffffffff


	//   ....[40]....
        /*045c*/ 	.word	0xffffffff


	//   ....[41]....
        /*0460*/ 	.word	0xffffffff


	//   ....[42]....
        /*0464*/ 	.word	0xffffffff


	//   ....[43]....
        /*0468*/ 	.word	0xffffffff


	//   ....[44]....
        /*046c*/ 	.word	0xffffffff


	//   ....[45]....
        /*0470*/ 	.word	0xffffffff


	//   ....[46]....
        /*0474*/ 	.word	0xffffffff


	//   ....[47]....
        /*0478*/ 	.word	0xffffffff


	//   ....[48]....
        /*047c*/ 	.word	0xffffffff


	//   ....[49]....
        /*0480*/ 	.word	0xffffffff


	//   ....[50]....
        /*0484*/ 	.word	0xffffffff


	//   ....[51]....
        /*0488*/ 	.word	0xffffffff


	//   ....[52]....
        /*048c*/ 	.word	0xffffffff


	//   ....[53]....
        /*0490*/ 	.word	0xffffffff


	//   ....[54]....
        /*0494*/ 	.word	0xffffffff


	//   ....[55]....
        /*0498*/ 	.word	0xffffffff


	//   ....[56]....
        /*049c*/ 	.word	0xffffffff


	//   ....[57]....
        /*04a0*/ 	.word	0xffffffff


	//   ....[58]....
        /*04a4*/ 	.word	0xffffffff


	//   ....[59]....
        /*04a8*/ 	.word	0xffffffff


	//   ....[60]....
        /*04ac*/ 	.word	0xffffffff


	//   ....[61]....
        /*04b0*/ 	.word	0xffffffff


	//   ....[62]....
        /*04b4*/ 	.word	0xffffffff


	//   ....[63]....
        /*04b8*/ 	.word	0xffffffff


	//   ....[64]....
        /*04bc*/ 	.word	0xffffffff


	//   ....[65]....
        /*04c0*/ 	.word	0xffffffff


	//   ....[66]....
        /*04c4*/ 	.word	0xffffffff


	//   ....[67]....
        /*04c8*/ 	.word	0xffffffff


	//   ....[68]....
        /*04cc*/ 	.word	0xffffffff


	//   ....[69]....
        /*04d0*/ 	.word	0xffffffff


	//   ....[70]....
        /*04d4*/ 	.word	0xffffffff


	//   ....[71]....
        /*04d8*/ 	.word	0xffffffff


	//   ....[72]....
        /*04dc*/ 	.word	0xffffffff


	//   ....[73]....
        /*04e0*/ 	.word	0xffffffff


	//   ....[74]....
        /*04e4*/ 	.word	0xffffffff


	//   ....[75]....
        /*04e8*/ 	.word	0xffffffff


	//   ....[76]....
        /*04ec*/ 	.word	0xffffffff


	//   ....[77]....
        /*04f0*/ 	.word	0xffffffff


	//   ....[78]....
        /*04f4*/ 	.word	0xffffffff


	//   ....[79]....
        /*04f8*/ 	.word	0xffffffff


	//   ....[80]....
        /*04fc*/ 	.word	0xffffffff


	//   ....[81]....
        /*0500*/ 	.word	0xffffffff


	//   ....[82]....
        /*0504*/ 	.word	0xffffffff


	//   ....[83]....
        /*0508*/ 	.word	0xffffffff


	//   ....[84]....
        /*050c*/ 	.word	0xffffffff


	//   ....[85]....
        /*0510*/ 	.word	0xffffffff


	//   ....[86]....
        /*0514*/ 	.word	0xffffffff


	//   ....[87]....
        /*0518*/ 	.word	0xffffffff


	//   ....[88]....
        /*051c*/ 	.word	0xffffffff


	//   ....[89]....
        /*0520*/ 	.word	0xffffffff


	//   ....[90]....
        /*0524*/ 	.word	0xffffffff


	//   ....[91]....
        /*0528*/ 	.word	0xffffffff


	//   ....[92]....
        /*052c*/ 	.word	0xffffffff


	//   ....[93]....
        /*0530*/ 	.word	0xffffffff


	//   ....[94]....
        /*0534*/ 	.word	0xffffffff


	//   ....[95]....
        /*0538*/ 	.word	0xffffffff


	//   ....[96]....
        /*053c*/ 	.word	0xffffffff


	//   ....[97]....
        /*0540*/ 	.word	0xffffffff


	//   ....[98]....
        /*0544*/ 	.word	0xffffffff


	//   ....[99]....
        /*0548*/ 	.word	0xffffffff


	//   ....[100]....
        /*054c*/ 	.word	0xffffffff


	//   ....[101]....
        /*0550*/ 	.word	0xffffffff


	//   ....[102]....
        /*0554*/ 	.word	0xffffffff


	//   ....[103]....
        /*0558*/ 	.word	0xffffffff


	//   ....[104]....
        /*055c*/ 	.word	0xffffffff


	//   ....[105]....
        /*0560*/ 	.word	0xffffffff


	//   ....[106]....
        /*0564*/ 	.word	0xffffffff


	//   ....[107]....
        /*0568*/ 	.word	0xffffffff


	//   ....[108]....
        /*056c*/ 	.word	0xffffffff


	//   ....[109]....
        /*0570*/ 	.word	0xffffffff


	//   ....[110]....
        /*0574*/ 	.word	0xffffffff


	//   ....[111]....
        /*0578*/ 	.word	0xffffffff


	//   ....[112]....
        /*057c*/ 	.word	0xffffffff


	//   ....[113]....
        /*0580*/ 	.word	0xffffffff


	//   ....[114]....
        /*0584*/ 	.word	0xffffffff


	//   ....[115]....
        /*0588*/ 	.word	0xffffffff


	//   ....[116]....
        /*058c*/ 	.word	0xffffffff


	//   ....[117]....
        /*0590*/ 	.word	0xffffffff


	//   ....[118]....
        /*0594*/ 	.word	0xffffffff


	//   ....[119]....
        /*0598*/ 	.word	0xffffffff


	//   ....[120]....
        /*059c*/ 	.word	0xffffffff


	//   ....[121]....
        /*05a0*/ 	.word	0xffffffff


	//   ....[122]....
        /*05a4*/ 	.word	0xffffffff


	//   ....[123]....
        /*05a8*/ 	.word	0xffffffff


	//   ....[124]....
        /*05ac*/ 	.word	0xffffffff


	//   ....[125]....
        /*05b0*/ 	.word	0xffffffff


	//   ....[126]....
        /*05b4*/ 	.word	0xffffffff


	//   ....[127]....
        /*05b8*/ 	.word	0xffffffff


	//   ....[128]....
        /*05bc*/ 	.word	0xffffffff


	//   ....[129]....
        /*05c0*/ 	.word	0xffffffff


	//   ....[130]....
        /*05c4*/ 	.word	0xffffffff


	//   ....[131]....
        /*05c8*/ 	.word	0xffffffff


	//   ....[132]....
        /*05cc*/ 	.word	0xffffffff


	//   ....[133]....
        /*05d0*/ 	.word	0xffffffff


	//   ....[134]....
        /*05d4*/ 	.word	0xffffffff


	//   ....[135]....
        /*05d8*/ 	.word	0xffffffff


	//   ....[136]....
        /*05dc*/ 	.word	0xffffffff


	//   ....[137]....
        /*05e0*/ 	.word	0xffffffff


	//   ....[138]....
        /*05e4*/ 	.word	0xffffffff


	//   ....[139]....
        /*05e8*/ 	.word	0xffffffff


	//   ....[140]....
        /*05ec*/ 	.word	0xffffffff


	//   ....[141]....
        /*05f0*/ 	.word	0xffffffff


	//   ....[142]....
        /*05f4*/ 	.word	0xffffffff


	//   ....[143]....
        /*05f8*/ 	.word	0xffffffff


	//   ....[144]....
        /*05fc*/ 	.word	0xffffffff


	//   ....[145]....
        /*0600*/ 	.word	0xffffffff


	//   ....[146]....
        /*0604*/ 	.word	0xffffffff


	//   ....[147]....
        /*0608*/ 	.word	0xffffffff


	//   ....[148]....
        /*060c*/ 	.word	0xffffffff


	//   ....[149]....
        /*0610*/ 	.word	0xffffffff


	//   ....[150]....
        /*0614*/ 	.word	0xffffffff


	//   ....[151]....
        /*0618*/ 	.word	0xffffffff


	//   ....[152]....
        /*061c*/ 	.word	0xffffffff


	//   ....[153]....
        /*0620*/ 	.word	0xffffffff


	//   ....[154]....
        /*0624*/ 	.word	0xffffffff


	//   ....[155]....
        /*0628*/ 	.word	0xffffffff


	//   ....[156]....
        /*062c*/ 	.word	0xffffffff


	//   ....[157]....
        /*0630*/ 	.word	0xffffffff


	//   ....[158]....
        /*0634*/ 	.word	0xffffffff


	//   ....[159]....
        /*0638*/ 	.word	0xffffffff


	//   ....[160]....
        /*063c*/ 	.word	0xffffffff


	//   ....[161]....
        /*0640*/ 	.word	0xffffffff


	//   ....[162]....
        /*0644*/ 	.word	0xffffffff


	//   ....[163]....
        /*0648*/ 	.word	0xffffffff


	//   ....[164]....
        /*064c*/ 	.word	0xffffffff


	//   ....[165]....
        /*0650*/ 	.word	0xffffffff


	//   ....[166]....
        /*0654*/ 	.word	0xffffffff


	//   ....[167]....
        /*0658*/ 	.word	0xffffffff


	//   ....[168]....
        /*065c*/ 	.word	0xffffffff


	//   ....[169]....
        /*0660*/ 	.word	0xffffffff


	//   ....[170]....
        /*0664*/ 	.word	0xffffffff


	//   ....[171]....
        /*0668*/ 	.word	0xffffffff


	//   ....[172]....
        /*066c*/ 	.word	0xffffffff


	//   ....[173]....
        /*0670*/ 	.word	0xffffffff


	//   ....[174]....
        /*0674*/ 	.word	0xffffffff


	//   ....[175]....
        /*0678*/ 	.word	0xffffffff


	//   ....[176]....
        /*067c*/ 	.word	0xffffffff


	//----- nvinfo : EIATTR_COOP_GROUP_INSTR_OFFSETS
	.align		4
.L_194:
        /*0680*/ 	.byte	0x04, 0x28
        /*0682*/ 	.short	(.L_196 - .L_195)


	//   ....[0]....
.L_195:
        /*0684*/ 	.word	0x00000050


	//   ....[1]....
        /*0688*/ 	.word	0x00001530


	//   ....[2]....
        /*068c*/ 	.word	0x00001550


	//   ....[3]....
        /*0690*/ 	.word	0x00001760


	//   ....[4]....
        /*0694*/ 	.word	0x00001770


	//   ....[5]....
        /*0698*/ 	.word	0x00001910


	//   ....[6]....
        /*069c*/ 	.word	0x00001930


	//   ....[7]....
        /*06a0*/ 	.word	0x00001ad0


	//   ....[8]....
        /*06a4*/ 	.word	0x00001ae0


	//   ....[9]....
        /*06a8*/ 	.word	0x00002090


	//   ....[10]....
        /*06ac*/ 	.word	0x000020a0


	//   ....[11]....
        /*06b0*/ 	.word	0x000020b0


	//   ....[12]....
        /*06b4*/ 	.word	0x000020c0


	//   ....[13]....
        /*06b8*/ 	.word	0x000024d0


	//   ....[14]....
        /*06bc*/ 	.word	0x000024e0


	//   ....[15]....
        /*06c0*/ 	.word	0x000024f0


	//   ....[16]....
        /*06c4*/ 	.word	0x00002500


	//   ....[17]....
        /*06c8*/ 	.word	0x00003030


	//   ....[18]....
        /*06cc*/ 	.word	0x00003050


	//   ....[19]....
        /*06d0*/ 	.word	0x00003160


	//   ....[20]....
        /*06d4*/ 	.word	0x00003180


	//   ....[21]....
        /*06d8*/ 	.word	0x000033e0


	//   ....[22]....
        /*06dc*/ 	.word	0x00003620


	//   ....[23]....
        /*06e0*/ 	.word	0x00003630


	//   ....[24]....
        /*06e4*/ 	.word	0x00003640


	//   ....[25]....
        /*06e8*/ 	.word	0x00004040


	//   ....[26]....
        /*06ec*/ 	.word	0x00004070


	//   ....[27]....
        /*06f0*/ 	.word	0x00004090


	//   ....[28]....
        /*06f4*/ 	.word	0x000040a0


	//   ....[29]....
        /*06f8*/ 	.word	0x000040d0


	//   ....[30]....
        /*06fc*/ 	.word	0x000040f0


	//   ....[31]....
        /*0700*/ 	.word	0x00004110


	//   ....[32]....
        /*0704*/ 	.word	0x00004120


	//   ....[33]....
        /*0708*/ 	.word	0x00005cf0


	//   ....[34]....
        /*070c*/ 	.word	0x00005d10


	//   ....[35]....
        /*0710*/ 	.word	0x00005e20


	//   ....[36]....
        /*0714*/ 	.word	0x00005e30


	//   ....[37]....
        /*0718*/ 	.word	0x00006a80


	//   ....[38]....
        /*071c*/ 	.word	0x00006aa0


	//   ....[39]....
        /*0720*/ 	.word	0x00006bb0


	//   ....[40]....
        /*0724*/ 	.word	0x00006bc0


	//   ....[41]....
        /*0728*/ 	.word	0x00006e30


	//   ....[42]....
        /*072c*/ 	.word	0x00007070


	//   ....[43]....
        /*0730*/ 	.word	0x00007080


	//   ....[44]....
        /*0734*/ 	.word	0x00007090


	//   ....[45]....
        /*0738*/ 	.word	0x00007a90


	//   ....[46]....
        /*073c*/ 	.word	0x00007ad0


	//   ....[47]....
        /*0740*/ 	.word	0x00007ae0


	//   ....[48]....
        /*0744*/ 	.word	0x00007af0


	//   ....[49]....
        /*0748*/ 	.word	0x00007b10


	//   ....[50]....
        /*074c*/ 	.word	0x00007b30


	//   ....[51]....
        /*0750*/ 	.word	0x00007b50


	//   ....[52]....
        /*0754*/ 	.word	0x00007b70


	//   ....[53]....
        /*0758*/ 	.word	0x00009fd0


	//   ....[54]....
        /*075c*/ 	.word	0x00009ff0


	//   ....[55]....
        /*0760*/ 	.word	0x0000a050


	//   ....[56]....
        /*0764*/ 	.word	0x0000a090


	//   ....[57]....
        /*0768*/ 	.word	0x0000acd0


	//   ....[58]....
        /*076c*/ 	.word	0x0000acf0


	//   ....[59]....
        /*0770*/ 	.word	0x0000adb0


	//   ....[60]....
        /*0774*/ 	.word	0x0000ade0


	//   ....[61]....
        /*0778*/ 	.word	0x0000b320


	//   ....[62]....
        /*077c*/ 	.word	0x0000b330


	//   ....[63]....
        /*0780*/ 	.word	0x0000b340


	//   ....[64]....
        /*0784*/ 	.word	0x0000b350


	//   ....[65]....
        /*0788*/ 	.word	0x0000b390


	//   ....[66]....
        /*078c*/ 	.word	0x0000b3b0


	//   ....[67]....
        /*0790*/ 	.word	0x0000b3c0


	//   ....[68]....
        /*0794*/ 	.word	0x0000b3d0


	//   ....[69]....
        /*0798*/ 	.word	0x0000d1e0


	//   ....[70]....
        /*079c*/ 	.word	0x0000d250


	//   ....[71]....
        /*07a0*/ 	.word	0x0000d260


	//   ....[72]....
        /*07a4*/ 	.word	0x0000d270


	//   ....[73]....
        /*07a8*/ 	.word	0x0000d2a0


	//   ....[74]....
        /*07ac*/ 	.word	0x0000d2c0


	//   ....[75]....
        /*07b0*/ 	.word	0x0000d2d0


	//   ....[76]....
        /*07b4*/ 	.word	0x0000d2e0


	//   ....[77]....
        /*07b8*/ 	.word	0x0000e400


	//   ....[78]....
        /*07bc*/ 	.word	0x0000e800


	//   ....[79]....
        /*07c0*/ 	.word	0x0000e830


	//   ....[80]....
        /*07c4*/ 	.word	0x0000e840


	//   ....[81]....
        /*07c8*/ 	.word	0x0000e850


	//   ....[82]....
        /*07cc*/ 	.word	0x0000e860


	//   ....[83]....
        /*07d0*/ 	.word	0x0000e870


	//   ....[84]....
        /*07d4*/ 	.word	0x0000e880


	//   ....[85]....
        /*07d8*/ 	.word	0x0000e890


	//   ....[86]....
        /*07dc*/ 	.word	0x0000eb10


	//   ....[87]....
        /*07e0*/ 	.word	0x0000eb30


	//   ....[88]....
        /*07e4*/ 	.word	0x0000ec70


	//   ....[89]....
        /*07e8*/ 	.word	0x0000eca0


	//   ....[90]....
        /*07ec*/ 	.word	0x0000eda0


	//   ....[91]....
        /*07f0*/ 	.word	0x0000edd0


	//   ....[92]....
        /*07f4*/ 	.word	0x0000eed0


	//   ....[93]....
        /*07f8*/ 	.word	0x0000eef0


	//   ....[94]....
        /*07fc*/ 	.word	0x0000f480


	//   ....[95]....
        /*0800*/ 	.word	0x0000f4a0


	//   ....[96]....
        /*0804*/ 	.word	0x0000f690


	//   ....[97]....
        /*0808*/ 	.word	0x0000f6a0


	//   ....[98]....
        /*080c*/ 	.word	0x0000f820


	//   ....[99]....
        /*0810*/ 	.word	0x0000f840


	//   ....[100]....
        /*0814*/ 	.word	0x0000f9c0


	//   ....[101]....
        /*0818*/ 	.word	0x0000f9d0


	//   ....[102]....
        /*081c*/ 	.word	0x0000fbc0


	//   ....[103]....
        /*0820*/ 	.word	0x0000fcb0


	//   ....[104]....
        /*0824*/ 	.word	0x0000fd20


	//   ....[105]....
        /*0828*/ 	.word	0x0000fd90


	//   ....[106]....
        /*082c*/ 	.word	0x0000fdf0


	//   ....[107]....
        /*0830*/ 	.word	0x0000fe60


	//   ....[108]....
        /*0834*/ 	.word	0x0000fed0


	//   ....[109]....
        /*0838*/ 	.word	0x0000ff40


	//   ....[110]....
        /*083c*/ 	.word	0x0000ffa0


	//   ....[111]....
        /*0840*/ 	.word	0x00010010


	//   ....[112]....
        /*0844*/ 	.word	0x00010080


	//   ....[113]....
        /*0848*/ 	.word	0x00010200


	//   ....[114]....
        /*084c*/ 	.word	0x00010260


	//   ....[115]....
        /*0850*/ 	.word	0x000102d0


	//   ....[116]....
        /*0854*/ 	.word	0x00010340


	//   ....[117]....
        /*0858*/ 	.word	0x000105b0


	//   ....[118]....
        /*085c*/ 	.word	0x00010820


	//   ....[119]....
        /*0860*/ 	.word	0x00010e40


	//   ....[120]....
        /*0864*/ 	.word	0x00010e90


	//   ....[121]....
        /*0868*/ 	.word	0x00010ee0


	//   ....[122]....
        /*086c*/ 	.word	0x00010f30


	//   ....[123]....
        /*0870*/ 	.word	0x00010f80


	//   ....[124]....
        /*0874*/ 	.word	0x00010fd0


	//   ....[125]....
        /*0878*/ 	.word	0x00011020


	//   ....[126]....
        /*087c*/ 	.word	0x00011070


	//   ....[127]....
        /*0880*/ 	.word	0x000110e0


	//   ....[128]....
        /*0884*/ 	.word	0x00011150


	//   ....[129]....
        /*0888*/ 	.word	0x000112d0


	//   ....[130]....
        /*088c*/ 	.word	0x00011330


	//   ....[131]....
        /*0890*/ 	.word	0x000113a0


	//   ....[132]....
        /*0894*/ 	.word	0x00011410


	//   ....[133]....
        /*0898*/ 	.word	0x00011590


	//   ....[134]....
        /*089c*/ 	.word	0x000115f0


	//   ....[135]....
        /*08a0*/ 	.word	0x00011650


	//   ....[136]....
        /*08a4*/ 	.word	0x000116b0


	//   ....[137]....
        /*08a8*/ 	.word	0x00011900


	//   ....[138]....
        /*08ac*/ 	.word	0x00011b50


	//   ....[139]....
        /*08b0*/ 	.word	0x00012190


	//   ....[140]....
        /*08b4*/ 	.word	0x000121d0


	//   ....[141]....
        /*08b8*/ 	.word	0x00012220


	//   ....[142]....
        /*08bc*/ 	.word	0x00012260


	//   ....[143]....
        /*08c0*/ 	.word	0x000122b0


	//   ....[144]....
        /*08c4*/ 	.word	0x000122f0


	//   ....[145]....
        /*08c8*/ 	.word	0x00012340


	//   ....[146]....
        /*08cc*/ 	.word	0x00012380


	//   ....[147]....
        /*08d0*/ 	.word	0x000123e0


	//   ....[148]....
        /*08d4*/ 	.word	0x00012450


	//   ....[149]....
        /*08d8*/ 	.word	0x000124c0


	//   ....[150]....
        /*08dc*/ 	.word	0x00012600


	//   ....[151]....
        /*08e0*/ 	.word	0x00012660


	//   ....[152]....
        /*08e4*/ 	.word	0x000126b0


	//   ....[153]....
        /*08e8*/ 	.word	0x000126f0


	//   ....[154]....
        /*08ec*/ 	.word	0x00012740


	//   ....[155]....
        /*08f0*/ 	.word	0x00012780


	//   ....[156]....
        /*08f4*/ 	.word	0x000127d0


	//   ....[157]....
        /*08f8*/ 	.word	0x00012810


	//   ....[158]....
        /*08fc*/ 	.word	0x00012860


	//   ....[159]....
        /*0900*/ 	.word	0x000128a0


	//   ....[160]....
        /*0904*/ 	.word	0x00012900


	//   ....[161]....
        /*0908*/ 	.word	0x00012960


	//   ....[162]....
        /*090c*/ 	.word	0x000129b0


	//   ....[163]....
        /*0910*/ 	.word	0x00012a10


	//   ....[164]....
        /*0914*/ 	.word	0x00012a60


	//   ....[165]....
        /*0918*/ 	.word	0x00012ac0


	//   ....[166]....
        /*091c*/ 	.word	0x00012b10


	//   ....[167]....
        /*0920*/ 	.word	0x00012b70


	//   ....[168]....
        /*0924*/ 	.word	0x00012bd0


	//   ....[169]....
        /*0928*/ 	.word	0x00012c40


	//   ....[170]....
        /*092c*/ 	.word	0x00012cb0


	//   ....[171]....
        /*0930*/ 	.word	0x00012d10


	//   ....[172]....
        /*0934*/ 	.word	0x00012d80


	//   ....[173]....
        /*0938*/ 	.word	0x00012df0


	//   ....[174]....
        /*093c*/ 	.word	0x00012e60


	//   ....[175]....
        /*0940*/ 	.word	0x00012ec0


	//   ....[176]....
        /*0944*/ 	.word	0x00012f30


	//----- nvinfo : EIATTR_EXIT_INSTR_OFFSETS
	.align		4
.L_196:
        /*0948*/ 	.byte	0x04, 0x1c
        /*094a*/ 	.short	(.L_198 - .L_197)


	//   ....[0]....
.L_197:
        /*094c*/ 	.word	0x000000a0


	//   ....[1]....
        /*0950*/ 	.word	0x0000fc60


	//----- nvinfo : EIATTR_MAX_THREADS
	.align		4
.L_198:
        /*0954*/ 	.byte	0x04, 0x05
        /*0956*/ 	.short	(.L_200 - .L_199)
.L_199:
        /*0958*/ 	.word	0x00000080
        /*095c*/ 	.word	0x00000001
        /*0960*/ 	.word	0x00000001


	//----- nvinfo : EIATTR_CRS_STACK_SIZE
	.align		4
.L_200:
        /*0964*/ 	.byte	0x04, 0x1e
        /*0966*/ 	.short	(.L_202 - .L_201)
.L_201:
        /*0968*/ 	.word	0x00000000
.L_202:


//--------------------- .nv.info._ZN7cutlass13device_kernelIN5flash19enable_sm80_to_sm89INS1_16FlashAttnFwdSm80INS1_25CollectiveMainloopFwdSm80ILi4ELi1ELb0EN4cute5tupleIJNS5_1CILi128EEENS7_ILi64EEENS7_ILi96EEEEEELi96ENS_10bfloat16_tEfNS_4arch4Sm80ELb1ELb0ELb0ELb1ELb1ELb0ELb1ELb0EEENS1_21CollectiveEpilogueFwdINS6_IJS8_SA_S9_EEENS6_IJNS7_ILi1EEESI_SI_EEESC_SE_Li128ELb1ELb1ELb0ELb0EEENS1_19SingleTileSchedulerILb1ELb0ELb1ELi128EEEEEEEEEvNT_6ParamsE --------------------------
	.section	.nv.info._ZN7cutlass13device_kernelIN5flash19enable_sm80_to_sm89INS1_16FlashAttnFwdSm80INS1_25CollectiveMainloopFwdSm80ILi4ELi1ELb0EN4cute5tupleIJNS5_1CILi128EEENS7_ILi64EEENS7_ILi96EEEEEELi96ENS_10bfloat16_tEfNS_4arch4Sm80ELb1ELb0ELb0ELb1ELb1ELb0ELb1ELb0EEENS1_21CollectiveEpilogueFwdINS6_IJS8_SA_S9_EEENS6_IJNS7_ILi1EEESI_SI_EEESC_SE_Li128ELb1ELb1ELb0ELb0EEENS1_19SingleTileSchedulerILb1ELb0ELb1ELi128EEEEEEEEEvNT_6ParamsE,"",@"SHT_CUDA_INFO"
	.sectionflags	@""
	.align	4


	//----- nvinfo : EIATTR_CUDA_API_VERSION
	.align		4
        /*0000*/ 	.byte	0x04, 0x37
        /*0002*/ 	.short	(.L_204 - .L_203)
.L_203:
        /*0004*/ 	.word	0x00000082


	//----- nvinfo : EIATTR_SW2861232_WAR
	.align		4
.L_204:
        /*0008*/ 	.byte	0x01, 0x35
	.zero		2


	//----- nvinfo : EIATTR_PARAM_CBANK
	.align		4
        /*000c*/ 	.byte	0x04, 0x0a
        /*000e*/ 	.short	(.L_206 - .L_205)
	.align		4
.L_205:
        /*0010*/ 	.word	index@(.nv.constant0._ZN7cutlass13device_kernelIN5flash19enable_sm80_to_sm89INS1_16FlashAttnFwdSm80INS1_25CollectiveMainloopFwdSm80ILi4ELi1ELb0EN4cute5tupleIJNS5_1CILi128EEENS7_ILi64EEENS7_ILi96EEEEEELi96ENS_10bfloat16_tEfNS_4arch4Sm80ELb1ELb0ELb0ELb1ELb1ELb0ELb1ELb0EEENS1_21CollectiveEpilogueFwdINS6_IJS8_SA_S9_EEENS6_IJNS7_ILi1EEESI_SI_EEESC_SE_Li128ELb1ELb1ELb0ELb0EEENS1_19SingleTileSchedulerILb1ELb0ELb1ELi128EEEEEEEEEvNT_6ParamsE)
        /*0014*/ 	.short	0x0160
        /*0016*/ 	.short	0x0418


	//----- nvinfo : EIATTR_CBANK_PARAM_SIZE
	.align		4
.L_206:
        /*0018*/ 	.byte	0x03, 0x19
        /*001a*/ 	.short	0x0418


	//----- nvinfo : EIATTR_KPARAM_INFO
	.align		4
        /*001c*/ 	.byte	0x04, 0x17
        /*001e*/ 	.short	(.L_208 - .L_207)
.L_207:
        /*0020*/ 	.word	0x00000000
        /*0024*/ 	.short	0x0000
        /*0026*/ 	.short	0x0000
        /*0028*/ 	.byte	0x00, 0xf0, 0x61, 0x10


	//----- nvinfo : EIATTR_MAXREG_COUNT
	.align		4
.L_208:
        /*002c*/ 	.byte	0x03, 0x1b
        /*002e*/ 	.short	0x00ff


	//----- nvinfo : EIATTR_NUM_BARRIERS
	.align		4
        /*0030*/ 	.byte	0x02, 0x4c
        /*0032*/ 	.byte	0x02
	.zero		1


	//----- nvinfo : EIATTR_ANNOTATIONS
	.align		4
        /*0034*/ 	.byte	0x04, 0x55
        /*0036*/ 	.short	(.L_210 - .L_209)


	//   ....[0]....
.L_209:
        /* <DEDUP_REMOVED lines=32> */


	//----- nvinfo : EIATTR_MERCURY_ISA_VERSION
	.align		4
.L_210:
        /*0220*/ 	.byte	0x03, 0x5f
        /*0222*/ 	.short	0x0000


	//----- nvinfo : EIATTR_COOP_GROUP_MASK_REGIDS
	.align		4
        /*0224*/ 	.byte	0x04, 0x29
        /*0226*/ 	.short	(.L_212 - .L_211)


	//   ....[0]....
.L_211:
        /*0228*/ 	.word	0xffffffff


	//   ....[1]....
        /*022c*/ 	.word	0xffffffff


	//   ....[2]....
        /*0230*/ 	.word	0xffffffff


	//   ....[3]....
        /*0234*/ 	.word	0xffffffff


	//   ....[4]....
        /*0238*/ 	.word	0xffffffff


	//   ....[5]....
        /*023c*/ 	.word	0xffffffff


	//   ....[6]....
        /*0240*/ 	.word	0xffffffff


	//   ....[7]....
        /*0244*/ 	.word	0xffffffff


	//   ....[8]....
        /*0248*/ 	.word	0xffffffff


	//   ....[9]....
        /*024c*/ 	.word	0xffffffff


	//   ....[10]....
        /*0250*/ 	.word	0xffffffff


	//   ....[11]....
        /*0254*/ 	.word	0xffffffff


	//   ....[12]....
        /*0258*/ 	.word	0xffffffff


	//   ....[13]....
        /*025c*/ 	.word	0xffffffff


	//   ....[14]....
        /*0260*/ 	.word	0xffffffff


	//   ....[15]....
        /*0264*/ 	.word	0xffffffff


	//   ....[16]....
        /*0268*/ 	.word	0xffffffff


	//   ....[17]....
        /*026c*/ 	.word	0xffffffff


	//   ....[18]....
        /*0270*/ 	.word	0xffffffff


	//   ....[19]....
        /*0274*/ 	.word	0xffffffff


	//   ....[20]....
        /*0278*/ 	.word	0xffffffff


	//   ....[21]....
        /*027c*/ 	.word	0xffffffff


	//   ....[22]....
        /*0280*/ 	.word	0xffffffff


	//   ....[23]....
        /*0284*/ 	.word	0xffffffff


	//   ....[24]....
        /*0288*/ 	.word	0xffffffff


	//   ....[25]....
        /*028c*/ 	.word	0xffffffff


	//   ....[26]....
        /*0290*/ 	.word	0xffffffff


	//   ....[27]....
        /*0294*/ 	.word	0xffffffff


	//   ....[28]....
        /*0298*/ 	.word	0xffffffff


	//   ....[29]....
        /*029c*/ 	.word	0xffffffff


	//   ....[30]....
        /*02a0*/ 	.word	0xffffffff


	//   ....[31]....
        /*02a4*/ 	.word	0xffffffff


	//   ....[32]....
        /*02a8*/ 	.word	0xffffffff


	//   ....[33]....
        /*02ac*/ 	.word	0xffffffff


	//   ....[34]....
        /*02b0*/ 	.word	0xffffffff


	//   ....[35]....
        /*02b4*/ 	.word	0xffffffff


	//   ....[36]....
        /*02b8*/ 	.word	0xffffffff


	//   ....[37]....
        /*02bc*/ 	.word	0xffffffff


	//   ....[38]....
        /*02c0*/ 	.word	0xffffffff


	//   ....[39]....
        /*02c4*/ 	.word	0xffffffff


	//   ....[40]....
        /*02c8*/ 	.word	0xffffffff


	//   ....[41]....
        /*02cc*/ 	.word	0xffffffff


	//   ....[42]....
        /*02d0*/ 	.word	0xffffffff


	//   ....[43]....
        /*02d4*/ 	.word	0xffffffff


	//   ....[44]....
        /*02d8*/ 	.word	0xffffffff


	//   ....[45]....
        /*02dc*/ 	.word	0xffffffff


	//   ....[46]....
        /*02e0*/ 	.word	0xffffffff


	//   ....[47]....
        /*02e4*/ 	.word	0xffffffff


	//   ....[48]....
        /*02e8*/ 	.word	0xffffffff


	//   ....[49]....
        /*02ec*/ 	.word	0xffffffff


	//   ....[50]....
        /*02f0*/ 	.word	0xffffffff


	//   ....[51]....
        /*02f4*/ 	.word	0xffffffff


	//   ....[52]....
        /*02f8*/ 	.word	0xffffffff


	//   ....[53]....
        /*02fc*/ 	.word	0xffffffff


	//   ....[54]....
        /*0300*/ 	.word	0xffffffff


	//   ....[55]....
        /*0304*/ 	.word	0xffffffff


	//   ....[56]....
        /*0308*/ 	.word	0xffffffff


	//   ....[57]....
        /*030c*/ 	.word	0xffffffff


	//   ....[58]....
        /*0310*/ 	.word	0xffffffff


	//   ....[59]....
        /*0314*/ 	.word	0xffffffff


	//   ....[60]....
        /*0318*/ 	.word	0xffffffff


	//   ....[61]....
        /*031c*/ 	.word	0xffffffff


	//   ....[62]....
        /*0320*/ 	.word	0xffffffff


	//   ....[63]....
        /*0324*/ 	.word	0xffffffff


	//   ....[64]....
        /*0328*/ 	.word	0xffffffff


	//   ....[65]....
        /*032c*/ 	.word	0xffffffff


	//   ....[66]....
        /*0330*/ 	.word	0xffffffff


	//   ....[67]....
        /*0334*/ 	.word	0xffffffff


	//   ....[68]....
        /*0338*/ 	.word	0xffffffff


	//   ....[69]....
        /*033c*/ 	.word	0xffffffff


	//   ....[70]....
        /*0340*/ 	.word	0xffffffff


	//   ....[71]....
        /*0344*/ 	.word	0xffffffff


	//   ....[72]....
        /*0348*/ 	.word	0xffffffff


	//   ....[73]....
        /*034c*/ 	.word	0xffffffff


	//   ....[74]....
        /*0350*/ 	.word	0xffffffff


	//   ....[75]....
        /*0354*/ 	.word	0xffffffff


	//   ....[76]....
        /*0358*/ 	.word	0xffffffff


	//   ....[77]....
        /*035c*/ 	.word	0xffffffff


	//   ....[78]....
        /*0360*/ 	.word	0xffffffff


	//   ....[79]....
        /*0364*/ 	.word	0xffffffff


	//   ....[80]....
        /*0368*/ 	.word	0xffffffff


	//   ....[81]....
        /*036c*/ 	.word	0xffffffff


	//   ....[82]....
        /*0370*/ 	.word	0xffffffff


	//   ....[83]....
        /*0374*/ 	.word	0xffffffff


	//   ....[84]....
        /*0378*/ 	.word	0xffffffff


	//   ....[85]....
        /*037c*/ 	.word	0xffffffff


	//   ....[86]....
        /*0380*/ 	.word	0xffffffff


	//   ....[87]....
        /*0384*/ 	.word	0xffffffff


	//   ....[88]....
        /*0388*/ 	.word	0xffffffff


	//   ....[89]....
        /*038c*/ 	.word	0xffffffff


	//   ....[90]....
        /*0390*/ 	.word	0xffffffff


	//   ....[91]....
        /*0394*/ 	.word	0xffffffff


	//   ....[92]....
        /*0398*/ 	.word	0xffffffff


	//   ....[93]....
        /*039c*/ 	.word	0xffffffff


	//   ....[94]....
        /*03a0*/ 	.word	0xffffffff


	//   ....[95]....
        /*03a4*/ 	.word	0xffffffff


	//   ....[96]....
        /*03a8*/ 	.word	0xffffffff


	//   ....[97]....
        /*03ac*/ 	.word	0xffffffff


	//   ....[98]....
        /*03b0*/ 	.word	0xffffffff


	//   ....[99]....
        /*03b4*/ 	.word	0xffffffff


	//   ....[100]....
        /*03b8*/ 	.word	0xffffffff


	//----- nvinfo : EIATTR_COOP_GROUP_INSTR_OFFSETS
	.align		4
.L_212:
        /*03bc*/ 	.byte	0x04, 0x28
        /*03be*/ 	.short	(.L_214 - .L_213)


	//   ....[0]....
.L_213:
        /*03c0*/ 	.word	0x000000a0


	//   ....[1]....
        /*03c4*/ 	.word	0x000013a0


	//   ....[2]....
        /*03c8*/ 	.word	0x000013d0


	//   ....[3]....
        /*03cc*/ 	.word	0x000015b0


	//   ....[4]....
        /*03d0*/ 	.word	0x000015e0


	//   ....[5]....
        /*03d4*/ 	.word	0x00001700


	//   ....[6]....
        /*03d8*/ 	.word	0x00001730


	//   ....[7]....
        /*03dc*/ 	.word	0x00001850


	//   ....[8]....
        /*03e0*/ 	.word	0x000018b0


	//   ....[9]....
        /*03e4*/ 	.word	0x00002000


	//   ....[10]....
        /*03e8*/ 	.word	0x00002030


	//   ....[11]....
        /*03ec*/ 	.word	0x00002060


	//   ....[12]....
        /*03f0*/ 	.word	0x00002090


	//   ....[13]....
        /*03f4*/ 	.word	0x000020b0


	//   ....[14]....
        /*03f8*/ 	.word	0x000020d0


	//   ....[15]....
        /*03fc*/ 	.word	0x000020f0


	//   ....[16]....
        /*0400*/ 	.word	0x00002100


	//   ....[17]....
        /*0404*/ 	.word	0x00003050


	//   ....[18]....
        /*0408*/ 	.word	0x00003060


	//   ....[19]....
        /*040c*/ 	.word	0x00003070


	//   ....[20]....
        /*0410*/ 	.word	0x00003080


	//   ....[21]....
        /*0414*/ 	.word	0x00003460


	//   ....[22]....
        /*0418*/ 	.word	0x00003470


	//   ....[23]....
        /*041c*/ 	.word	0x000034c0


	//   ....[24]....
        /*0420*/ 	.word	0x000034f0


	//   ....[25]....
        /*0424*/ 	.word	0x00003d00


	//   ....[26]....
        /*0428*/ 	.word	0x00003f00


	//   ....[27]....
        /*042c*/ 	.word	0x00003f40


	//   ....[28]....
        /*0430*/ 	.word	0x00004120


	//   ....[29]....
        /*0434*/ 	.word	0x00004190


	//   ....[30]....
        /*0438*/ 	.word	0x00004260


	//   ....[31]....
        /*043c*/ 	.word	0x00004290


	//   ....[32]....
        /*0440*/ 	.word	0x00004370


	//   ....[33]....
        /*0444*/ 	.word	0x00005ed0


	//   ....[34]....
        /*0448*/ 	.word	0x00005ee0


	//   ....[35]....
        /*044c*/ 	.word	0x00005ef0


	//   ....[36]....
        /*0450*/ 	.word	0x00005f00


	//   ....[37]....
        /*0454*/ 	.word	0x00006a20


	//   ....[38]....
        /*0458*/ 	.word	0x00006a30


	//   ....[39]....
        /*045c*/ 	.word	0x00006a40


	//   ....[40]....
        /*0460*/ 	.word	0x00006a50


	//   ....[41]....
        /*0464*/ 	.word	0x00006c50


	//   ....[42]....
        /*0468*/ 	.word	0x00006c60


	//   ....[43]....
        /*046c*/ 	.word	0x00006c70


	//   ....[44]....
        /*0470*/ 	.word	0x00006c90


	//   ....[45]....
        /*0474*/ 	.word	0x00007270


	//   ....[46]....
        /*0478*/ 	.word	0x000073c0


	//   ....[47]....
        /*047c*/ 	.word	0x000077c0


	//   ....[48]....
        /*0480*/ 	.word	0x00007940


	//   ....[49]....
        /*0484*/ 	.word	0x00007a30


	//   ....[50]....
        /*0488*/ 	.word	0x00007a70


	//   ....[51]....
        /*048c*/ 	.word	0x00007ae0


	//   ....[52]....
        /*0490*/ 	.word	0x00007b10


	//   ....[53]....
        /*0494*/ 	.word	0x00009fc0


	//   ....[54]....
        /*0498*/ 	.word	0x00009fd0


	//   ....[55]....
        /*049c*/ 	.word	0x00009fe0


	//   ....[56]....
        /*04a0*/ 	.word	0x00009ff0


	//   ....[57]....
        /*04a4*/ 	.word	0x0000a310


	//   ....[58]....
        /*04a8*/ 	.word	0x0000a330


	//   ....[59]....
        /*04ac*/ 	.word	0x0000a350


	//   ....[60]....
        /*04b0*/ 	.word	0x0000a360


	//   ....[61]....
        /*04b4*/ 	.word	0x0000aed0


	//   ....[62]....
        /*04b8*/ 	.word	0x0000b000


	//   ....[63]....
        /*04bc*/ 	.word	0x0000b070


	//   ....[64]....
        /*04c0*/ 	.word	0x0000b0d0


	//   ....[65]....
        /*04c4*/ 	.word	0x0000b0e0


	//   ....[66]....
        /*04c8*/ 	.word	0x0000b100


	//   ....[67]....
        /*04cc*/ 	.word	0x0000b2c0


	//   ....[68]....
        /*04d0*/ 	.word	0x0000b5f0


	//   ....[69]....
        /*04d4*/ 	.word	0x0000cf70


	//   ....[70]....
        /*04d8*/ 	.word	0x0000cf80


	//   ....[71]....
        /*04dc*/ 	.word	0x0000cf90


	//   ....[72]....
        /*04e0*/ 	.word	0x0000cfb0


	//   ....[73]....
        /*04e4*/ 	.word	0x0000cfd0


	//   ....[74]....
        /*04e8*/ 	.word	0x0000cff0


	//   ....[75]....
        /*04ec*/ 	.word	0x0000d010


	//   ....[76]....
        /*04f0*/ 	.word	0x0000d040


	//   ....[77]....
        /*04f4*/ 	.word	0x0000e800


	//   ....[78]....
        /*04f8*/ 	.word	0x0000e860


	//   ....[79]....
        /*04fc*/ 	.word	0x0000e890


	//   ....[80]....
        /*0500*/ 	.word	0x0000e8d0


	//   ....[81]....
        /*0504*/ 	.word	0x0000e8f0


	//   ....[82]....
        /*0508*/ 	.word	0x0000e900


	//   ....[83]....
        /*050c*/ 	.word	0x0000e910


	//   ....[84]....
        /*0510*/ 	.word	0x0000e920


	//   ....[85]....
        /*0514*/ 	.word	0x0000eb30


	//   ....[86]....
        /*0518*/ 	.word	0x0000eb40


	//   ....[87]....
        /*051c*/ 	.word	0x0000ecc0


	//   ....[88]....
        /*0520*/ 	.word	0x0000ecf0


	//   ....[89]....
        /*0524*/ 	.word	0x0000ee40


	//   ....[90]....
        /*0528*/ 	.word	0x0000ee70


	//   ....[91]....
        /*052c*/ 	.word	0x0000efc0


	//   ....[92]....
        /*0530*/ 	.word	0x0000efe0


	//   ....[93]....
        /*0534*/ 	.word	0x0000f8f0


	//   ....[94]....
        /*0538*/ 	.word	0x0000f910


	//   ....[95]....
        /*053c*/ 	.word	0x0000fa60


	//   ....[96]....
        /*0540*/ 	.word	0x0000fa90


	//   ....[97]....
        /*0544*/ 	.word	0x0000fbc0


	//   ....[98]....
        /*0548*/ 	.word	0x0000fbf0


	//   ....[99]....
        /*054c*/ 	.word	0x0000fd20


	//   ....[100]....
        /*0550*/ 	.word	0x0000fd40


	//----- nvinfo : EIATTR_EXIT_INSTR_OFFSETS
	.align		4
.L_214:
        /*0554*/ 	.byte	0x04, 0x1c
        /*0556*/ 	.short	(.L_216 - .L_215)


	//   ....[0]....
.L_215:
        /*0558*/ 	.word	0x00000450


	//   ....[1]....
        /*055c*/ 	.word	0x0000eff0


	//   ....[2]....
        /*0560*/ 	.word	0x0000f0c0


	//   ....[3]....
        /*0564*/ 	.word	0x0000f120


	//   ....[4]....
        /*0568*/ 	.word	0x0000fd50


	//   ....[5]....
        /*056c*/ 	.word	0x0000fe00


	//   ....[6]....
        /*0570*/ 	.word	0x0000fe60


	//----- nvinfo : EIATTR_CTAIDZ_USED
	.align		4
.L_216:
        /*0574*/ 	.byte	0x01, 0x04
	.zero		2


	//----- nvinfo : EIATTR_MAX_THREADS
	.align		4
        /*0578*/ 	.byte	0x04, 0x05
        /*057a*/ 	.short	(.L_218 - .L_217)
.L_217:
        /*057c*/ 	.word	0x00000080
        /*0580*/ 	.word	0x00000001
        /*0584*/ 	.word	0x00000001


	//----- nvinfo : EIATTR_CRS_STACK_SIZE
	.align		4
.L_218:
        /*0588*/ 	.byte	0x04, 0x1e
        /*058a*/ 	.short	(.L_220 - .L_219)
.L_219:
        /*058c*/ 	.word	0x00000000
.L_220:


//--------------------- .nv.info._ZN7cutlass13device_kernelIN5flash19enable_sm80_to_sm89INS1_16FlashAttnFwdSm80INS1_25CollectiveMainloopFwdSm80ILi4ELi1ELb0EN4cute5tupleIJNS5_1CILi128EEENS7_ILi64EEENS7_ILi96EEEEEELi96ENS_10bfloat16_tEfNS_4arch4Sm80ELb1ELb0ELb0ELb1ELb1ELb1ELb1ELb0EEENS1_21CollectiveEpilogueFwdINS6_IJS8_SA_S9_EEENS6_IJNS7_ILi1EEESI_SI_EEESC_SE_Li128ELb1ELb1ELb0ELb0EEENS1_19SingleTileSchedulerILb1ELb0ELb1ELi128EEEEEEEEEvNT_6ParamsE --------------------------
	.section	.nv.info._ZN7cutlass13device_kernelIN5flash19enable_sm80_to_sm89INS1_16FlashAttnFwdSm80INS1_25CollectiveMainloopFwdSm80ILi4ELi1ELb0EN4cute5tupleIJNS5_1CILi128EEENS7_ILi64EEENS7_ILi96EEEEEELi96ENS_10bfloat16_tEfNS_4arch4Sm80ELb1ELb0ELb0ELb1ELb1ELb1ELb1ELb0EEENS1_21CollectiveEpilogueFwdINS6_IJS8_SA_S9_EEENS6_IJNS7_ILi1EEESI_SI_EEESC_SE_Li128ELb1ELb1ELb0ELb0EEENS1_19SingleTileSchedulerILb1ELb0ELb1ELi128EEEEEEEEEvNT_6ParamsE,"",@"SHT_CUDA_INFO"
	.sectionflags	@""
	.align	4


	//----- nvinfo : EIATTR_CUDA_API_VERSION
	.align		4
        /*0000*/ 	.byte	0x04, 0x37
        /*0002*/ 	.short	(.L_222 - .L_221)
.L_221:
        /*0004*/ 	.word	0x00000082


	//----- nvinfo : EIATTR_SW2861232_WAR
	.align		4
.L_222:
        /*0008*/ 	.byte	0x01, 0x35
	.zero		2


	//----- nvinfo : EIATTR_PARAM_CBANK
	.align		4
        /*000c*/ 	.byte	0x04, 0x0a
        /*000e*/ 	.short	(.L_224 - .L_223)
	.align		4
.L_223:
        /*0010*/ 	.word	index@(.nv.constant0._ZN7cutlass13device_kernelIN5flash19enable_sm80_to_sm89INS1_16FlashAttnFwdSm80INS1_25CollectiveMainloopFwdSm80ILi4ELi1ELb0EN4cute5tupleIJNS5_1CILi128EEENS7_ILi64EEENS7_ILi96EEEEEELi96ENS_10bfloat16_tEfNS_4arch4Sm80ELb1ELb0ELb0ELb1ELb1ELb1ELb1ELb0EEENS1_21CollectiveEpilogueFwdINS6_IJS8_SA_S9_EEENS6_IJNS7_ILi1EEESI_SI_EEESC_SE_Li128ELb1ELb1ELb0ELb0EEENS1_19SingleTileSchedulerILb1ELb0ELb1ELi128EEEEEEEEEvNT_6ParamsE)
        /*0014*/ 	.short	0x0160
        /*0016*/ 	.short	0x0418


	//----- nvinfo : EIATTR_CBANK_PARAM_SIZE
	.align		4
.L_224:
        /*0018*/ 	.byte	0x03, 0x19
        /*001a*/ 	.short	0x0418


	//----- nvinfo : EIATTR_KPARAM_INFO
	.align		4
        /*001c*/ 	.byte	0x04, 0x17
        /*001e*/ 	.short	(.L_226 - .L_225)
.L_225:
        /*0020*/ 	.word	0x00000000
        /*0024*/ 	.short	0x0000
        /*0026*/ 	.short	0x0000
        /*0028*/ 	.byte	0x00, 0xf0, 0x61, 0x10


	//----- nvinfo : EIATTR_MAXREG_COUNT
	.align		4
.L_226:
        /*002c*/ 	.byte	0x03, 0x1b
        /*002e*/ 	.short	0x00ff


	//----- nvinfo : EIATTR_NUM_BARRIERS
	.align		4
        /*0030*/ 	.byte	0x02, 0x4c
        /*0032*/ 	.byte	0x02
	.zero		1


	//----- nvinfo : EIATTR_ANNOTATIONS
	.align		4
        /*0034*/ 	.byte	0x04, 0x55
        /*0036*/ 	.short	(.L_228 - .L_227)


	//   ....[0]....
.L_227:
        /* <DEDUP_REMOVED lines=38> */


	//----- nvinfo : EIATTR_MERCURY_ISA_VERSION
	.align		4
.L_228:
        /*0288*/ 	.byte	0x03, 0x5f
        /*028a*/ 	.short	0x0000


	//----- nvinfo : EIATTR_COOP_GROUP_MASK_REGIDS
	.align		4
        /*028c*/ 	.byte	0x04, 0x29
        /*028e*/ 	.short	(.L_230 - .L_229)


	//   ....[0]....
.L_229:
        /*0290*/ 	.word	0xffffffff


	//   ....[1]....
        /*0294*/ 	.word	0xffffffff


	//   ....[2]....
        /*0298*/ 	.word	0xffffffff


	//   ....[3]....
        /*029c*/ 	.word	0xffffffff


	//   ....[4]....
        /*02a0*/ 	.word	0xffffffff


	//   ....[5]....
        /*02a4*/ 	.word	0xffffffff


	//   ....[6]....
        /*02a8*/ 	.word	0xffffffff


	//   ....[7]....
        /*02ac*/ 	.word	0xffffffff


	//   ....[8]....
        /*02b0*/ 	.word	0xffffffff


	//   ....[9]....
        /*02b4*/ 	.word	0xffffffff


	//   ....[10]....
        /*02b8*/ 	.word	0xffffffff


	//   ....[11]....
        /*02bc*/ 	.word	0xffffffff


	//   ....[12]....
        /*02c0*/ 	.word	0xffffffff


	//   ....[13]....
        /*02c4*/ 	.word	0xffffffff


	//   ....[14]....
        /*02c8*/ 	.word	0xffffffff


	//   ....[15]....
        /*02cc*/ 	.word	0xffffffff


	//   ....[16]....
        /*02d0*/ 	.word	0xffffffff


	//   ....[17]....
        /*02d4*/ 	.word	0xffffffff


	//   ....[18]....
        /*02d8*/ 	.word	0xffffffff


	//   ....[19]....
        /*02dc*/ 	.word	0xffffffff


	//   ....[20]....
        /*02e0*/ 	.word	0xffffffff


	//   ....[21]....
        /*02e4*/ 	.word	0xffffffff


	//   ....[22]....
        /*02e8*/ 	.word	0xffffffff


	//   ....[23]....
        /*02ec*/ 	.word	0xffffffff


	//   ....[24]....
        /*02f0*/ 	.word	0xffffffff


	//   ....[25]....
        /*02f4*/ 	.word	0xffffffff


	//   ....[26]....
        /*02f8*/ 	.word	0xffffffff


	//   ....[27]....
        /*02fc*/ 	.word	0xffffffff


	//   ....[28]....
        /*0300*/ 	.word	0xffffffff


	//   ....[29]....
        /*0304*/ 	.word	0xffffffff


	//   ....[30]....
        /*0308*/ 	.word	0xffffffff


	//   ....[31]....
        /*030c*/ 	.word	0xffffffff


	//   ....[32]....
        /*0310*/ 	.word	0xffffffff


	//   ....[33]....
        /*0314*/ 	.word	0xffffffff


	//   ....[34]....
        /*0318*/ 	.word	0xffffffff


	//   ....[35]....
        /*031c*/ 	.word	0xffffffff


	//   ....[36]....
        /*0320*/ 	.word	0xffffffff


	//   ....[37]....
        /*0324*/ 	.word	0xffffffff


	//   ....[38]....
        /*0328*/ 	.word	0xffffffff


	//   ....[39]....
        /*032c*/ 	.word	0xffffffff


	//   ....[40]....
        /*0330*/ 	.word	0xffffffff


	//   ....[41]....
        /*0334*/ 	.word	0xffffffff


	//   ....[42]....
        /*0338*/ 	.word	0xffffffff


	//   ....[43]....
        /*033c*/ 	.word	0xffffffff


	//   ....[44]....
        /*0340*/ 	.word	0xffffffff


	//   ....[45]....
        /*0344*/ 	.word	0xffffffff


	//   ....[46]....
        /*0348*/ 	.word	0xffffffff


	//   ....[47]....
        /*034c*/ 	.word	0xffffffff


	//   ....[48]....
        /*0350*/ 	.word	0xffffffff


	//   ....[49]....
        /*0354*/ 	.word	0xffffffff


	//   ....[50]....
        /*0358*/ 	.word	0xffffffff


	//   ....[51]....
        /*035c*/ 	.word	0xffffffff


	//   ....[52]....
        /*0360*/ 	.word	0xffffffff


	//   ....[53]....
        /*0364*/ 	.word	0xffffffff


	//   ....[54]....
        /*0368*/ 	.word	0xffffffff


	//   ....[55]....
        /*036c*/ 	.word	0xffffffff


	//   ....[56]....
        /*0370*/ 	.word	0xffffffff


	//   ....[57]....
        /*0374*/ 	.word	0xffffffff


	//   ....[58]....
        /*0378*/ 	.word	0xffffffff


	//   ....[59]....
        /*037c*/ 	.word	0xffffffff


	//   ....[60]....
        /*0380*/ 	.word	0xffffffff


	//   ....[61]....
        /*0384*/ 	.word	0xffffffff


	//   ....[62]....
        /*0388*/ 	.word	0xffffffff


	//   ....[63]....
        /*038c*/ 	.word	0xffffffff


	//   ....[64]....
        /*0390*/ 	.word	0xffffffff


	//   ....[65]....
        /*0394*/ 	.word	0xffffffff


	//   ....[66]....
        /*0398*/ 	.word	0xffffffff


	//   ....[67]....
        /*039c*/ 	.word	0xffffffff


	//   ....[68]....
        /*03a0*/ 	.word	0xffffffff


	//   ....[69]....
        /*03a4*/ 	.word	0xffffffff


	//   ....[70]....
        /*03a8*/ 	.word	0xffffffff


	//   ....[71]....
        /*03ac*/ 	.word	0xffffffff


	//   ....[72]....
        /*03b0*/ 	.word	0xffffffff


	//   ....[73]....
        /*03b4*/ 	.word	0xffffffff


	//   ....[74]....
        /*03b8*/ 	.word	0xffffffff


	//   ....[75]....
        /*03bc*/ 	.word	0xffffffff


	//   ....[76]....
        /*03c0*/ 	.word	0xffffffff


	//   ....[77]....
        /*03c4*/ 	.word	0xffffffff


	//   ....[78]....
        /*03c8*/ 	.word	0xffffffff


	//   ....[79]....
        /*03cc*/ 	.word	0xffffffff


	//   ....[80]....
        /*03d0*/ 	.word	0xffffffff


	//   ....[81]....
        /*03d4*/ 	.word	0xffffffff


	//   ....[82]....
        /*03d8*/ 	.word	0xffffffff


	//   ....[83]....
        /*03dc*/ 	.word	0xffffffff


	//   ....[84]....
        /*03e0*/ 	.word	0xffffffff


	//   ....[85]....
        /*03e4*/ 	.word	0xffffffff


	//   ....[86]....
        /*03e8*/ 	.word	0xffffffff


	//   ....[87]....
        /*03ec*/ 	.word	0xffffffff


	//   ....[88]....
        /*03f0*/ 	.word	0xffffffff


	//   ....[89]....
        /*03f4*/ 	.word	0xffffffff


	//   ....[90]....
        /*03f8*/ 	.word	0xffffffff


	//   ....[91]....
        /*03fc*/ 	.word	0xffffffff


	//   ....[92]....
        /*0400*/ 	.word	0xffffffff


	//   ....[93]....
        /*0404*/ 	.word	0xffffffff


	//   ....[94]....
        /*0408*/ 	.word	0xffffffff


	//   ....[95]....
        /*040c*/ 	.word	0xffffffff


	//   ....[96]....
        /*0410*/ 	.word	0xffffffff


	//   ....[97]....
        /*0414*/ 	.word	0xffffffff


	//   ....[98]....
        /*0418*/ 	.word	0xffffffff


	//   ....[99]....
        /*041c*/ 	.word	0xffffffff


	//   ....[100]....
        /*0420*/ 	.word	0xffffffff


	//   ....[101]....
        /*0424*/ 	.word	0xffffffff


	//   ....[102]....
        /*0428*/ 	.word	0xffffffff


	//   ....[103]....
        /*042c*/ 	.word	0xffffffff


	//   ....[104]....
        /*0430*/ 	.word	0xffffffff


	//   ....[105]....
        /*0434*/ 	.word	0xffffffff


	//   ....[106]....
        /*0438*/ 	.word	0xffffffff


	//   ....[107]....
        /*043c*/ 	.word	0xffffffff


	//   ....[108]....
        /*0440*/ 	.word	0xffffffff


	//   ....[109]....
        /*0444*/ 	.word	0xffffffff


	//   ....[110]....
        /*0448*/ 	.word	0xffffffff


	//   ....[111]....
        /*044c*/ 	.word	0xffffffff


	//   ....[112]....
        /*0450*/ 	.word	0xffffffff


	//   ....[113]....
        /*0454*/ 	.word	0xffffffff


	//   ....[114]....
        /*0458*/ 	.word	0xffffffff


	//   ....[115]....
        /*045c*/ 	.word	0xffffffff


	//   ....[116]....
        /*0460*/ 	.word	0xffffffff


	//   ....[117]....
        /*0464*/ 	.word	0xffffffff


	//   ....[118]....
        /*0468*/ 	.word	0xffffffff


	//   ....[119]....
        /*046c*/ 	.word	0xffffffff


	//   ....[120]....
        /*0470*/ 	.word	0xffffffff


	//   ....[121]....
        /*0474*/ 	.word	0xffffffff


	//   ....[122]....
        /*0478*/ 	.word	0xffffffff


	//   ....[123]....
        /*047c*/ 	.word	0xffffffff


	//   ....[124]....
        /*0480*/ 	.word	0xffffffff


	//----- nvinfo : EIATTR_COOP_GROUP_INSTR_OFFSETS
	.align		4
.L_230:
        /*0484*/ 	.byte	0x04, 0x28
        /*0486*/ 	.short	(.L_232 - .L_231)


	//   ....[0]....
.L_231:
        /*0488*/ 	.word	0x000000a0


	//   ....[1]....
        /*048c*/ 	.word	0x00002520


	//   ....[2]....
        /*0490*/ 	.word	0x00002530


	//   ....[3]....
        /*0494*/ 	.word	0x00004070


	//   ....[4]....
        /*0498*/ 	.word	0x00004080


	//   ....[5]....
        /*049c*/ 	.word	0x00005a00


	//   ....[6]....
        /*04a0*/ 	.word	0x00005a20


	//   ....[7]....
        /*04a4*/ 	.word	0x00005f20


	//   ....[8]....
        /*04a8*/ 	.word	0x00005f80


	//   ....[9]....
        /*04ac*/ 	.word	0x00006e30


	//   ....[10]....
        /*04b0*/ 	.word	0x00006e60


	//   ....[11]....
        /*04b4*/ 	.word	0x00007040


	//   ....[12]....
        /*04b8*/ 	.word	0x00007070


	//   ....[13]....
        /*04bc*/ 	.word	0x00007190


	//   ....[14]....
        /*04c0*/ 	.word	0x000071c0


	//   ....[15]....
        /*04c4*/ 	.word	0x00007300


	//   ....[16]....
        /*04c8*/ 	.word	0x00007350


	//   ....[17]....
        /*04cc*/ 	.word	0x000077e0


	//   ....[18]....
        /*04d0*/ 	.word	0x00007810


	//   ....[19]....
        /*04d4*/ 	.word	0x00007830


	//   ....[20]....
        /*04d8*/ 	.word	0x00007840


	//   ....[21]....
        /*04dc*/ 	.word	0x00007d90


	//   ....[22]....
        /*04e0*/ 	.word	0x00007db0


	//   ....[23]....
        /*04e4*/ 	.word	0x00007dc0


	//   ....[24]....
        /*04e8*/ 	.word	0x00007dd0


	//   ....[25]....
        /*04ec*/ 	.word	0x00008200


	//   ....[26]....
        /*04f0*/ 	.word	0x00008240


	//   ....[27]....
        /*04f4*/ 	.word	0x00008460


	//   ....[28]....
        /*04f8*/ 	.word	0x000084e0


	//   ....[29]....
        /*04fc*/ 	.word	0x0000b600


	//   ....[30]....
        /*0500*/ 	.word	0x0000b620


	//   ....[31]....
        /*0504*/ 	.word	0x0000b630


	//   ....[32]....
        /*0508*/ 	.word	0x0000b640


	//   ....[33]....
        /*050c*/ 	.word	0x0000b8c0


	//   ....[34]....
        /*0510*/ 	.word	0x0000b900


	//   ....[35]....
        /*0514*/ 	.word	0x0000bb20


	//   ....[36]....
        /*0518*/ 	.word	0x0000bba0


	//   ....[37]....
        /*051c*/ 	.word	0x0000f220


	//   ....[38]....
        /*0520*/ 	.word	0x0000f250


	//   ....[39]....
        /*0524*/ 	.word	0x0000f270


	//   ....[40]....
        /*0528*/ 	.word	0x0000f290


	//   ....[41]....
        /*052c*/ 	.word	0x00010310


	//   ....[42]....
        /*0530*/ 	.word	0x00010320


	//   ....[43]....
        /*0534*/ 	.word	0x00010350


	//   ....[44]....
        /*0538*/ 	.word	0x00010360


	//   ....[45]....
        /*053c*/ 	.word	0x00010760


	//   ....[46]....
        /*0540*/ 	.word	0x00010780


	//   ....[47]....
        /*0544*/ 	.word	0x00010800


	//   ....[48]....
        /*0548*/ 	.word	0x00010840


	//   ....[49]....
        /*054c*/ 	.word	0x00010fd0


	//   ....[50]....
        /*0550*/ 	.word	0x000111d0


	//   ....[51]....
        /*0554*/ 	.word	0x00011230


	//   ....[52]....
        /*0558*/ 	.word	0x000113f0


	//   ....[53]....
        /*055c*/ 	.word	0x00011470


	//   ....[54]....
        /*0560*/ 	.word	0x00011540


	//   ....[55]....
        /*0564*/ 	.word	0x00011560


	//   ....[56]....
        /*0568*/ 	.word	0x00011650


	//   ....[57]....
        /*056c*/ 	.word	0x00013190


	//   ....[58]....
        /*0570*/ 	.word	0x000131a0


	//   ....[59]....
        /*0574*/ 	.word	0x000131b0


	//   ....[60]....
        /*0578*/ 	.word	0x000131c0


	//   ....[61]....
        /*057c*/ 	.word	0x00013d30


	//   ....[62]....
        /*0580*/ 	.word	0x00013d50


	//   ....[63]....
        /*0584*/ 	.word	0x00013d70


	//   ....[64]....
        /*0588*/ 	.word	0x00013d90


	//   ....[65]....
        /*058c*/ 	.word	0x00013f90


	//   ....[66]....
        /*0590*/ 	.word	0x00013fa0


	//   ....[67]....
        /*0594*/ 	.word	0x00013fb0


	//   ....[68]....
        /*0598*/ 	.word	0x00013fd0


	//   ....[69]....
        /*059c*/ 	.word	0x000145b0


	//   ....[70]....
        /*05a0*/ 	.word	0x000146b0


	//   ....[71]....
        /*05a4*/ 	.word	0x00014af0


	//   ....[72]....
        /*05a8*/ 	.word	0x00014c70


	//   ....[73]....
        /*05ac*/ 	.word	0x00014d70


	//   ....[74]....
        /*05b0*/ 	.word	0x00014dc0


	//   ....[75]....
        /*05b4*/ 	.word	0x00014e30


	//   ....[76]....
        /*05b8*/ 	.word	0x00014e60


	//   ....[77]....
        /*05bc*/ 	.word	0x00017360


	//   ....[78]....
        /*05c0*/ 	.word	0x00017380


	//   ....[79]....
        /*05c4*/ 	.word	0x00017390


	//   ....[80]....
        /*05c8*/ 	.word	0x000173a0


	//   ....[81]....
        /*05cc*/ 	.word	0x00017740


	//   ....[82]....
        /*05d0*/ 	.word	0x00017770


	//   ....[83]....
        /*05d4*/ 	.word	0x00017780


	//   ....[84]....
        /*05d8*/ 	.word	0x000177a0


	//   ....[85]....
        /*05dc*/ 	.word	0x000182b0


	//   ....[86]....
        /*05e0*/ 	.word	0x000183e0


	//   ....[87]....
        /*05e4*/ 	.word	0x00018450


	//   ....[88]....
        /*05e8*/ 	.word	0x000184b0


	//   ....[89]....
        /*05ec*/ 	.word	0x000184c0


	//   ....[90]....
        /*05f0*/ 	.word	0x000184e0


	//   ....[91]....
        /*05f4*/ 	.word	0x000186a0


	//   ....[92]....
        /*05f8*/ 	.word	0x000189d0


	//   ....[93]....
        /*05fc*/ 	.word	0x0001a350


	//   ....[94]....
        /*0600*/ 	.word	0x0001a360


	//   ....[95]....
        /*0604*/ 	.word	0x0001a370


	//   ....[96]....
        /*0608*/ 	.word	0x0001a390


	//   ....[97]....
        /*060c*/ 	.word	0x0001a3b0


	//   ....[98]....
        /*0610*/ 	.word	0x0001a3d0


	//   ....[99]....
        /*0614*/ 	.word	0x0001a3f0


	//   ....[100]....
        /*0618*/ 	.word	0x0001a420


	//   ....[101]....
        /*061c*/ 	.word	0x0001bbe0


	//   ....[102]....
        /*0620*/ 	.word	0x0001bc30


	//   ....[103]....
        /*0624*/ 	.word	0x0001bc70


	//   ....[104]....
        /*0628*/ 	.word	0x0001bcb0


	//   ....[105]....
        /*062c*/ 	.word	0x0001bcc0


	//   ....[106]....
        /*0630*/ 	.word	0x0001bcd0


	//   ....[107]....
        /*0634*/ 	.word	0x0001bce0


	//   ....[108]....
        /*0638*/ 	.word	0x0001bcf0


	//   ....[109]....
        /*063c*/ 	.word	0x0001bf10


	//   ....[110]....
        /*0640*/ 	.word	0x0001bf20


	//   ....[111]....
        /*0644*/ 	.word	0x0001c0a0


	//   ....[112]....
        /*0648*/ 	.word	0x0001c0d0


	//   ....[113]....
        /*064c*/ 	.word	0x0001c220


	//   ....[114]....
        /*0650*/ 	.word	0x0001c250


	//   ....[115]....
        /*0654*/ 	.word	0x0001c3a0


	//   ....[116]....
        /*0658*/ 	.word	0x0001c3c0


	//   ....[117]....
        /*065c*/ 	.word	0x0001ccd0


	//   ....[118]....
        /*0660*/ 	.word	0x0001ccf0


	//   ....[119]....
        /*0664*/ 	.word	0x0001ce40


	//   ....[120]....
        /*0668*/ 	.word	0x0001ce70


	//   ....[121]....
        /*066c*/ 	.word	0x0001cfa0


	//   ....[122]....
        /*0670*/ 	.word	0x0001cfd0


	//   ....[123]....
        /*0674*/ 	.word	0x0001d100


	//   ....[124]....
        /*0678*/ 	.word	0x0001d120


	//----- nvinfo : EIATTR_EXIT_INSTR_OFFSETS
	.align		4
.L_232:
        /*067c*/ 	.byte	0x04, 0x1c
        /*067e*/ 	.short	(.L_234 - .L_233)


	//   ....[0]....
.L_233:
        /*0680*/ 	.word	0x00000450


	//   ....[1]....
        /*0684*/ 	.word	0x0001c3d0


	//   ....[2]....
        /*0688*/ 	.word	0x0001c4a0


	//   ....[3]....
        /*068c*/ 	.word	0x0001c500


	//   ....[4]....
        /*0690*/ 	.word	0x0001d130


	//   ....[5]....
        /*0694*/ 	.word	0x0001d1e0


	//   ....[6]....
        /*0698*/ 	.word	0x0001d240


	//----- nvinfo : EIATTR_CTAIDZ_USED
	.align		4
.L_234:
        /*069c*/ 	.byte	0x01, 0x04
	.zero		2


	//----- nvinfo : EIATTR_MAX_THREADS
	.align		4
        /*06a0*/ 	.byte	0x04, 0x05
        /*06a2*/ 	.short	(.L_236 - .L_235)
.L_235:
        /*06a4*/ 	.word	0x00000080
        /*06a8*/ 	.word	0x00000001
        /*06ac*/ 	.word	0x00000001


	//----- nvinfo : EIATTR_CRS_STACK_SIZE
	.align		4
.L_236:
        /*06b0*/ 	.byte	0x04, 0x1e
        /*06b2*/ 	.short	(.L_238 - .L_237)
.L_237:
        /*06b4*/ 	.word	0x00000000
.L_238:


//--------------------- .nv.callgraph             --------------------------
	.section	.nv.callgraph,"",@"SHT_CUDA_CALLGRAPH"
	.align	4
	.sectionentsize	8
	.align		4
        /*0000*/ 	.word	0x00000000
	.align		4
        /*0004*/ 	.word	0xffffffff
	.align		4
        /*0008*/ 	.word	0x00000000
	.align		4
        /*000c*/ 	.word	0xfffffffe
	.align		4
        /*0010*/ 	.word	0x00000000
	.align		4
        /*0014*/ 	.word	0xfffffffd
	.align		4
        /*0018*/ 	.word	0x00000000
	.align		4
        /*001c*/ 	.word	0xfffffffc


//--------------------- .nv.rel.action            --------------------------
	.section	.nv.rel.action,"",@"SHT_CUDA_RELOCINFO"
	.align	8
	.sectionentsize	8
        /*0000*/ 	.byte	0x73, 0x00, 0x00, 0x00, 0x00, 0x00, 0x00, 0x00, 0x00, 0x00, 0x00, 0x11, 0x25, 0x00, 0x05, 0x36


//--------------------- .nv.constant4             --------------------------
	.section	.nv.constant4,"a",@progbits
	.align	8
	.align		8
.nv.constant4:
        /*0000*/ 	.dword	_ZN71_INTERNAL_5814cfec_35_flash_fwd_hdim96_bf16_paged_sm80_cu_93b96ec2_39394cuda3std3__45__cpo5beginE
	.align		8
        /*0008*/ 	.dword	_ZN71_INTERNAL_5814cfec_35_flash_fwd_hdim96_bf16_paged_sm80_cu_93b96ec2_39394cuda3std3__45__cpo3endE
	.align		8
        /*0010*/ 	.dword	_ZN71_INTERNAL_5814cfec_35_flash_fwd_hdim96_bf16_paged_sm80_cu_93b96ec2_39394cuda3std3__45__cpo6cbeginE
	.align		8
        /*0018*/ 	.dword	_ZN71_INTERNAL_5814cfec_35_flash_fwd_hdim96_bf16_paged_sm80_cu_93b96ec2_39394cuda3std3__45__cpo4cendE
	.align		8
        /*0020*/ 	.dword	_ZN71_INTERNAL_5814cfec_35_flash_fwd_hdim96_bf16_paged_sm80_cu_93b96ec2_39394cuda3std3__473_GLOBAL__N__5814cfec_35_flash_fwd_hdim96_bf16_paged_sm80_cu_93b96ec2_39396ignoreE
	.align		8
        /*0028*/ 	.dword	_ZN71_INTERNAL_5814cfec_35_flash_fwd_hdim96_bf16_paged_sm80_cu_93b96ec2_39394cuda3std3__419piecewise_constructE
	.align		8
        /*0030*/ 	.dword	_ZN71_INTERNAL_5814cfec_35_flash_fwd_hdim96_bf16_paged_sm80_cu_93b96ec2_39394cuda3std3__48in_placeE
	.align		8
        /*0038*/ 	.dword	_ZN71_INTERNAL_5814cfec_35_flash_fwd_hdim96_bf16_paged_sm80_cu_93b96ec2_39394cuda3std6ranges3__45__cpo4swapE
	.align		8
        /*0040*/ 	.dword	_ZN71_INTERNAL_5814cfec_35_flash_fwd_hdim96_bf16_paged_sm80_cu_93b96ec2_39394cuda3std6ranges3__45__cpo9iter_moveE
	.align		8
        /*0048*/ 	.dword	_ZN71_INTERNAL_5814cfec_35_flash_fwd_hdim96_bf16_paged_sm80_cu_93b96ec2_39394cute7productE
	.align		8
        /*0050*/ 	.dword	_ZN71_INTERNAL_5814cfec_35_flash_fwd_hdim96_bf16_paged_sm80_cu_93b96ec2_39394cute1_E


//--------------------- .nv.constant0._ZN7cutlass13device_kernelIN5flash19enable_sm80_to_sm89INS1_16FlashAttnFwdSm80INS1_25CollectiveMainloopFwdSm80ILi4ELi1ELb0EN4cute5tupleIJNS5_1CILi128EEENS7_ILi64EEENS7_ILi96EEEEEELi96ENS_10bfloat16_tEfNS_4arch4Sm80ELb0ELb0ELb0ELb0ELb1ELb0ELb1ELb0EEENS1_21CollectiveEpilogueFwdINS6_IJS8_SA_S9_EEENS6_IJNS7_ILi1EEESI_SI_EEESC_SE_Li128ELb0ELb1ELb0ELb0EEENS1_19SingleTileSchedulerILb0ELb0ELb1ELi128EEEEEEEEEvNT_6ParamsE --------------------------
	.section	.nv.constant0._ZN7cutlass13device_kernelIN5flash19enable_sm80_to_sm89INS1_16FlashAttnFwdSm80INS1_25CollectiveMainloopFwdSm80ILi4ELi1ELb0EN4cute5tupleIJNS5_1CILi128EEENS7_ILi64EEENS7_ILi96EEEEEELi96ENS_10bfloat16_tEfNS_4arch4Sm80ELb0ELb0ELb0ELb0ELb1ELb0ELb1ELb0EEENS1_21CollectiveEpilogueFwdINS6_IJS8_SA_S9_EEENS6_IJNS7_ILi1EEESI_SI_EEESC_SE_Li128ELb0ELb1ELb0ELb0EEENS1_19SingleTileSchedulerILb0ELb0ELb1ELi128EEEEEEEEEvNT_6ParamsE,"a",@progbits
	.sectionflags	@""
	.align	4
.nv.constant0._ZN7cutlass13device_kernelIN5flash19enable_sm80_to_sm89INS1_16FlashAttnFwdSm80INS1_25CollectiveMainloopFwdSm80ILi4ELi1ELb0EN4cute5tupleIJNS5_1CILi128EEENS7_ILi64EEENS7_ILi96EEEEEELi96ENS_10bfloat16_tEfNS_4arch4Sm80ELb0ELb0ELb0ELb0ELb1ELb0ELb1ELb0EEENS1_21CollectiveEpilogueFwdINS6_IJS8_SA_S9_EEENS6_IJNS7_ILi1EEESI_SI_EEESC_SE_Li128ELb0ELb1ELb0ELb0EEENS1_19SingleTileSchedulerILb0ELb0ELb1ELi128EEEEEEEEEvNT_6ParamsE:
	.zero		1400


//--------------------- .nv.constant0._ZN7cutlass13device_kernelIN5flash19enable_sm80_to_sm89INS1_16FlashAttnFwdSm80INS1_25CollectiveMainloopFwdSm80ILi4ELi1ELb0EN4cute5tupleIJNS5_1CILi128EEENS7_ILi64EEENS7_ILi96EEEEEELi96ENS_10bfloat16_tEfNS_4arch4Sm80ELb0ELb0ELb0ELb1ELb1ELb0ELb1ELb0EEENS1_21CollectiveEpilogueFwdINS6_IJS8_SA_S9_EEENS6_IJNS7_ILi1EEESI_SI_EEESC_SE_Li128ELb1ELb1ELb0ELb0EEENS1_19SingleTileSchedulerILb1ELb0ELb1ELi128EEEEEEEEEvNT_6ParamsE --------------------------
	.section	.nv.constant0._ZN7cutlass13device_kernelIN5flash19enable_sm80_to_sm89INS1_16FlashAttnFwdSm80INS1_25CollectiveMainloopFwdSm80ILi4ELi1ELb0EN4cute5tupleIJNS5_1CILi128EEENS7_ILi64EEENS7_ILi96EEEEEELi96ENS_10bfloat16_tEfNS_4arch4Sm80ELb0ELb0ELb0ELb1ELb1ELb0ELb1ELb0EEENS1_21CollectiveEpilogueFwdINS6_IJS8_SA_S9_EEENS6_IJNS7_ILi1EEESI_SI_EEESC_SE_Li128ELb1ELb1ELb0ELb0EEENS1_19SingleTileSchedulerILb1ELb0ELb1ELi128EEEEEEEEEvNT_6ParamsE,"a",@progbits
	.sectionflags	@""
	.align	4
.nv.constant0._ZN7cutlass13device_kernelIN5flash19enable_sm80_to_sm89INS1_16FlashAttnFwdSm80INS1_25CollectiveMainloopFwdSm80ILi4ELi1ELb0EN4cute5tupleIJNS5_1CILi128EEENS7_ILi64EEENS7_ILi96EEEEEELi96ENS_10bfloat16_tEfNS_4arch4Sm80ELb0ELb0ELb0ELb1ELb1ELb0ELb1ELb0EEENS1_21CollectiveEpilogueFwdINS6_IJS8_SA_S9_EEENS6_IJNS7_ILi1EEESI_SI_EEESC_SE_Li128ELb1ELb1ELb0ELb0EEENS1_19SingleTileSchedulerILb1ELb0ELb1ELi128EEEEEEEEEvNT_6ParamsE:
	.zero		1400


//--------------------- .nv.constant0._ZN7cutlass13device_kernelIN5flash19enable_sm80_to_sm89INS1_16FlashAttnFwdSm80INS1_25CollectiveMainloopFwdSm80ILi4ELi1ELb0EN4cute5tupleIJNS5_1CILi128EEENS7_ILi64EEENS7_ILi96EEEEEELi96ENS_10bfloat16_tEfNS_4arch4Sm80ELb0ELb0ELb0ELb1ELb1ELb1ELb1ELb0EEENS1_21CollectiveEpilogueFwdINS6_IJS8_SA_S9_EEENS6_IJNS7_ILi1EEESI_SI_EEESC_SE_Li128ELb1ELb1ELb0ELb0EEENS1_19SingleTileSchedulerILb1ELb0ELb1ELi128EEEEEEEEEvNT_6ParamsE --------------------------
	.section	.nv.constant0._ZN7cutlass13device_kernelIN5flash19enable_sm80_to_sm89INS1_16FlashAttnFwdSm80INS1_25CollectiveMainloopFwdSm80ILi4ELi1ELb0EN4cute5tupleIJNS5_1CILi128EEENS7_ILi64EEENS7_ILi96EEEEEELi96ENS_10bfloat16_tEfNS_4arch4Sm80ELb0ELb0ELb0ELb1ELb1ELb1ELb1ELb0EEENS1_21CollectiveEpilogueFwdINS6_IJS8_SA_S9_EEENS6_IJNS7_ILi1EEESI_SI_EEESC_SE_Li128ELb1ELb1ELb0ELb0EEENS1_19SingleTileSchedulerILb1ELb0ELb1ELi128EEEEEEEEEvNT_6ParamsE,"a",@progbits
	.sectionflags	@""
	.align	4
.nv.constant0._ZN7cutlass13device_kernelIN5flash19enable_sm80_to_sm89INS1_16FlashAttnFwdSm80INS1_25CollectiveMainloopFwdSm80ILi4ELi1ELb0EN4cute5tupleIJNS5_1CILi128EEENS7_ILi64EEENS7_ILi96EEEEEELi96ENS_10bfloat16_tEfNS_4arch4Sm80ELb0ELb0ELb0ELb1ELb1ELb1ELb1ELb0EEENS1_21CollectiveEpilogueFwdINS6_IJS8_SA_S9_EEENS6_IJNS7_ILi1EEESI_SI_EEESC_SE_Li128ELb1ELb1ELb0ELb0EEENS1_19SingleTileSchedulerILb1ELb0ELb1ELi128EEEEEEEEEvNT_6ParamsE:
	.zero		1400


//--------------------- .nv.constant0._ZN7cutlass13device_kernelIN5flash19enable_sm80_to_sm89INS1_16FlashAttnFwdSm80INS1_25CollectiveMainloopFwdSm80ILi4ELi1ELb0EN4cute5tupleIJNS5_1CILi128EEENS7_ILi48EEENS7_ILi96EEEEEELi96ENS_10bfloat16_tEfNS_4arch4Sm80ELb0ELb1ELb0ELb0ELb1ELb0ELb1ELb0EEENS1_21CollectiveEpilogueFwdINS6_IJS8_SA_S9_EEENS6_IJNS7_ILi1EEESI_SI_EEESC_SE_Li128ELb0ELb1ELb0ELb0EEENS1_19SingleTileSchedulerILb0ELb0ELb1ELi128EEEEEEEEEvNT_6ParamsE --------------------------
	.section	.nv.constant0._ZN7cutlass13device_kernelIN5flash19enable_sm80_to_sm89INS1_16FlashAttnFwdSm80INS1_25CollectiveMainloopFwdSm80ILi4ELi1ELb0EN4cute5tupleIJNS5_1CILi128EEENS7_ILi48EEENS7_ILi96EEEEEELi96ENS_10bfloat16_tEfNS_4arch4Sm80ELb0ELb1ELb0ELb0ELb1ELb0ELb1ELb0EEENS1_21CollectiveEpilogueFwdINS6_IJS8_SA_S9_EEENS6_IJNS7_ILi1EEESI_SI_EEESC_SE_Li128ELb0ELb1ELb0ELb0EEENS1_19SingleTileSchedulerILb0ELb0ELb1ELi128EEEEEEEEEvNT_6ParamsE,"a",@progbits
	.sectionflags	@""
	.align	4
.nv.constant0._ZN7cutlass13device_kernelIN5flash19enable_sm80_to_sm89INS1_16FlashAttnFwdSm80INS1_25CollectiveMainloopFwdSm80ILi4ELi1ELb0EN4cute5tupleIJNS5_1CILi128EEENS7_ILi48EEENS7_ILi96EEEEEELi96ENS_10bfloat16_tEfNS_4arch4Sm80ELb0ELb1ELb0ELb0ELb1ELb0ELb1ELb0EEENS1_21CollectiveEpilogueFwdINS6_IJS8_SA_S9_EEENS6_IJNS7_ILi1EEESI_SI_EEESC_SE_Li128ELb0ELb1ELb0ELb0EEENS1_19SingleTileSchedulerILb0ELb0ELb1ELi128EEEEEEEEEvNT_6ParamsE:
	.zero		1400


//--------------------- .nv.constant0._ZN7cutlass13device_kernelIN5flash19enable_sm80_to_sm89INS1_16FlashAttnFwdSm80INS1_25CollectiveMainloopFwdSm80ILi4ELi1ELb0EN4cute5tupleIJNS5_1CILi128EEENS7_ILi48EEENS7_ILi96EEEEEELi96ENS_10bfloat16_tEfNS_4arch4Sm80ELb0ELb1ELb0ELb1ELb1ELb0ELb1ELb0EEENS1_21CollectiveEpilogueFwdINS6_IJS8_SA_S9_EEENS6_IJNS7_ILi1EEESI_SI_EEESC_SE_Li128ELb1ELb1ELb0ELb0EEENS1_19SingleTileSchedulerILb1ELb0ELb1ELi128EEEEEEEEEvNT_6ParamsE --------------------------
	.section	.nv.constant0._ZN7cutlass13device_kernelIN5flash19enable_sm80_to_sm89INS1_16FlashAttnFwdSm80INS1_25CollectiveMainloopFwdSm80ILi4ELi1ELb0EN4cute5tupleIJNS5_1CILi128EEENS7_ILi48EEENS7_ILi96EEEEEELi96ENS_10bfloat16_tEfNS_4arch4Sm80ELb0ELb1ELb0ELb1ELb1ELb0ELb1ELb0EEENS1_21CollectiveEpilogueFwdINS6_IJS8_SA_S9_EEENS6_IJNS7_ILi1EEESI_SI_EEESC_SE_Li128ELb1ELb1ELb0ELb0EEENS1_19SingleTileSchedulerILb1ELb0ELb1ELi128EEEEEEEEEvNT_6ParamsE,"a",@progbits
	.sectionflags	@""
	.align	4
.nv.constant0._ZN7cutlass13device_kernelIN5flash19enable_sm80_to_sm89INS1_16FlashAttnFwdSm80INS1_25CollectiveMainloopFwdSm80ILi4ELi1ELb0EN4cute5tupleIJNS5_1CILi128EEENS7_ILi48EEENS7_ILi96EEEEEELi96ENS_10bfloat16_tEfNS_4arch4Sm80ELb0ELb1ELb0ELb1ELb1ELb0ELb1ELb0EEENS1_21CollectiveEpilogueFwdINS6_IJS8_SA_S9_EEENS6_IJNS7_ILi1EEESI_SI_EEESC_SE_Li128ELb1ELb1ELb0ELb0EEENS1_19SingleTileSchedulerILb1ELb0ELb1ELi128EEEEEEEEEvNT_6ParamsE:
	.zero		1400


//--------------------- .nv.constant0._ZN7cutlass13device_kernelIN5flash19enable_sm80_to_sm89INS1_16FlashAttnFwdSm80INS1_25CollectiveMainloopFwdSm80ILi4ELi1ELb0EN4cute5tupleIJNS5_1CILi128EEENS7_ILi48EEENS7_ILi96EEEEEELi96ENS_10bfloat16_tEfNS_4arch4Sm80ELb0ELb1ELb0ELb1ELb1ELb1ELb1ELb0EEENS1_21CollectiveEpilogueFwdINS6_IJS8_SA_S9_EEENS6_IJNS7_ILi1EEESI_SI_EEESC_SE_Li128ELb1ELb1ELb0ELb0EEENS1_19SingleTileSchedulerILb1ELb0ELb1ELi128EEEEEEEEEvNT_6ParamsE --------------------------
	.section	.nv.constant0._ZN7cutlass13device_kernelIN5flash19enable_sm80_to_sm89INS1_16FlashAttnFwdSm80INS1_25CollectiveMainloopFwdSm80ILi4ELi1ELb0EN4cute5tupleIJNS5_1CILi128EEENS7_ILi48EEENS7_ILi96EEEEEELi96ENS_10bfloat16_tEfNS_4arch4Sm80ELb0ELb1ELb0ELb1ELb1ELb1ELb1ELb0EEENS1_21CollectiveEpilogueFwdINS6_IJS8_SA_S9_EEENS6_IJNS7_ILi1EEESI_SI_EEESC_SE_Li128ELb1ELb1ELb0ELb0EEENS1_19SingleTileSchedulerILb1ELb0ELb1ELi128EEEEEEEEEvNT_6ParamsE,"a",@progbits
	.sectionflags	@""
	.align	4
.nv.constant0._ZN7cutlass13device_kernelIN5flash19enable_sm80_to_sm89INS1_16FlashAttnFwdSm80INS1_25CollectiveMainloopFwdSm80ILi4ELi1ELb0EN4cute5tupleIJNS5_1CILi128EEENS7_ILi48EEENS7_ILi96EEEEEELi96ENS_10bfloat16_tEfNS_4arch4Sm80ELb0ELb1ELb0ELb1ELb1ELb1ELb1ELb0EEENS1_21CollectiveEpilogueFwdINS6_IJS8_SA_S9_EEENS6_IJNS7_ILi1EEESI_SI_EEESC_SE_Li128ELb1ELb1ELb0ELb0EEENS1_19SingleTileSchedulerILb1ELb0ELb1ELi128EEEEEEEEEvNT_6ParamsE:
	.zero		1400


//--------------------- .nv.constant0._ZN7cutlass13device_kernelIN5flash19enable_sm80_to_sm89INS1_16FlashAttnFwdSm80INS1_25CollectiveMainloopFwdSm80ILi4ELi1ELb0EN4cute5tupleIJNS5_1CILi128EEENS7_ILi64EEENS7_ILi96EEEEEELi96ENS_10bfloat16_tEfNS_4arch4Sm80ELb1ELb0ELb0ELb0ELb1ELb0ELb1ELb0EEENS1_21CollectiveEpilogueFwdINS6_IJS8_SA_S9_EEENS6_IJNS7_ILi1EEESI_SI_EEESC_SE_Li128ELb0ELb1ELb0ELb0EEENS1_30DynamicPersistentTileSchedulerILi128ELi128ELb0ELb1ELb0EEEEEEEEEvNT_6ParamsE --------------------------
	.section	.nv.constant0._ZN7cutlass13device_kernelIN5flash19enable_sm80_to_sm89INS1_16FlashAttnFwdSm80INS1_25CollectiveMainloopFwdSm80ILi4ELi1ELb0EN4cute5tupleIJNS5_1CILi128EEENS7_ILi64EEENS7_ILi96EEEEEELi96ENS_10bfloat16_tEfNS_4arch4Sm80ELb1ELb0ELb0ELb0ELb1ELb0ELb1ELb0EEENS1_21CollectiveEpilogueFwdINS6_IJS8_SA_S9_EEENS6_IJNS7_ILi1EEESI_SI_EEESC_SE_Li128ELb0ELb1ELb0ELb0EEENS1_30DynamicPersistentTileSchedulerILi128ELi128ELb0ELb1ELb0EEEEEEEEEvNT_6ParamsE,"a",@progbits
	.sectionflags	@""
	.align	4
.nv.constant0._ZN7cutlass13device_kernelIN5flash19enable_sm80_to_sm89INS1_16FlashAttnFwdSm80INS1_25CollectiveMainloopFwdSm80ILi4ELi1ELb0EN4cute5tupleIJNS5_1CILi128EEENS7_ILi64EEENS7_ILi96EEEEEELi96ENS_10bfloat16_tEfNS_4arch4Sm80ELb1ELb0ELb0ELb0ELb1ELb0ELb1ELb0EEENS1_21CollectiveEpilogueFwdINS6_IJS8_SA_S9_EEENS6_IJNS7_ILi1EEESI_SI_EEESC_SE_Li128ELb0ELb1ELb0ELb0EEENS1_30DynamicPersistentTileSchedulerILi128ELi128ELb0ELb1ELb0EEEEEEEEEvNT_6ParamsE:
	.zero		1416


//--------------------- .nv.constant0._ZN7cutlass13device_kernelIN5flash19enable_sm80_to_sm89INS1_16FlashAttnFwdSm80INS1_25CollectiveMainloopFwdSm80ILi4ELi1ELb0EN4cute5tupleIJNS5_1CILi128EEENS7_ILi64EEENS7_ILi96EEEEEELi96ENS_10bfloat16_tEfNS_4arch4Sm80ELb1ELb0ELb0ELb1ELb1ELb0ELb1ELb0EEENS1_21CollectiveEpilogueFwdINS6_IJS8_SA_S9_EEENS6_IJNS7_ILi1EEESI_SI_EEESC_SE_Li128ELb1ELb1ELb0ELb0EEENS1_19SingleTileSchedulerILb1ELb0ELb1ELi128EEEEEEEEEvNT_6ParamsE --------------------------
	.section	.nv.constant0._ZN7cutlass13device_kernelIN5flash19enable_sm80_to_sm89INS1_16FlashAttnFwdSm80INS1_25CollectiveMainloopFwdSm80ILi4ELi1ELb0EN4cute5tupleIJNS5_1CILi128EEENS7_ILi64EEENS7_ILi96EEEEEELi96ENS_10bfloat16_tEfNS_4arch4Sm80ELb1ELb0ELb0ELb1ELb1ELb0ELb1ELb0EEENS1_21CollectiveEpilogueFwdINS6_IJS8_SA_S9_EEENS6_IJNS7_ILi1EEESI_SI_EEESC_SE_Li128ELb1ELb1ELb0ELb0EEENS1_19SingleTileSchedulerILb1ELb0ELb1ELi128EEEEEEEEEvNT_6ParamsE,"a",@progbits
	.sectionflags	@""
	.align	4
.nv.constant0._ZN7cutlass13device_kernelIN5flash19enable_sm80_to_sm89INS1_16FlashAttnFwdSm80INS1_25CollectiveMainloopFwdSm80ILi4ELi1ELb0EN4cute5tupleIJNS5_1CILi128EEENS7_ILi64EEENS7_ILi96EEEEEELi96ENS_10bfloat16_tEfNS_4arch4Sm80ELb1ELb0ELb0ELb1ELb1ELb0ELb1ELb0EEENS1_21CollectiveEpilogueFwdINS6_IJS8_SA_S9_EEENS6_IJNS7_ILi1EEESI_SI_EEESC_SE_Li128ELb1ELb1ELb0ELb0EEENS1_19SingleTileSchedulerILb1ELb0ELb1ELi128EEEEEEEEEvNT_6ParamsE:
	.zero		1400


//--------------------- .nv.constant0._ZN7cutlass13device_kernelIN5flash19enable_sm80_to_sm89INS1_16FlashAttnFwdSm80INS1_25CollectiveMainloopFwdSm80ILi4ELi1ELb0EN4cute5tupleIJNS5_1CILi128EEENS7_ILi64EEENS7_ILi96EEEEEELi96ENS_10bfloat16_tEfNS_4arch4Sm80ELb1ELb0ELb0ELb1ELb1ELb1ELb1ELb0EEENS1_21CollectiveEpilogueFwdINS6_IJS8_SA_S9_EEENS6_IJNS7_ILi1EEESI_SI_EEESC_SE_Li128ELb1ELb1ELb0ELb0EEENS1_19SingleTileSchedulerILb1ELb0ELb1ELi128EEEEEEEEEvNT_6ParamsE --------------------------
	.section	.nv.constant0._ZN7cutlass13device_kernelIN5flash19enable_sm80_to_sm89INS1_16FlashAttnFwdSm80INS1_25CollectiveMainloopFwdSm80ILi4ELi1ELb0EN4cute5tupleIJNS5_1CILi128EEENS7_ILi64EEENS7_ILi96EEEEEELi96ENS_10bfloat16_tEfNS_4arch4Sm80ELb1ELb0ELb0ELb1ELb1ELb1ELb1ELb0EEENS1_21CollectiveEpilogueFwdINS6_IJS8_SA_S9_EEENS6_IJNS7_ILi1EEESI_SI_EEESC_SE_Li128ELb1ELb1ELb0ELb0EEENS1_19SingleTileSchedulerILb1ELb0ELb1ELi128EEEEEEEEEvNT_6ParamsE,"a",@progbits
	.sectionflags	@""
	.align	4
.nv.constant0._ZN7cutlass13device_kernelIN5flash19enable_sm80_to_sm89INS1_16FlashAttnFwdSm80INS1_25CollectiveMainloopFwdSm80ILi4ELi1ELb0EN4cute5tupleIJNS5_1CILi128EEENS7_ILi64EEENS7_ILi96EEEEEELi96ENS_10bfloat16_tEfNS_4arch4Sm80ELb1ELb0ELb0ELb1ELb1ELb1ELb1ELb0EEENS1_21CollectiveEpilogueFwdINS6_IJS8_SA_S9_EEENS6_IJNS7_ILi1EEESI_SI_EEESC_SE_Li128ELb1ELb1ELb0ELb0EEENS1_19SingleTileSchedulerILb1ELb0ELb1ELi128EEEEEEEEEvNT_6ParamsE:
	.zero		1400


//--------------------- .text._ZN7cutlass13device_kernelIN5flash19enable_sm80_to_sm89INS1_16FlashAttnFwdSm80INS1_25CollectiveMainloopFwdSm80ILi4ELi1ELb0EN4cute5tupleIJNS5_1CILi128EEENS7_ILi64EEENS7_ILi96EEEEEELi96ENS_10bfloat16_tEfNS_4arch4Sm80ELb0ELb0ELb0ELb0ELb1ELb0ELb1ELb0EEENS1_21CollectiveEpilogueFwdINS6_IJS8_SA_S9_EEENS6_IJNS7_ILi1EEESI_SI_EEESC_SE_Li128ELb0ELb1ELb0ELb0EEENS1_19SingleTileSchedulerILb0ELb0ELb1ELi128EEEEEEEEEvNT_6ParamsE --------------------------
	.section	.text._ZN7cutlass13device_kernelIN5flash19enable_sm80_to_sm89INS1_16FlashAttnFwdSm80INS1_25CollectiveMainloopFwdSm80ILi4ELi1ELb0EN4cute5tupleIJNS5_1CILi128EEENS7_ILi64EEENS7_ILi96EEEEEELi96ENS_10bfloat16_tEfNS_4arch4Sm80ELb0ELb0ELb0ELb0ELb1ELb0ELb1ELb0EEENS1_21CollectiveEpilogueFwdINS6_IJS8_SA_S9_EEENS6_IJNS7_ILi1EEESI_SI_EEESC_SE_Li128ELb0ELb1ELb0ELb0EEENS1_19SingleTileSchedulerILb0ELb0ELb1ELi128EEEEEEEEEvNT_6ParamsE,"ax",@progbits
	.sectioninfo	@"SHI_REGISTERS=255"
	.align	128
.text._ZN7cutlass13device_kernelIN5flash19enable_sm80_to_sm89INS1_16FlashAttnFwdSm80INS1_25CollectiveMainloopFwdSm80ILi4ELi1ELb0EN4cute5tupleIJNS5_1CILi128EEENS7_ILi64EEENS7_ILi96EEEEEELi96ENS_10bfloat16_tEfNS_4arch4Sm80ELb0ELb0ELb0ELb0ELb1ELb0ELb1ELb0EEENS1_21CollectiveEpilogueFwdINS6_IJS8_SA_S9_EEENS6_IJNS7_ILi1EEESI_SI_EEESC_SE_Li128ELb0ELb1ELb0ELb0EEENS1_19SingleTileSchedulerILb0ELb0ELb1ELi128EEEEEEEEEvNT_6ParamsE:
        .type           _ZN7cutlass13device_kernelIN5flash19enable_sm80_to_sm89INS1_16FlashAttnFwdSm80INS1_25CollectiveMainloopFwdSm80ILi4ELi1ELb0EN4cute5tupleIJNS5_1CILi128EEENS7_ILi64EEENS7_ILi96EEEEEELi96ENS_10bfloat16_tEfNS_4arch4Sm80ELb0ELb0ELb0ELb0ELb1ELb0ELb1ELb0EEENS1_21CollectiveEpilogueFwdINS6_IJS8_SA_S9_EEENS6_IJNS7_ILi1EEESI_SI_EEESC_SE_Li128ELb0ELb1ELb0ELb0EEENS1_19SingleTileSchedulerILb0ELb0ELb1ELi128EEEEEEEEEvNT_6ParamsE,@function
        .size           _ZN7cutlass13device_kernelIN5flash19enable_sm80_to_sm89INS1_16FlashAttnFwdSm80INS1_25CollectiveMainloopFwdSm80ILi4ELi1ELb0EN4cute5tupleIJNS5_1CILi128EEENS7_ILi64EEENS7_ILi96EEEEEELi96ENS_10bfloat16_tEfNS_4arch4Sm80ELb0ELb0ELb0ELb0ELb1ELb0ELb1ELb0EEENS1_21CollectiveEpilogueFwdINS6_IJS8_SA_S9_EEENS6_IJNS7_ILi1EEESI_SI_EEESC_SE_Li128ELb0ELb1ELb0ELb0EEENS1_19SingleTileSchedulerILb0ELb0ELb1ELi128EEEEEEEEEvNT_6ParamsE,(.L_x_855 - _ZN7cutlass13device_kernelIN5flash19enable_sm80_to_sm89INS1_16FlashAttnFwdSm80INS1_25CollectiveMainloopFwdSm80ILi4ELi1ELb0EN4cute5tupleIJNS5_1CILi128EEENS7_ILi64EEENS7_ILi96EEEEEELi96ENS_10bfloat16_tEfNS_4arch4Sm80ELb0ELb0ELb0ELb0ELb1ELb0ELb1ELb0EEENS1_21CollectiveEpilogueFwdINS6_IJS8_SA_S9_EEENS6_IJNS7_ILi1EEESI_SI_EEESC_SE_Li128ELb0ELb1ELb0ELb0EEENS1_19SingleTileSchedulerILb0ELb0ELb1ELi128EEEEEEEEEvNT_6ParamsE)
        .other          _ZN7cutlass13device_kernelIN5flash19enable_sm80_to_sm89INS1_16FlashAttnFwdSm80INS1_25CollectiveMainloopFwdSm80ILi4ELi1ELb0EN4cute5tupleIJNS5_1CILi128EEENS7_ILi64EEENS7_ILi96EEEEEELi96ENS_10bfloat16_tEfNS_4arch4Sm80ELb0ELb0ELb0ELb0ELb1ELb0ELb1ELb0EEENS1_21CollectiveEpilogueFwdINS6_IJS8_SA_S9_EEENS6_IJNS7_ILi1EEESI_SI_EEESC_SE_Li128ELb0ELb1ELb0ELb0EEENS1_19SingleTileSchedulerILb0ELb0ELb1ELi128EEEEEEEEEvNT_6ParamsE,@"STO_CUDA_ENTRY STV_DEFAULT"
_ZN7cutlass13device_kernelIN5flash19enable_sm80_to_sm89INS1_16FlashAttnFwdSm80INS1_25CollectiveMainloopFwdSm80ILi4ELi1ELb0EN4cute5tupleIJNS5_1CILi128EEENS7_ILi64EEENS7_ILi96EEEEEELi96ENS_10bfloat16_tEfNS_4arch4Sm80ELb0ELb0ELb0ELb0ELb1ELb0ELb1ELb0EEENS1_21CollectiveEpilogueFwdINS6_IJS8_SA_S9_EEENS6_IJNS7_ILi1EEESI_SI_EEESC_SE_Li128ELb0ELb1ELb0ELb0EEENS1_19SingleTileSchedulerILb0ELb0ELb1ELi128EEEEEEEEEvNT_6ParamsE:
[----:B------:R-:W-:-:S03]  /*0000*/  MOV R1, c[0x0][0x28] ;  /* 0x00000a0000017a02 */ /* 0x000fc60000000f00 */
[----:B------:R-:W1:Y:S01]  /*0010*/  S2UR UR11, SR_CTAID.Z ;  /* 0x00000000000b79c3 */ /* 0x000e620000002700 */
[----:B------:R-:W-:Y:S02]  /*0020*/  IADD3 R1, R1, -0x8, RZ ;  /* 0xfffffff801017810 */ /* 0x000fe40007ffe0ff */
[----:B-1----:R-:W-:-:S13]  /*0030*/  ISETP.LE.AND P0, PT, RZ, UR11, PT ;  /* 0x0000000bff007c0c */ /* 0x002fda000bf03270 */
[----:B------:R-:W-:Y:S05]  /*0040*/  @!P0 EXIT ;  /* 0x000000000000894d */ /* 0x000fea0003800000 */
[----:B------:R-:W-:Y:S02]  /*0050*/  ULDC.64 UR4, c[0x0][0x370] ;  /* 0x0000dc0000047ab9 */ /* 0x000fe40000000a00 */
[----:B------:R-:W-:Y:S02]  /*0060*/  UISETP.NE.U32.AND UP0, UPT, URZ, UR4, UPT ;  /* 0x000000043f00728c */ /* 0x000fe4000bf05070 */
[----:B------:R-:W-:Y:S02]  /*0070*/  ULDC.64 UR8, c[0x0][0x370] ;  /* 0x0000dc0000087ab9 */ /* 0x000fe40000000a00 */
[----:B------:R-:W-:Y:S02]  /*0080*/  UISETP.NE.AND.EX UP0, UPT, URZ, UR5, UPT, UP0 ;  /* 0x000000053f00728c */ /* 0x000fe4000bf05300 */
[----:B------:R-:W-:Y:S02]  /*0090*/  ULDC.64 UR12, c[0x0][0x118] ;  /* 0x00004600000c7ab9 */ /* 0x000fe40000000a00 */
[----:B------:R-:W-:-:S02]  /*00a0*/  ULDC.64 UR4, c[0x0][0x340] ;  /* 0x0000d00000047ab9 */ /* 0x000fc40000000a00 */
[----:B------:R-:W-:-:S05]  /*00b0*/  PLOP3.LUT P1, PT, PT, PT, UP0, 0x80, 0x0 ;  /* 0x000000000000781c */ /* 0x000fca0003f2f008 */
[----:B------:R-:W-:Y:S02]  /*00c0*/  @UP0 UMOV UR6, 0x4 ;  /* 0x0000000400060882 */ /* 0x000fe40000000000 */
[----:B------:R-:W-:Y:S02]  /*00d0*/  @UP0 UIMAD.WIDE UR6, UR11, UR6, UR8 ;  /* 0x000000060b0602a5 */ /* 0x000fe4000f8e0208 */
[----:B------:R-:W-:-:S04]  /*00e0*/  UISETP.NE.U32.AND UP0, UPT, URZ, UR4, UPT ;  /* 0x000000043f00728c */ /* 0x000fc8000bf05070 */
[----:B------:R-:W-:Y:S01]  /*00f0*/  UISETP.NE.AND.EX UP0, UPT, URZ, UR5, UPT, UP0 ;  /* 0x000000053f00728c */ /* 0x000fe2000bf05300 */
[----:B------:R-:W-:Y:S02]  /*0100*/  IMAD.U32 R2, RZ, RZ, UR6 ;  /* 0x00000006ff027e24 */ /* 0x000fe4000f8e00ff */
[----:B------:R-:W-:Y:S01]  /*0110*/  IMAD.U32 R3, RZ, RZ, UR7 ;  /* 0x00000007ff037e24 */ /* 0x000fe2000f8e00ff */
[----:B------:R-:W-:Y:S02]  /*0120*/  ULDC.64 UR6, c[0x0][0x340] ;  /* 0x0000d00000067ab9 */ /* 0x000fe40000000a00 */
[----:B------:R-:W-:Y:S02]  /*0130*/  PLOP3.LUT P6, PT, PT, PT, UP0, 0x80, 0x0 ;  /* 0x000000000000781c */ /* 0x000fe40003fcf008 */
[----:B------:R1:W2:Y:S03]  /*0140*/  @P1 LDG.E R5, [R2.64] ;  /* 0x0000000c02051981 */ /* 0x0002a6000c1e1900 */
[----:B------:R-:W-:-:S02]  /*0150*/  @UP0 UMOV UR4, 0x4 ;  /* 0x0000000400040882 */ /* 0x000fc40000000000 */
[----:B------:R-:W-:-:S06]  /*0160*/  @UP0 UIMAD.WIDE UR4, UR11, UR4, UR6 ;  /* 0x000000040b0402a5 */ /* 0x000fcc000f8e0206 */
[----:B------:R-:W-:Y:S02]  /*0170*/  IMAD.U32 R14, RZ, RZ, UR4 ;  /* 0x00000004ff0e7e24 */ /* 0x000fe4000f8e00ff */
[----:B------:R-:W-:Y:S01]  /*0180*/  IMAD.U32 R15, RZ, RZ, UR5 ;  /* 0x00000005ff0f7e24 */ /* 0x000fe2000f8e00ff */
[----:B------:R-:W3:Y:S01]  /*0190*/  S2UR UR8, SR_CTAID.Y ;  /* 0x00000000000879c3 */ /* 0x000ee20000002600 */
[----:B------:R-:W4:Y:S01]  /*01a0*/  S2R R232, SR_CTAID.X ;  /* 0x0000000000e87919 */ /* 0x000f220000002500 */
[----:B------:R-:W-:Y:S01]  /*01b0*/  IMAD.MOV.U32 R6, RZ, RZ, c[0x0][0x2c4] ;  /* 0x0000b100ff067624 */ /* 0x000fe200078e00ff */
[----:B------:R-:W-:Y:S02]  /*01c0*/  ULDC.64 UR4, c[0x0][0x1b8] ;  /* 0x00006e0000047ab9 */ /* 0x000fe40000000a00 */
[----:B------:R5:W2:Y:S01]  /*01d0*/  @P6 LDG.E R14, [R14.64] ;  /* 0x0000000c0e0e6981 */ /* 0x000aa2000c1e1900 */
[----:B------:R-:W-:Y:S01]  /*01e0*/  USHF.R.S32.HI UR9, URZ, 0x1f, UR11 ;  /* 0x0000001f3f097899 */ /* 0x000fe2000801140b */
[C---:B------:R-:W-:Y:S01]  /*01f0*/  ISETP.NE.AND P0, PT, R6.reuse, 0x1, PT ;  /* 0x000000010600780c */ /* 0x040fe20003f05270 */
[----:B------:R-:W-:Y:S01]  /*0200*/  IMAD R6, R6, c[0x0][0x168], RZ ;  /* 0x00005a0006067a24 */ /* 0x000fe200078e02ff */
[----:B------:R-:W-:Y:S01]  /*0210*/  UMOV UR10, URZ ;  /* 0x0000003f000a7c82 */ /* 0x000fe20008000000 */
[----:B------:R-:W-:Y:S01]  /*0220*/  IMAD.MOV.U32 R229, RZ, RZ, c[0x0][0x2b8] ;  /* 0x0000ae00ffe57624 */ /* 0x000fe200078e00ff */
[----:B-1----:R-:W1:Y:S01]  /*0230*/  S2R R3, SR_TID.X ;  /* 0x0000000000037919 */ /* 0x002e620000002100 */
[----:B------:R-:W-:Y:S01]  /*0240*/  LOP3.LUT R36, R36, 0xfffffffb, RZ, 0xc0, !PT ;  /* 0xfffffffb24247812 */ /* 0x000fe200078ec0ff */
[----:B------:R-:W-:-:S02]  /*0250*/  IMAD.MOV.U32 R230, RZ, RZ, RZ ;  /* 0x000000ffffe67224 */ /* 0x000fc400078e00ff */
[----:B------:R-:W-:Y:S01]  /*0260*/  ISETP.NE.AND P3, PT, R229, 0x1, PT ;  /* 0x00000001e500780c */ /* 0x000fe20003f65270 */
[----:B---3--:R-:W-:Y:S02]  /*0270*/  USHF.R.S32.HI UR6, URZ, 0x1f, UR8 ;  /* 0x0000001f3f067899 */ /* 0x008fe40008011408 */
[----:B------:R-:W-:Y:S02]  /*0280*/  UIMAD.WIDE.U32 UR14, UR8, UR4, URZ ;  /* 0x00000004080e72a5 */ /* 0x000fe4000f8e003f */
[----:B------:R-:W-:-:S08]  /*0290*/  UIMAD UR7, UR6, UR4, URZ ;  /* 0x00000004060772a4 */ /* 0x000fd0000f8e023f */
[----:B------:R-:W-:Y:S01]  /*02a0*/  @P3 LOP3.LUT R36, R36, 0x4, RZ, 0xfc, !PT ;  /* 0x0000000424243812 */ /* 0x000fe200078efcff */
[----:B------:R-:W-:Y:S01]  /*02b0*/  UIMAD UR7, UR8, UR5, UR7 ;  /* 0x00000005080772a4 */ /* 0x000fe2000f8e0207 */
[----:B-1----:R-:W-:Y:S02]  /*02c0*/  SHF.R.S32.HI R8, RZ, 0x1f, R3 ;  /* 0x0000001fff087819 */ /* 0x002fe40000011403 */
[----:B------:R-:W-:Y:S02]  /*02d0*/  ULDC.64 UR4, c[0x0][0x1c0] ;  /* 0x0000700000047ab9 */ /* 0x000fe40000000a00 */
[----:B------:R-:W-:Y:S01]  /*02e0*/  UIADD3 UR15, UR15, UR7, URZ ;  /* 0x000000070f0f7290 */ /* 0x000fe2000fffe03f */
[CC--:B------:R-:W-:Y:S01]  /*02f0*/  LEA.HI R4, R8.reuse, R3.reuse, RZ, 0x2 ;  /* 0x0000000308047211 */ /* 0x0c0fe200078f10ff */
[----:B------:R-:W-:Y:S01]  /*0300*/  UIMAD UR9, UR9, UR4, URZ ;  /* 0x00000004090972a4 */ /* 0x000fe2000f8e023f */
[----:B------:R-:W-:Y:S01]  /*0310*/  LEA.HI R7, R8, R3, RZ, 0x5 ;  /* 0x0000000308077211 */ /* 0x000fe200078f28ff */
[----:B------:R-:W-:Y:S01]  /*0320*/  UIMAD.WIDE.U32 UR14, UR11, UR4, UR14 ;  /* 0x000000040b0e72a5 */ /* 0x000fe2000f8e000e */
[----:B------:R-:W-:Y:S01]  /*0330*/  LOP3.LUT R37, R4, 0xfffffffc, RZ, 0xc0, !PT ;  /* 0xfffffffc04257812 */ /* 0x000fe200078ec0ff */
[----:B------:R-:W-:Y:S01]  /*0340*/  UIMAD UR5, UR11, UR5, UR9 ;  /* 0x000000050b0572a4 */ /* 0x000fe2000f8e0209 */
[----:B------:R-:W-:Y:S01]  /*0350*/  SHF.R.S32.HI R4, RZ, 0x2, R4 ;  /* 0x00000002ff047819 */ /* 0x000fe20000011404 */
[----:B------:R-:W-:-:S02]  /*0360*/  ULDC UR4, c[0x0][0x2ac] ;  /* 0x0000ab0000047ab9 */ /* 0x000fc40000000800 */
[----:B------:R-:W-:Y:S01]  /*0370*/  IMAD.IADD R37, R3, 0x1, -R37 ;  /* 0x0000000103257824 */ /* 0x000fe200078e0a25 */
[----:B------:R-:W-:Y:S01]  /*0380*/  UIADD3 UR5, UR15, UR5, URZ ;  /* 0x000000050f057290 */ /* 0x000fe2000fffe03f */
[----:B------:R-:W-:Y:S01]  /*0390*/  IMAD.U32 R13, RZ, RZ, UR15 ;  /* 0x0000000fff0d7e24 */ /* 0x000fe2000f8e00ff */
[----:B------:R-:W-:Y:S01]  /*03a0*/  LEA.HI R233, R4, R4, RZ, 0x1 ;  /* 0x0000000404e97211 */ /* 0x000fe200078f08ff */
[----:B------:R-:W-:Y:S01]  /*03b0*/  IMAD R235, R37, 0x20, R4 ;  /* 0x0000002025eb7824 */ /* 0x000fe200078e0204 */
[----:B------:R-:W-:Y:S01]  /*03c0*/  ULDC UR7, c[0x0][0x1d0] ;  /* 0x0000740000077ab9 */ /* 0x000fe20000000800 */
[----:B------:R-:W-:Y:S01]  /*03d0*/  IMAD.U32 R12, RZ, RZ, UR14 ;  /* 0x0000000eff0c7e24 */ /* 0x000fe2000f8e00ff */
[----:B------:R-:W-:Y:S01]  /*03e0*/  LOP3.LUT R233, R233, 0x7fffffe, RZ, 0xc0, !PT ;  /* 0x07fffffee9e97812 */ /* 0x000fe200078ec0ff */
[----:B----4-:R-:W-:Y:S01]  /*03f0*/  IMAD R234, R232, 0x80, R235 ;  /* 0x00000080e8ea7824 */ /* 0x010fe200078e02eb */
[----:B------:R-:W-:Y:S01]  /*0400*/  UIMAD UR7, UR4, UR7, 0x3f ;  /* 0x0000003f040774a4 */ /* 0x000fe2000f8e0207 */
[----:B------:R-:W-:Y:S01]  /*0410*/  IMAD.U32 R13, RZ, RZ, UR5 ;  /* 0x00000005ff0d7e24 */ /* 0x000fe2000f8e00ff */
[----:B------:R-:W-:Y:S01]  /*0420*/  ULDC UR9, c[0x0][0x1d0] ;  /* 0x0000740000097ab9 */ /* 0x000fe20000000800 */
[----:B------:R-:W-:Y:S01]  /*0430*/  @P0 IMAD.HI.U32 R0, R234, c[0x0][0x2c8], RZ ;  /* 0x0000b200ea000a27 */ /* 0x000fe200078e00ff */
[----:B------:R-:W-:-:S02]  /*0440*/  USHF.R.S32.HI UR5, URZ, 0x1f, UR7 ;  /* 0x0000001f3f057899 */ /* 0x000fc40008011407 */
[----:B------:R-:W-:Y:S01]  /*0450*/  UIMAD UR9, UR4, UR9, URZ ;  /* 0x00000009040972a4 */ /* 0x000fe2000f8e023f */
[----:B------:R-:W-:Y:S01]  /*0460*/  IMAD.MOV.U32 R2, RZ, RZ, R234 ;  /* 0x000000ffff027224 */ /* 0x000fe200078e00ea */
[----:B------:R-:W-:Y:S01]  /*0470*/  @P0 SHF.R.U32.HI R2, RZ, c[0x0][0x2cc], R0 ;  /* 0x0000b300ff020a19 */ /* 0x000fe20000011600 */
[----:B------:R-:W-:Y:S01]  /*0480*/  IMAD.SHL.U32 R37, R37, 0x8, RZ ;  /* 0x0000000825257824 */ /* 0x000fe200078e00ff */
[----:B------:R-:W-:Y:S01]  /*0490*/  ULEA.HI UR7, UR5, UR7, URZ, 0x6 ;  /* 0x0000000705077291 */ /* 0x000fe2000f8f303f */
[----:B------:R-:W-:Y:S01]  /*04a0*/  IMAD R232, R232, 0x80, R4 ;  /* 0x00000080e8e87824 */ /* 0x000fe200078e0204 */
[--C-:B------:R-:W-:Y:S01]  /*04b0*/  SHF.R.S32.HI R0, RZ, 0x1f, R2.reuse ;  /* 0x0000001fff007819 */ /* 0x100fe20000011402 */
[----:B------:R-:W-:Y:S01]  /*04c0*/  IMAD.MOV R16, RZ, RZ, -R2 ;  /* 0x000000ffff107224 */ /* 0x000fe200078e0a02 */
[C---:B------:R-:W-:Y:S01]  /*04d0*/  IADD3 R237, R37.reuse, 0x20, RZ ;  /* 0x0000002025ed7810 */ /* 0x040fe20007ffe0ff */
[----:B------:R-:W-:Y:S01]  /*04e0*/  IMAD.WIDE.U32 R12, R2, c[0x0][0x1b0], R12 ;  /* 0x00006c00020c7a25 */ /* 0x000fe200078e000c */
[----:B------:R-:W-:Y:S01]  /*04f0*/  IADD3 R9, R232, 0x20, RZ ;  /* 0x00000020e8097810 */ /* 0x000fe20007ffe0ff */
[----:B------:R-:W-:Y:S01]  /*0500*/  USHF.R.S32.HI UR7, URZ, 0x6, UR7 ;  /* 0x000000063f077899 */ /* 0x000fe20008011407 */
[----:B------:R-:W-:Y:S01]  /*0510*/  IADD3 R236, R37, 0x40, RZ ;  /* 0x0000004025ec7810 */ /* 0x000fe20007ffe0ff */
[----:B------:R-:W-:Y:S01]  /*0520*/  IMAD R16, R16, c[0x0][0x2c4], R234 ;  /* 0x0000b10010107a24 */ /* 0x000fe200078e02ea */
[----:B------:R-:W-:Y:S01]  /*0530*/  ISETP.GE.AND P2, PT, R9, R6, PT ;  /* 0x000000060900720c */ /* 0x000fe20003f46270 */
[----:B------:R-:W-:Y:S01]  /*0540*/  IMAD R0, R0, c[0x0][0x1b0], RZ ;  /* 0x00006c0000007a24 */ /* 0x000fe200078e02ff */
[----:B------:R-:W-:Y:S01]  /*0550*/  ISETP.GE.AND P5, PT, R37, c[0x0][0x198], PT ;  /* 0x0000660025007a0c */ /* 0x000fe20003fa6270 */
[----:B------:R-:W-:Y:S01]  /*0560*/  IMAD.IADD R233, R4, 0x1, -R233 ;  /* 0x0000000104e97824 */ /* 0x000fe200078e0ae9 */
[----:B------:R-:W-:Y:S01]  /*0570*/  SHF.R.S32.HI R11, RZ, 0x1f, R16 ;  /* 0x0000001fff0b7819 */ /* 0x000fe20000011410 */
[----:B------:R-:W-:Y:S01]  /*0580*/  IMAD R0, R2, c[0x0][0x1b4], R0 ;  /* 0x00006d0002007a24 */ /* 0x000fe200078e0200 */
[----:B------:R-:W-:Y:S01]  /*0590*/  LEA.HI R2, R8, R3, RZ, 0x3 ;  /* 0x0000000308027211 */ /* 0x000fe200078f18ff */
[----:B------:R-:W-:Y:S01]  /*05a0*/  ULDC.64 UR4, c[0x0][0x2b0] ;  /* 0x0000ac0000047ab9 */ /* 0x000fe20000000a00 */
[----:B------:R-:W-:Y:S01]  /*05b0*/  ISETP.GE.AND P4, PT, R237, c[0x0][0x198], PT ;  /* 0x00006600ed007a0c */ /* 0x000fe20003f86270 */
[----:B------:R-:W-:Y:S01]  /*05c0*/  IMAD R11, R11, c[0x0][0x1a8], RZ ;  /* 0x00006a000b0b7a24 */ /* 0x000fe200078e02ff */
[----:B------:R-:W-:Y:S01]  /*05d0*/  SHF.R.S32.HI R18, RZ, 0x3, R2 ;  /* 0x00000003ff127819 */ /* 0x000fe20000011402 */
[----:B------:R-:W-:Y:S01]  /*05e0*/  IMAD.IADD R13, R13, 0x1, R0 ;  /* 0x000000010d0d7824 */ /* 0x000fe200078e0200 */
[----:B------:R-:W-:Y:S01]  /*05f0*/  ISETP.GE.AND P3, PT, R236, c[0x0][0x198], PT ;  /* 0x00006600ec007a0c */ /* 0x000fe20003f66270 */
[----:B------:R-:W-:-:S02]  /*0600*/  IMAD R11, R16, c[0x0][0x1ac], R11 ;  /* 0x00006b00100b7a24 */ /* 0x000fc400078e020b */
[----:B------:R-:W-:Y:S02]  /*0610*/  IMAD.SHL.U32 R10, R18, 0x40, RZ ;  /* 0x00000040120a7824 */ /* 0x000fe400078e00ff */
[----:B------:R-:W-:-:S03]  /*0620*/  IMAD.WIDE.U32 R16, R16, c[0x0][0x1a8], R12 ;  /* 0x00006a0010107a25 */ /* 0x000fc600078e000c */
[----:B------:R-:W-:Y:S01]  /*0630*/  LOP3.LUT R10, R10, 0xc0, RZ, 0xc0, !PT ;  /* 0x000000c00a0a7812 */ /* 0x000fe200078ec0ff */
[----:B------:R-:W-:Y:S01]  /*0640*/  IMAD.IADD R11, R17, 0x1, R11 ;  /* 0x00000001110b7824 */ /* 0x000fe200078e020b */
[C---:B------:R-:W-:Y:S02]  /*0650*/  LEA R12, P0, R16.reuse, c[0x0][0x160], 0x1 ;  /* 0x00005800100c7a11 */ /* 0x040fe400078008ff */
[----:B------:R-:W-:Y:S02]  /*0660*/  SHF.R.U32.HI R0, RZ, 0x3, R10 ;  /* 0x00000003ff007819 */ /* 0x000fe4000001160a */
[----:B------:R-:W-:Y:S01]  /*0670*/  LEA.HI.X R11, R16, c[0x0][0x164], R11, 0x1, P0 ;  /* 0x00005900100b7a11 */ /* 0x000fe200000f0c0b */
[----:B------:R-:W-:Y:S01]  /*0680*/  SHFL.IDX PT, R24, R12, 0x1, 0x1c1f ;  /* 0x003c1f000c187f89 */ /* 0x000fe200000e0000 */
[----:B------:R-:W-:Y:S02]  /*0690*/  LOP3.LUT R10, R10, 0x18, R37, 0xf8, !PT ;  /* 0x000000180a0a7812 */ /* 0x000fe400078ef825 */
[----:B------:R-:W-:Y:S01]  /*06a0*/  ISETP.GE.AND P0, PT, R232, R6, PT ;  /* 0x00000006e800720c */ /* 0x000fe20003f06270 */
[----:B------:R-:W-:Y:S01]  /*06b0*/  SHFL.IDX PT, R16, R12, RZ, 0x1c1f ;  /* 0x001c1fff0c107589 */ /* 0x000fe200000e0000 */
[----:B------:R-:W-:-:S02]  /*06c0*/  LOP3.LUT R10, R10, R0, RZ, 0x3c, !PT ;  /* 0x000000000a0a7212 */ /* 0x000fc400078e3cff */
[----:B------:R-:W-:Y:S01]  /*06d0*/  SHF.R.S32.HI R0, RZ, 0x5, R7 ;  /* 0x00000005ff007819 */ /* 0x000fe20000011407 */
[----:B------:R-:W1:Y:S04]  /*06e0*/  SHFL.IDX PT, R17, R11, RZ, 0x1c1f ;  /* 0x001c1fff0b117589 */ /* 0x000e6800000e0000 */
[----:B------:R-:W-:Y:S01]  /*06f0*/  IMAD R233, R0, 0x8, R233 ;  /* 0x0000000800e97824 */ /* 0x000fe200078e02e9 */
[----:B------:R-:W3:Y:S03]  /*0700*/  SHFL.IDX PT, R25, R11, 0x1, 0x1c1f ;  /* 0x003c1f000b197f89 */ /* 0x000ee600000e0000 */
[----:B------:R-:W-:Y:S01]  /*0710*/  IMAD.U32 R233, R233, 0x20, R10 ;  /* 0x00000020e9e97824 */ /* 0x000fe200078e000a */
[----:B------:R-:W-:Y:S01]  /*0720*/  @!P0 SHF.R.S32.HI R10, RZ, 0x1f, R237 ;  /* 0x0000001fff0a8819 */ /* 0x000fe200000114ed */
[----:B-----5:R-:W-:Y:S01]  /*0730*/  SHFL.IDX PT, R15, R11, 0x2, 0x1c1f ;  /* 0x005c1f000b0f7f89 */ /* 0x020fe200000e0000 */
[----:B------:R-:W-:Y:S01]  /*0740*/  @!P0 SHF.R.S32.HI R9, RZ, 0x1f, R236 ;  /* 0x0000001fff098819 */ /* 0x000fe200000114ec */
[----:B------:R-:W-:Y:S01]  /*0750*/  @!P0 IMAD.SHL.U32 R13, R233, 0x2, RZ ;  /* 0x00000002e90d8824 */ /* 0x000fe200078e00ff */
[----:B------:R-:W-:Y:S01]  /*0760*/  @!P0 LEA.HI R10, R10, R237, RZ, 0x3 ;  /* 0x000000ed0a0a8211 */ /* 0x000fe200078f18ff */
[----:B------:R-:W-:Y:S01]  /*0770*/  SHFL.IDX PT, R11, R11, 0x3, 0x1c1f ;  /* 0x007c1f000b0b7f89 */ /* 0x000fe200000e0000 */
[----:B------:R-:W-:-:S02]  /*0780*/  @!P0 LEA.HI R9, R9, R236, RZ, 0x3 ;  /* 0x000000ec09098211 */ /* 0x000fc400078f18ff */
[----:B------:R-:W-:Y:S02]  /*0790*/  @!P0 LOP3.LUT R10, R10, 0xfffffff8, RZ, 0xc0, !PT ;  /* 0xfffffff80a0a8812 */ /* 0x000fe400078ec0ff */
[----:B------:R-:W-:-:S03]  /*07a0*/  @!P0 LOP3.LUT R9, R9, 0xfffffff8, RZ, 0xc0, !PT ;  /* 0xfffffff809098812 */ /* 0x000fc600078ec0ff */
[----:B-1----:R-:W-:-:S04]  /*07b0*/  @!P0 IMAD.WIDE R20, R10, 0x2, R16 ;  /* 0x000000020a148825 */ /* 0x002fc800078e0210 */
[----:B------:R-:W-:-:S04]  /*07c0*/  @!P0 IMAD.WIDE R22, R9, 0x2, R16 ;  /* 0x0000000209168825 */ /* 0x000fc800078e0210 */
[----:B------:R-:W-:-:S04]  /*07d0*/  @!P0 IMAD.WIDE R16, R37, 0x2, R16 ;  /* 0x0000000225108825 */ /* 0x000fc800078e0210 */
[----:B------:R-:W-:Y:S01]  /*07e0*/  @!P2 IMAD.SHL.U32 R10, R233, 0x2, RZ ;  /* 0x00000002e90aa824 */ /* 0x000fe200078e00ff */
[----:B------:R1:W-:Y:S04]  /*07f0*/  @!P0 LDGSTS.E.BYPASS.LTC128B.128 [R13+0x6100], [R16.64], !P5 ;  /* 0x06100000100d8fae */ /* 0x0003e8000e901d4c */
[----:B------:R4:W-:Y:S04]  /*0800*/  @!P0 LDGSTS.E.BYPASS.LTC128B.128 [R13+0x8100], [R20.64], !P4 ;  /* 0x08100000140d8fae */ /* 0x0009e8000e101d4c */
[----:B------:R5:W-:Y:S01]  /*0810*/  @!P0 LDGSTS.E.BYPASS.LTC128B.128 [R13+0xa100], [R22.64], !P3 ;  /* 0x0a100000160d8fae */ /* 0x000be2000d901d4c */
[----:B-1----:R-:W-:-:S02]  /*0820*/  @!P2 SHF.R.S32.HI R16, RZ, 0x1f, R236 ;  /* 0x0000001fff10a819 */ /* 0x002fc400000114ec */
[----:B----4-:R-:W-:Y:S02]  /*0830*/  @!P2 SHF.R.S32.HI R20, RZ, 0x1f, R237 ;  /* 0x0000001fff14a819 */ /* 0x010fe400000114ed */
[----:B------:R-:W-:Y:S02]  /*0840*/  @!P2 LEA.HI R16, R16, R236, RZ, 0x3 ;  /* 0x000000ec1010a211 */ /* 0x000fe400078f18ff */
[----:B------:R-:W-:Y:S01]  /*0850*/  @!P2 LEA.HI R20, R20, R237, RZ, 0x3 ;  /* 0x000000ed1414a211 */ /* 0x000fe200078f18ff */
[----:B-----5:R-:W-:Y:S01]  /*0860*/  IMAD.U32 R13, RZ, RZ, UR7 ;  /* 0x00000007ff0d7e24 */ /* 0x020fe2000f8e00ff */
[----:B------:R-:W-:Y:S01]  /*0870*/  @!P2 LOP3.LUT R16, R16, 0xfffffff8, RZ, 0xc0, !PT ;  /* 0xfffffff81010a812 */ /* 0x000fe200078ec0ff */
[----:B---3--:R-:W-:Y:S01]  /*0880*/  @!P2 IMAD.WIDE R22, R37, 0x2, R24 ;  /* 0x000000022516a825 */ /* 0x008fe200078e0218 */
[----:B------:R-:W-:-:S03]  /*0890*/  @!P2 LOP3.LUT R20, R20, 0xfffffff8, RZ, 0xc0, !PT ;  /* 0xfffffff81414a812 */ /* 0x000fc600078ec0ff */
[----:B------:R-:W-:Y:S01]  /*08a0*/  IMAD R13, R13, 0x40, R235 ;  /* 0x000000400d0d7824 */ /* 0x000fe200078e02eb */
[----:B------:R1:W-:Y:S01]  /*08b0*/  @!P2 LDGSTS.E.BYPASS.LTC128B.128 [R10+0x6900], [R22.64], !P5 ;  /* 0x06900000160aafae */ /* 0x0003e2000e901d4c */
[----:B------:R-:W-:-:S03]  /*08c0*/  @!P2 IMAD.WIDE R20, R20, 0x2, R24 ;  /* 0x000000021414a825 */ /* 0x000fc600078e0218 */
[----:B------:R-:W-:Y:S01]  /*08d0*/  IADD3 R13, R13, -0x40, RZ ;  /* 0xffffffc00d0d7810 */ /* 0x000fe20007ffe0ff */
[----:B------:R-:W-:Y:S01]  /*08e0*/  @!P2 IMAD.WIDE R16, R16, 0x2, R24 ;  /* 0x000000021010a825 */ /* 0x000fe200078e0218 */
[----:B------:R1:W-:Y:S04]  /*08f0*/  @!P2 LDGSTS.E.BYPASS.LTC128B.128 [R10+0x8900], [R20.64], !P4 ;  /* 0x08900000140aafae */ /* 0x0003e8000e101d4c */
[----:B------:R1:W-:Y:S01]  /*0900*/  @!P2 LDGSTS.E.BYPASS.LTC128B.128 [R10+0xa900], [R16.64], !P3 ;  /* 0x0a900000100aafae */ /* 0x0003e2000d901d4c */
[----:B------:R-:W-:-:S04]  /*0910*/  ISETP.GE.AND P2, PT, R13, UR9, PT ;  /* 0x000000090d007c0c */ /* 0x000fc8000bf46270 */
[----:B------:R-:W-:Y:S01]  /*0920*/  ISETP.GT.OR P2, PT, R235, 0x3f, P2 ;  /* 0x0000003feb00780c */ /* 0x000fe20001744670 */
[----:B-1----:R-:W1:Y:S01]  /*0930*/  SHFL.IDX PT, R10, R12, 0x3, 0x1c1f ;  /* 0x007c1f000c0a7f89 */ /* 0x002e6200000e0000 */
[----:B--2---:R2:W3:Y:S08]  /*0940*/  @P1 R2UR UR10, R5 ;  /* 0x00000000050a13c2 */ /* 0x0044f000000e0000 */
[----:B------:R4:W5:Y:S01]  /*0950*/  @P6 R2UR UR16, R14 ;  /* 0x000000000e1063c2 */ /* 0x00096200000e0000 */
[----:B------:R-:W-:Y:S01]  /*0960*/  ISETP.NE.AND P6, PT, R229, 0x1, PT ;  /* 0x00000001e500780c */ /* 0x000fe20003fc5270 */
[----:B-----5:R-:W-:Y:S01]  /*0970*/  @!UP0 UMOV UR16, UR11 ;  /* 0x0000000b00108c82 */ /* 0x020fe20008000000 */
[C---:B--2---:R-:W-:Y:S01]  /*0980*/  IADD3 R5, R232.reuse, 0x40, RZ ;  /* 0x00000040e8057810 */ /* 0x044fe20007ffe0ff */
[----:B------:R-:W-:Y:S01]  /*0990*/  USHF.R.S32.HI UR11, URZ, 0x1f, UR16 ;  /* 0x0000001f3f0b7899 */ /* 0x000fe20008011410 */
[----:B---3--:R-:W-:Y:S01]  /*09a0*/  IADD3 R13, R13, UR10, RZ ;  /* 0x0000000a0d0d7c10 */ /* 0x008fe2000fffe0ff */
[----:B------:R-:W-:Y:S01]  /*09b0*/  UIMAD.WIDE.U32 UR14, UR16, UR4, URZ ;  /* 0x00000004100e72a5 */ /* 0x000fe2000f8e003f */
[----:B------:R-:W-:Y:S01]  /*09c0*/  ISETP.GE.AND P1, PT, R5, R6, PT ;  /* 0x000000060500720c */ /* 0x000fe20003f26270 */
[----:B------:R-:W-:Y:S01]  /*09d0*/  UIMAD UR11, UR11, UR4, URZ ;  /* 0x000000040b0b72a4 */ /* 0x000fe2000f8e023f */
[----:B------:R-:W-:-:S03]  /*09e0*/  IADD3 R5, R232, 0x60, RZ ;  /* 0x00000060e8057810 */ /* 0x000fc60007ffe0ff */
[----:B------:R-:W-:Y:S01]  /*09f0*/  UIMAD UR11, UR16, UR5, UR11 ;  /* 0x00000005100b72a4 */ /* 0x000fe2000f8e020b */
[----:B------:R-:W-:Y:S02]  /*0a00*/  ISETP.GE.AND P0, PT, R5, R6, PT ;  /* 0x000000060500720c */ /* 0x000fe40003f06270 */
[----:B------:R-:W-:Y:S02]  /*0a10*/  ULDC.64 UR4, c[0x0][0x1e8] ;  /* 0x00007a0000047ab9 */ /* 0x000fe40000000a00 */
[----:B------:R-:W-:-:S03]  /*0a20*/  UIADD3 UR11, UR15, UR11, URZ ;  /* 0x0000000b0f0b7290 */ /* 0x000fc6000fffe03f */
[----:B------:R-:W-:Y:S01]  /*0a30*/  @!P1 SHF.R.S32.HI R6, RZ, 0x1f, R237 ;  /* 0x0000001fff069819 */ /* 0x000fe200000114ed */
[----:B------:R-:W-:Y:S01]  /*0a40*/  @!P1 IMAD.SHL.U32 R9, R233, 0x2, RZ ;  /* 0x00000002e9099824 */ /* 0x000fe200078e00ff */
[----:B----4-:R2:W3:Y:S01]  /*0a50*/  SHFL.IDX PT, R14, R12, 0x2, 0x1c1f ;  /* 0x005c1f000c0e7f89 */ /* 0x0104e200000e0000 */
[----:B------:R-:W-:Y:S02]  /*0a60*/  @!P1 SHF.R.S32.HI R5, RZ, 0x1f, R236 ;  /* 0x0000001fff059819 */ /* 0x000fe400000114ec */
[----:B------:R-:W-:Y:S01]  /*0a70*/  @!P1 LEA.HI R6, R6, R237, RZ, 0x3 ;  /* 0x000000ed06069211 */ /* 0x000fe200078f18ff */
[----:B-1----:R-:W-:Y:S01]  /*0a80*/  @!P0 IMAD.WIDE R20, R37, 0x2, R10 ;  /* 0x0000000225148825 */ /* 0x002fe200078e020a */
[----:B------:R-:W-:Y:S02]  /*0a90*/  @!P1 LEA.HI R5, R5, R236, RZ, 0x3 ;  /* 0x000000ec05059211 */ /* 0x000fe400078f18ff */
[----:B------:R-:W-:Y:S02]  /*0aa0*/  @!P1 LOP3.LUT R6, R6, 0xfffffff8, RZ, 0xc0, !PT ;  /* 0xfffffff806069812 */ /* 0x000fe400078ec0ff */
[----:B------:R-:W-:-:S02]  /*0ab0*/  @!P1 LOP3.LUT R5, R5, 0xfffffff8, RZ, 0xc0, !PT ;  /* 0xfffffff805059812 */ /* 0x000fc400078ec0ff */
[----:B--2---:R-:W-:Y:S01]  /*0ac0*/  @!P0 SHF.R.S32.HI R12, RZ, 0x1f, R237 ;  /* 0x0000001fff0c8819 */ /* 0x004fe200000114ed */
[----:B---3--:R-:W-:Y:S01]  /*0ad0*/  @!P1 IMAD.WIDE R22, R6, 0x2, R14 ;  /* 0x0000000206169825 */ /* 0x008fe200078e020e */
[----:B------:R-:W-:Y:S02]  /*0ae0*/  @!P0 SHF.R.S32.HI R6, RZ, 0x1f, R236 ;  /* 0x0000001fff068819 */ /* 0x000fe400000114ec */
[----:B------:R-:W-:Y:S01]  /*0af0*/  @!P0 LEA.HI R12, R12, R237, RZ, 0x3 ;  /* 0x000000ed0c0c8211 */ /* 0x000fe200078f18ff */
[--C-:B------:R-:W-:Y:S01]  /*0b00*/  @!P1 IMAD.WIDE R24, R5, 0x2, R14.reuse ;  /* 0x0000000205189825 */ /* 0x100fe200078e020e */
[----:B------:R-:W-:Y:S02]  /*0b10*/  @!P0 LEA.HI R6, R6, R236, RZ, 0x3 ;  /* 0x000000ec06068211 */ /* 0x000fe400078f18ff */
[----:B------:R-:W-:Y:S01]  /*0b20*/  @!P0 LOP3.LUT R12, R12, 0xfffffff8, RZ, 0xc0, !PT ;  /* 0xfffffff80c0c8812 */ /* 0x000fe200078ec0ff */
[----:B------:R-:W-:-:S04]  /*0b30*/  @!P1 IMAD.WIDE R14, R37, 0x2, R14 ;  /* 0x00000002250e9825 */ /* 0x000fc800078e020e */
[----:B------:R-:W-:Y:S01]  /*0b40*/  IMAD.MOV.U32 R5, RZ, RZ, R13 ;  /* 0x000000ffff057224 */ /* 0x000fe200078e000d */
[----:B------:R1:W-:Y:S04]  /*0b50*/  @!P1 LDGSTS.E.BYPASS.LTC128B.128 [R9+0x7100], [R14.64], !P5 ;  /* 0x071000000e099fae */ /* 0x0003e8000e901d4c */
[----:B------:R2:W-:Y:S04]  /*0b60*/  @!P1 LDGSTS.E.BYPASS.LTC128B.128 [R9+0x9100], [R22.64], !P4 ;  /* 0x0910000016099fae */ /* 0x0005e8000e101d4c */
[----:B------:R3:W-:Y:S01]  /*0b70*/  @!P1 LDGSTS.E.BYPASS.LTC128B.128 [R9+0xb100], [R24.64], !P3 ;  /* 0x0b10000018099fae */ /* 0x0007e2000d901d4c */
[----:B-1----:R-:W-:-:S04]  /*0b80*/  @P6 IMAD.HI.U32 R14, R13, c[0x0][0x2bc], RZ ;  /* 0x0000af000d0e6a27 */ /* 0x002fc800078e00ff */
[----:B--2---:R-:W-:Y:S01]  /*0b90*/  @!P0 IMAD.WIDE R22, R12, 0x2, R10 ;  /* 0x000000020c168825 */ /* 0x004fe200078e020a */
[----:B------:R-:W-:Y:S02]  /*0ba0*/  @P6 SHF.R.U32.HI R5, RZ, c[0x0][0x2c0], R14 ;  /* 0x0000b000ff056a19 */ /* 0x000fe4000001160e */
[----:B------:R-:W-:Y:S01]  /*0bb0*/  @!P0 LOP3.LUT R14, R6, 0xfffffff8, RZ, 0xc0, !PT ;  /* 0xfffffff8060e8812 */ /* 0x000fe200078ec0ff */
[----:B------:R-:W-:Y:S01]  /*0bc0*/  @!P0 IMAD.SHL.U32 R6, R233, 0x2, RZ ;  /* 0x00000002e9068824 */ /* 0x000fe200078e00ff */
[----:B---3--:R-:W-:-:S04]  /*0bd0*/  @!P2 IADD3 R9, P1, R5, UR14, RZ ;  /* 0x0000000e0509ac10 */ /* 0x008fc8000ff3e0ff */
[----:B------:R-:W-:Y:S01]  /*0be0*/  @!P2 LEA.HI.X.SX32 R15, R5, UR11, 0x1, P1 ;  /* 0x0000000b050fac11 */ /* 0x000fe200088f0eff */
[----:B------:R1:W-:Y:S01]  /*0bf0*/  @!P0 LDGSTS.E.BYPASS.LTC128B.128 [R6+0x7900], [R20.64], !P5 ;  /* 0x0790000014068fae */ /* 0x0003e2000e901d4c */
[----:B------:R-:W-:-:S03]  /*0c00*/  @!P2 LEA R16, P1, R9, c[0x0][0x2a0], 0x2 ;  /* 0x0000a8000910aa11 */ /* 0x000fc600078210ff */
[----:B------:R1:W-:Y:S01]  /*0c10*/  @!P0 LDGSTS.E.BYPASS.LTC128B.128 [R6+0x9900], [R22.64], !P4 ;  /* 0x0990000016068fae */ /* 0x0003e2000e101d4c */
[----:B------:R-:W-:Y:S01]  /*0c20*/  @!P2 LEA.HI.X R17, R9, c[0x0][0x2a4], R15, 0x2, P1 ;  /* 0x0000a9000911aa11 */ /* 0x000fe200008f140f */
[----:B------:R-:W-:-:S05]  /*0c30*/  @!P0 IMAD.WIDE R14, R14, 0x2, R10 ;  /* 0x000000020e0e8825 */ /* 0x000fca00078e020a */
[----:B------:R1:W-:Y:S04]  /*0c40*/  @!P0 LDGSTS.E.BYPASS.LTC128B.128 [R6+0xb900], [R14.64], !P3 ;  /* 0x0b9000000e068fae */ /* 0x0003e8000d901d4c */
[----:B------:R-:W0:Y:S04]  /*0c50*/  LDGDEPBAR ;  /* 0x00000000000079af */ /* 0x000e280000000000 */
[----:B------:R-:W-:Y:S06]  /*0c60*/  BAR.SYNC.DEFER_BLOCKING 0x0 ;  /* 0x0000000000007b1d */ /* 0x000fec0000010000 */
[----:B------:R2:W3:Y:S01]  /*0c70*/  @!P2 LDG.E R230, [R16.64] ;  /* 0x0000000c10e6a981 */ /* 0x0004e2000c1e1900 */
[----:B------:R-:W-:Y:S01]  /*0c80*/  IMAD.MOV R231, RZ, RZ, -R5 ;  /* 0x000000ffffe77224 */ /* 0x000fe200078e0a05 */
[----:B------:R-:W-:Y:S01]  /*0c90*/  UIMAD UR16, UR6, UR4, URZ ;  /* 0x00000004061072a4 */ /* 0x000fe2000f8e023f */
[----:B------:R-:W-:Y:S01]  /*0ca0*/  ISETP.GE.AND P3, PT, R37, c[0x0][0x1d4], PT ;  /* 0x0000750025007a0c */ /* 0x000fe20003f66270 */
[----:B------:R-:W-:Y:S01]  /*0cb0*/  UIMAD.WIDE.U32 UR18, UR8, UR4, URZ ;  /* 0x00000004081272a5 */ /* 0x000fe2000f8e003f */
[----:B------:R-:W-:Y:S01]  /*0cc0*/  IMAD R231, R231, c[0x0][0x2b8], R13 ;  /* 0x0000ae00e7e77a24 */ /* 0x000fe200078e020d */
[----:B------:R-:W-:Y:S01]  /*0cd0*/  UIMAD UR16, UR8, UR5, UR16 ;  /* 0x00000005081072a4 */ /* 0x000fe2000f8e0210 */
[----:B------:R-:W-:Y:S01]  /*0ce0*/  ISETP.GE.AND P4, PT, R237, c[0x0][0x1d4], PT ;  /* 0x00007500ed007a0c */ /* 0x000fe20003f86270 */
[----:B------:R-:W-:Y:S01]  /*0cf0*/  ULEA UR17, UR7, 0xffffffc0, 0x6 ;  /* 0xffffffc007117891 */ /* 0x000fe2000f8e303f */
[----:B------:R-:W-:Y:S01]  /*0d00*/  IMAD.WIDE.U32 R10, R231, c[0x0][0x1e0], RZ ;  /* 0x00007800e70a7a25 */ /* 0x000fe200078e00ff */
[----:B-1----:R-:W-:Y:S01]  /*0d10*/  SHF.R.S32.HI R6, RZ, 0x1f, R231 ;  /* 0x0000001fff067819 */ /* 0x002fe200000114e7 */
[----:B------:R-:W-:Y:S01]  /*0d20*/  UIADD3 UR16, UR19, UR16, URZ ;  /* 0x0000001013107290 */ /* 0x000fe2000fffe03f */
[----:B------:R-:W-:Y:S01]  /*0d30*/  ISETP.GE.AND P5, PT, R236, c[0x0][0x1d4], PT ;  /* 0x00007500ec007a0c */ /* 0x000fe20003fa6270 */
[----:B------:R-:W-:Y:S01]  /*0d40*/  UIADD3 UR17, UR9, -UR17, URZ ;  /* 0x8000001109117290 */ /* 0x000fe2000fffe03f */
[----:B------:R-:W-:Y:S01]  /*0d50*/  IMAD.SHL.U32 R18, R18, 0x8, RZ ;  /* 0x0000000812127824 */ /* 0x000fe200078e00ff */
[----:B------:R-:W-:Y:S01]  /*0d60*/  UISETP.GE.AND UP0, UPT, UR9, 0x1, UPT ;  /* 0x000000010900788c */ /* 0x000fe2000bf06270 */
[----:B------:R-:W-:Y:S01]  /*0d70*/  IMAD R12, R6, c[0x0][0x1e0], RZ ;  /* 0x00007800060c7a24 */ /* 0x000fe200078e02ff */
[----:B------:R-:W-:Y:S01]  /*0d80*/  ULDC.64 UR4, c[0x0][0x210] ;  /* 0x0000840000047ab9 */ /* 0x000fe20000000a00 */
[----:B------:R-:W-:Y:S01]  /*0d90*/  LOP3.LUT R7, R7, 0xffffffe0, RZ, 0xc0, !PT ;  /* 0xffffffe007077812 */ /* 0x000fe200078ec0ff */
[----:B------:R-:W-:Y:S01]  /*0da0*/  UIMAD UR6, UR6, UR4, URZ ;  /* 0x00000004060672a4 */ /* 0x000fe2000f8e023f */
[----:B------:R-:W-:Y:S01]  /*0db0*/  IMAD R12, R231, c[0x0][0x1e4], R12 ;  /* 0x00007900e70c7a24 */ /* 0x000fe200078e020c */
[----:B------:R-:W-:Y:S01]  /*0dc0*/  IADD3 R4, -R4, UR17, RZ ;  /* 0x0000001104047c10 */ /* 0x000fe2000fffe1ff */
[----:B------:R-:W-:Y:S01]  /*0dd0*/  UIMAD.WIDE.U32 UR20, UR8, UR4, URZ ;  /* 0x00000004081472a5 */ /* 0x000fe2000f8e003f */
[----:B------:R-:W-:Y:S01]  /*0de0*/  ISETP.GT.AND P2, PT, R235, 0x3f, PT ;  /* 0x0000003feb00780c */ /* 0x000fe20003f44270 */
[----:B------:R-:W-:Y:S01]  /*0df0*/  IMAD.IADD R13, R11, 0x1, R12 ;  /* 0x000000010b0d7824 */ /* 0x000fe200078e020c */
[----:B--2---:R-:W-:Y:S01]  /*0e00*/  LEA.HI R17, R8, R3, RZ, 0x4 ;  /* 0x0000000308117211 */ /* 0x004fe200078f20ff */
[----:B------:R-:W-:Y:S01]  /*0e10*/  IMAD.MOV.U32 R12, RZ, RZ, R10 ;  /* 0x000000ffff0c7224 */ /* 0x000fe200078e000a */
[----:B------:R-:W-:Y:S01]  /*0e20*/  LOP3.LUT R8, R2, 0xfffffff8, RZ, 0xc0, !PT ;  /* 0xfffffff802087812 */ /* 0x000fe200078ec0ff */
[----:B------:R-:W-:Y:S01]  /*0e30*/  UIMAD UR5, UR8, UR5, UR6 ;  /* 0x00000005080572a4 */ /* 0x000fe2000f8e0206 */
[----:B------:R-:W-:-:S02]  /*0e40*/  LOP3.LUT R10, R17, 0xfffffff0, RZ, 0xc0, !PT ;  /* 0xfffffff0110a7812 */ /* 0x000fc400078ec0ff */
[----:B------:R-:W-:Y:S01]  /*0e50*/  SHF.R.S32.HI R11, RZ, 0x4, R17 ;  /* 0x00000004ff0b7819 */ /* 0x000fe20000011411 */
[C---:B------:R-:W-:Y:S01]  /*0e60*/  IMAD.IADD R8, R3.reuse, 0x1, -R8 ;  /* 0x0000000103087824 */ /* 0x040fe200078e0a08 */
[----:B------:R-:W-:Y:S01]  /*0e70*/  ISETP.GE.AND P1, PT, R4, 0x1, PT ;  /* 0x000000010400780c */ /* 0x000fe20003f26270 */
[----:B------:R-:W-:Y:S01]  /*0e80*/  IMAD.IADD R10, R3, 0x1, -R10 ;  /* 0x00000001030a7824 */ /* 0x000fe200078e0a0a */
[----:B------:R-:W-:Y:S01]  /*0e90*/  LEA.HI R17, R17, R11, RZ, 0x1 ;  /* 0x0000000b11117211 */ /* 0x000fe200078f08ff */
[----:B------:R-:W-:Y:S01]  /*0ea0*/  UIADD3 UR5, UR21, UR5, URZ ;  /* 0x0000000515057290 */ /* 0x000fe2000fffe03f */
[----:B------:R-:W-:Y:S01]  /*0eb0*/  LEA.HI R15, R8, R8, RZ, 0x1 ;  /* 0x00000008080f7211 */ /* 0x000fe200078f08ff */
[----:B------:R-:W-:Y:S01]  /*0ec0*/  IMAD.IADD R3, R3, 0x1, -R7 ;  /* 0x0000000103037824 */ /* 0x000fe200078e0a07 */
[----:B------:R-:W-:Y:S02]  /*0ed0*/  LEA.HI R120, R10, R10, RZ, 0x1 ;  /* 0x0000000a0a787211 */ /* 0x000fe400078f08ff */
[----:B------:R-:W-:-:S02]  /*0ee0*/  LOP3.LUT R14, R15, 0x3fffffe, RZ, 0xc0, !PT ;  /* 0x03fffffe0f0e7812 */ /* 0x000fc400078ec0ff */
[----:B------:R-:W-:Y:S02]  /*0ef0*/  LOP3.LUT R17, R17, 0xfffffffe, RZ, 0xc0, !PT ;  /* 0xfffffffe11117812 */ /* 0x000fe400078ec0ff */
[----:B------:R-:W-:Y:S01]  /*0f00*/  SHF.R.S32.HI R16, RZ, 0x1f, R10 ;  /* 0x0000001fff107819 */ /* 0x000fe2000001140a */
[----:B------:R-:W-:Y:S01]  /*0f10*/  IMAD.IADD R14, R8, 0x1, -R14 ;  /* 0x00000001080e7824 */ /* 0x000fe200078e0a0e */
[----:B------:R-:W-:Y:S01]  /*0f20*/  SHF.R.S32.HI R8, RZ, 0x1, R120 ;  /* 0x00000001ff087819 */ /* 0x000fe20000011478 */
[----:B------:R-:W-:Y:S01]  /*0f30*/  IMAD.IADD R17, R11, 0x1, -R17 ;  /* 0x000000010b117824 */ /* 0x000fe200078e0a11 */
[----:B------:R-:W-:Y:S02]  /*0f40*/  @P1 SHF.R.S32.HI R11, RZ, 0x1f, R236 ;  /* 0x0000001fff0b1819 */ /* 0x000fe400000114ec */
[----:B------:R-:W-:Y:S01]  /*0f50*/  LEA.HI R16, R16, R10, RZ, 0x3 ;  /* 0x0000000a10107211 */ /* 0x000fe200078f18ff */
[----:B------:R-:W-:Y:S01]  /*0f60*/  IMAD R14, R17, 0x8, R14 ;  /* 0x00000008110e7824 */ /* 0x000fe200078e020e */
[----:B------:R-:W-:Y:S01]  /*0f70*/  @P1 LEA.HI R11, R11, R236, RZ, 0x3 ;  /* 0x000000ec0b0b1211 */ /* 0x000fe200078f18ff */
[----:B------:R-:W-:Y:S01]  /*0f80*/  IMAD.SHL.U32 R17, R17, 0x8, RZ ;  /* 0x0000000811117824 */ /* 0x000fe200078e00ff */
[----:B------:R-:W-:Y:S01]  /*0f90*/  SHF.R.S32.HI R15, RZ, 0x1, R15 ;  /* 0x00000001ff0f7819 */ /* 0x000fe2000001140f */
[----:B------:R-:W-:Y:S01]  /*0fa0*/  IMAD.SHL.U32 R16, R16, 0x20, RZ ;  /* 0x0000002010107824 */ /* 0x000fe200078e00ff */
[----:B------:R-:W-:-:S02]  /*0fb0*/  @P1 LOP3.LUT R11, R11, 0xfffffff8, RZ, 0xc0, !PT ;  /* 0xfffffff80b0b1812 */ /* 0x000fc400078ec0ff */
[----:B------:R-:W-:Y:S02]  /*0fc0*/  SEL R38, RZ, 0x10, P5 ;  /* 0x00000010ff267807 */ /* 0x000fe40002800000 */
[----:B------:R-:W-:-:S05]  /*0fd0*/  LOP3.LUT R39, R16, 0xffffff00, RZ, 0xc0, !PT ;  /* 0xffffff0010277812 */ /* 0x000fca00078ec0ff */
[----:B------:R-:W-:Y:S01]  /*0fe0*/  IMAD R0, R0, 0x200, R39 ;  /* 0x0000020000007824 */ /* 0x000fe200078e0227 */
[----:B---3--:R-:W-:Y:S01]  /*0ff0*/  SHF.R.S32.HI R5, RZ, 0x1f, R230 ;  /* 0x0000001fff057819 */ /* 0x008fe200000114e6 */
[----:B------:R-:W-:-:S04]  /*1000*/  IMAD.WIDE.U32 R12, R230, c[0x0][0x1f0], R12 ;  /* 0x00007c00e60c7a25 */ /* 0x000fc800078e000c */
[----:B------:R-:W-:Y:S01]  /*1010*/  IMAD R9, R5, c[0x0][0x1f0], RZ ;  /* 0x00007c0005097a24 */ /* 0x000fe200078e02ff */
[----:B------:R-:W-:Y:S02]  /*1020*/  IADD3 R2, P0, R12, UR18, RZ ;  /* 0x000000120c027c10 */ /* 0x000fe4000ff1e0ff */
[----:B------:R-:W-:Y:S01]  /*1030*/  @P1 SHF.R.S32.HI R12, RZ, 0x1f, R237 ;  /* 0x0000001fff0c1819 */ /* 0x000fe200000114ed */
[----:B------:R-:W-:-:S03]  /*1040*/  IMAD R9, R230, c[0x0][0x1f4], R9 ;  /* 0x00007d00e6097a24 */ /* 0x000fc600078e0209 */
[----:B------:R-:W-:Y:S02]  /*1050*/  @P1 LEA.HI R12, R12, R237, RZ, 0x3 ;  /* 0x000000ed0c0c1211 */ /* 0x000fe400078f18ff */
[----:B------:R-:W-:Y:S01]  /*1060*/  IADD3.X R9, R13, UR16, R9, P0, !PT ;  /* 0x000000100d097c10 */ /* 0x000fe200087fe409 */
[----:B------:R-:W-:Y:S01]  /*1070*/  @P1 IMAD.SHL.U32 R13, R233, 0x2, RZ ;  /* 0x00000002e90d1824 */ /* 0x000fe200078e00ff */
[----:B------:R-:W-:Y:S02]  /*1080*/  LEA R20, P0, R2, c[0x0][0x1c8], 0x1 ;  /* 0x0000720002147a11 */ /* 0x000fe400078008ff */
[----:B------:R-:W-:Y:S02]  /*1090*/  @P1 LOP3.LUT R12, R12, 0xfffffff8, RZ, 0xc0, !PT ;  /* 0xfffffff80c0c1812 */ /* 0x000fe400078ec0ff */
[----:B------:R-:W-:Y:S01]  /*10a0*/  LEA.HI.X R9, R2, c[0x0][0x1cc], R9, 0x1, P0 ;  /* 0x0000730002097a11 */ /* 0x000fe200000f0c09 */
[----:B------:R-:W-:Y:S01]  /*10b0*/  SHFL.IDX PT, R22, R20, RZ, 0x1c1f ;  /* 0x001c1fff14167589 */ /* 0x000fe200000e0000 */
[----:B------:R-:W-:-:S02]  /*10c0*/  SHF.R.S32.HI R2, RZ, 0x1f, R120 ;  /* 0x0000001fff027819 */ /* 0x000fc40000011478 */
[----:B------:R-:W-:Y:S01]  /*10d0*/  ISETP.GE.AND P0, PT, R4, 0x21, PT ;  /* 0x000000210400780c */ /* 0x000fe20003f06270 */
[----:B------:R-:W1:Y:S01]  /*10e0*/  SHFL.IDX PT, R23, R9, RZ, 0x1c1f ;  /* 0x001c1fff09177589 */ /* 0x000e6200000e0000 */
[----:B------:R-:W-:Y:S02]  /*10f0*/  LEA.HI R2, R2, R8, RZ, 0x2 ;  /* 0x0000000802027211 */ /* 0x000fe400078f10ff */
[----:B------:R-:W-:Y:S01]  /*1100*/  LOP3.LUT R120, R120, 0x7fffffe, RZ, 0xc0, !PT ;  /* 0x07fffffe78787812 */ /* 0x000fe200078ec0ff */
[----:B------:R-:W-:Y:S01]  /*1110*/  SHFL.IDX PT, R20, R20, 0x1, 0x1c1f ;  /* 0x003c1f0014147f89 */ /* 0x000fe200000e0000 */
[----:B------:R-:W-:-:S03]  /*1120*/  LOP3.LUT R2, R2, 0xfffffffc, RZ, 0xc0, !PT ;  /* 0xfffffffc02027812 */ /* 0x000fc600078ec0ff */
[----:B------:R2:W3:Y:S01]  /*1130*/  SHFL.IDX PT, R21, R9, 0x1, 0x1c1f ;  /* 0x003c1f0009157f89 */ /* 0x0004e200000e0000 */
[----:B------:R-:W-:Y:S02]  /*1140*/  IMAD.IADD R120, R10, 0x1, -R120 ;  /* 0x000000010a787824 */ /* 0x000fe400078e0a78 */
[----:B------:R-:W-:Y:S01]  /*1150*/  IMAD.IADD R2, R8, 0x1, -R2 ;  /* 0x0000000108027824 */ /* 0x000fe200078e0a02 */
[----:B------:R-:W-:Y:S01]  /*1160*/  @P0 SHF.R.S32.HI R8, RZ, 0x1f, R236 ;  /* 0x0000001fff080819 */ /* 0x000fe200000114ec */
[----:B------:R-:W-:Y:S02]  /*1170*/  @P0 IMAD.SHL.U32 R10, R233, 0x2, RZ ;  /* 0x00000002e90a0824 */ /* 0x000fe400078e00ff */
[----:B------:R-:W-:Y:S01]  /*1180*/  IMAD R228, R120, 0x20, R0 ;  /* 0x0000002078e47824 */ /* 0x000fe200078e0200 */
[----:B------:R-:W-:Y:S01]  /*1190*/  @P0 LEA.HI R8, R8, R236, RZ, 0x3 ;  /* 0x000000ec08080211 */ /* 0x000fe200078f18ff */
[----:B------:R-:W-:-:S03]  /*11a0*/  IMAD.MOV.U32 R0, RZ, RZ, 0x10 ;  /* 0x00000010ff007424 */ /* 0x000fc600078e00ff */
[----:B------:R-:W-:Y:S01]  /*11b0*/  @P0 LOP3.LUT R8, R8, 0xfffffff8, RZ, 0xc0, !PT ;  /* 0xfffffff808080812 */ /* 0x000fe200078ec0ff */
[----:B-1----:R-:W-:-:S04]  /*11c0*/  @P1 IMAD.WIDE R24, R12, 0x2, R22 ;  /* 0x000000020c181825 */ /* 0x002fc800078e0216 */
[----:B------:R-:W-:Y:S01]  /*11d0*/  @P1 IMAD.WIDE R26, R11, 0x2, R22 ;  /* 0x000000020b1a1825 */ /* 0x000fe200078e0216 */
[----:B--2---:R-:W-:-:S03]  /*11e0*/  @P0 SHF.R.S32.HI R9, RZ, 0x1f, R237 ;  /* 0x0000001fff090819 */ /* 0x004fc600000114ed */
[----:B------:R-:W-:Y:S01]  /*11f0*/  @P1 IMAD.WIDE R22, R37, 0x2, R22 ;  /* 0x0000000225161825 */ /* 0x000fe200078e0216 */
[----:B------:R-:W-:-:S04]  /*1200*/  @P0 LEA.HI R9, R9, R237, RZ, 0x3 ;  /* 0x000000ed09090211 */ /* 0x000fc800078f18ff */
[----:B------:R1:W-:Y:S01]  /*1210*/  @P1 LDGSTS.E.BYPASS.LTC128B.128 [R13+0x3100], [R22.64], !P3 ;  /* 0x03100000160d1fae */ /* 0x0003e2000d901d4c */
[----:B------:R-:W-:-:S03]  /*1220*/  @P0 LOP3.LUT R9, R9, 0xfffffff8, RZ, 0xc0, !PT ;  /* 0xfffffff809090812 */ /* 0x000fc600078ec0ff */
[----:B------:R1:W-:Y:S02]  /*1230*/  @P1 LDGSTS.E.BYPASS.LTC128B.128 [R13+0x4100], [R24.64], !P4 ;  /* 0x04100000180d1fae */ /* 0x0003e4000e101d4c */
[--C-:B---3--:R-:W-:Y:S02]  /*1240*/  @P0 IMAD.WIDE R28, R9, 0x2, R20.reuse ;  /* 0x00000002091c0825 */ /* 0x108fe400078e0214 */
[----:B------:R1:W-:Y:S01]  /*1250*/  @P1 LDGSTS.E.BYPASS.LTC128B.128 [R13+0x5100], [R26.64], !P5 ;  /* 0x051000001a0d1fae */ /* 0x0003e2000e901d4c */
[----:B------:R-:W-:Y:S01]  /*1260*/  LOP3.LUT P1, RZ, R15, 0x2, RZ, 0xc0, !PT ;  /* 0x000000020fff7812 */ /* 0x000fe2000782c0ff */
[----:B------:R-:W-:-:S04]  /*1270*/  @P0 IMAD.WIDE R8, R8, 0x2, R20 ;  /* 0x0000000208080825 */ /* 0x000fc800078e0214 */
[----:B------:R-:W-:-:S04]  /*1280*/  @P0 IMAD.WIDE R20, R37, 0x2, R20 ;  /* 0x0000000225140825 */ /* 0x000fc800078e0214 */
[----:B------:R-:W-:Y:S01]  /*1290*/  IMAD.SHL.U32 R15, R15, 0x40, RZ ;  /* 0x000000400f0f7824 */ /* 0x000fe200078e00ff */
[----:B------:R1:W-:Y:S04]  /*12a0*/  @P0 LDGSTS.E.BYPASS.LTC128B.128 [R10+0x3900], [R20.64], !P3 ;  /* 0x03900000140a0fae */ /* 0x0003e8000d901d4c */
[----:B------:R1:W-:Y:S01]  /*12b0*/  @P0 LDGSTS.E.BYPASS.LTC128B.128 [R10+0x4900], [R28.64], !P4 ;  /* 0x049000001c0a0fae */ /* 0x0003e2000e101d4c */
[----:B------:R-:W-:-:S03]  /*12c0*/  LOP3.LUT R15, R15, 0xc0, RZ, 0xc0, !PT ;  /* 0x000000c00f0f7812 */ /* 0x000fc600078ec0ff */
[----:B------:R2:W-:Y:S01]  /*12d0*/  @P0 LDGSTS.E.BYPASS.LTC128B.128 [R10+0x5900], [R8.64], !P5 ;  /* 0x05900000080a0fae */ /* 0x0005e2000e901d4c */
[----:B------:R-:W-:Y:S02]  /*12e0*/  LOP3.LUT R18, R15, 0x8, R18, 0xf8, !PT ;  /* 0x000000080f127812 */ /* 0x000fe400078ef812 */
[----:B------:R-:W-:Y:S01]  /*12f0*/  SHF.R.U32.HI R15, RZ, 0x3, R15 ;  /* 0x00000003ff0f7819 */ /* 0x000fe2000001160f */
[----:B------:R-:W0:Y:S01]  /*1300*/  LDGDEPBAR ;  /* 0x00000000000079af */ /* 0x000e220000000000 */
[----:B------:R-:W-:Y:S02]  /*1310*/  LOP3.LUT P0, RZ, R2, 0x2, RZ, 0xc0, !PT ;  /* 0x0000000202ff7812 */ /* 0x000fe4000780c0ff */
[----:B------:R-:W-:Y:S02]  /*1320*/  LOP3.LUT R15, R18, R15, RZ, 0x3c, !PT ;  /* 0x0000000f120f7212 */ /* 0x000fe400078e3cff */
[----:B------:R-:W-:Y:S02]  /*1330*/  SEL R0, R0, 0xfffffff0, !P0 ;  /* 0xfffffff000007807 */ /* 0x000fe40004000000 */
[----:B------:R-:W-:Y:S01]  /*1340*/  PLOP3.LUT P0, PT, PT, PT, UP0, 0x80, 0x0 ;  /* 0x000000000000781c */ /* 0x000fe20003f0f008 */
[----:B------:R-:W-:-:S04]  /*1350*/  IMAD.U32 R227, R14, 0x20, R15 ;  /* 0x000000200ee37824 */ /* 0x000fc800078e000f */
[----:B------:R-:W-:-:S05]  /*1360*/  IMAD.SHL.U32 R227, R227, 0x2, RZ ;  /* 0x00000002e3e37824 */ /* 0x000fca00078e00ff */
[----:B------:R-:W-:Y:S01]  /*1370*/  IADD3 R226, R227, 0x3120, RZ ;  /* 0x00003120e3e27810 */ /* 0x000fe20007ffe0ff */
[----:B--2---:R-:W-:Y:S01]  /*1380*/  IMAD.SHL.U32 R8, R2, 0x40, RZ ;  /* 0x0000004002087824 */ /* 0x004fe200078e00ff */
[----:B------:R-:W-:-:S04]  /*1390*/  DEPBAR.LE SB0, 0x1 ;  /* 0x000080400000791a */ /* 0x000fc80000000000 */
[----:B------:R-:W-:Y:S01]  /*13a0*/  LOP3.LUT R8, R8, 0xc0, RZ, 0xc0, !PT ;  /* 0x000000c008087812 */ /* 0x000fe200078ec0ff */
[----:B------:R-:W-:-:S04]  /*13b0*/  DEPBAR.LE SB0, 0x0 ;  /* 0x000080000000791a */ /* 0x000fc80000000000 */
[----:B------:R-:W-:Y:S01]  /*13c0*/  BAR.SYNC.DEFER_BLOCKING 0x0 ;  /* 0x0000000000007b1d */ /* 0x000fe20000010000 */
[----:B------:R-:W-:Y:S02]  /*13d0*/  LOP3.LUT R17, R8, 0x8, R17, 0xf8, !PT ;  /* 0x0000000808117812 */ /* 0x000fe400078ef811 */
[----:B------:R-:W-:-:S04]  /*13e0*/  SHF.R.U32.HI R8, RZ, 0x3, R8 ;  /* 0x00000003ff087819 */ /* 0x000fc80000011608 */
[----:B------:R-:W-:Y:S02]  /*13f0*/  LOP3.LUT R2, R17, R8, RZ, 0x3c, !PT ;  /* 0x0000000811027212 */ /* 0x000fe400078e3cff */
[----:B------:R-:W-:-:S03]  /*1400*/  IADD3 R8, R227, 0x3100, RZ ;  /* 0x00003100e3087810 */ /* 0x000fc60007ffe0ff */
[----:B------:R-:W-:Y:S01]  /*1410*/  IMAD.IADD R228, R2, 0x1, R228 ;  /* 0x0000000102e47824 */ /* 0x000fe200078e02e4 */
[----:B------:R-:W-:-:S03]  /*1420*/  @P1 IADD3 R226, R8, -0x20, RZ ;  /* 0xffffffe008e21810 */ /* 0x000fc60007ffe0ff */
[----:B------:R-:W-:Y:S01]  /*1430*/  IMAD.SHL.U32 R228, R228, 0x2, RZ ;  /* 0x00000002e4e47824 */ /* 0x000fe200078e00ff */
[C---:B------:R-:W-:Y:S02]  /*1440*/  IADD3 R222, R226.reuse, 0x400, RZ ;  /* 0x00000400e2de7810 */ /* 0x040fe40007ffe0ff */
[----:B------:R-:W-:Y:S01]  /*1450*/  IADD3 R221, R226, 0x800, RZ ;  /* 0x00000800e2dd7810 */ /* 0x000fe20007ffe0ff */
[----:B------:R-:W-:Y:S01]  /*1460*/  IMAD R224, R0, 0x2, R228 ;  /* 0x0000000200e07824 */ /* 0x000fe200078e02e4 */
[----:B------:R-:W-:Y:S01]  /*1470*/  IADD3 R220, R226, 0xc00, RZ ;  /* 0x00000c00e2dc7810 */ /* 0x000fe20007ffe0ff */
[----:B------:R1:W2:Y:S04]  /*1480*/  LDSM.16.M88.4 R60, [R228+0x6100] ;  /* 0x00610000e43c783b */ /* 0x0002a80000000200 */
[----:B------:R1:W3:Y:S04]  /*1490*/  LDSM.16.M88.4 R64, [R228+0x7100] ;  /* 0x00710000e440783b */ /* 0x0002e80000000200 */
[----:B------:R1:W4:Y:S04]  /*14a0*/  LDSM.16.M88.4 R88, [R227+0x3100] ;  /* 0x00310000e358783b */ /* 0x0003280000000200 */
[----:B------:R1:W1:Y:S04]  /*14b0*/  LDSM.16.M88.4 R80, [R227+0x3500] ;  /* 0x00350000e350783b */ /* 0x0002680000000200 */
[----:B------:R1:W1:Y:S04]  /*14c0*/  LDSM.16.M88.4 R72, [R227+0x3900] ;  /* 0x00390000e348783b */ /* 0x0002680000000200 */
[----:B------:R1:W1:Y:S04]  /*14d0*/  LDSM.16.M88.4 R96, [R227+0x3d00] ;  /* 0x003d0000e360783b */ /* 0x0002680000000200 */
[----:B------:R1:W1:Y:S04]  /*14e0*/  LDSM.16.M88.4 R32, [R224+0x6100] ;  /* 0x00610000e020783b */ /* 0x0002680000000200 */
[----:B------:R1:W1:Y:S04]  /*14f0*/  LDSM.16.M88.4 R56, [R224+0x7100] ;  /* 0x00710000e038783b */ /* 0x0002680000000200 */
[----:B------:R1:W1:Y:S04]  /*1500*/  LDSM.16.M88.4 R52, [R226] ;  /* 0x00000000e234783b */ /* 0x0002680000000200 */
[----:B------:R1:W1:Y:S04]  /*1510*/  LDSM.16.M88.4 R48, [R226+0x400] ;  /* 0x00040000e230783b */ /* 0x0002680000000200 */
[----:B------:R1:W1:Y:S04]  /*1520*/  LDSM.16.M88.4 R44, [R226+0x800] ;  /* 0x00080000e22c783b */ /* 0x0002680000000200 */
[----:B------:R1:W1:Y:S01]  /*1530*/  LDSM.16.M88.4 R40, [R226+0xc00] ;  /* 0x000c0000e228783b */ /* 0x0002620000000200 */
[----:B------:R-:W-:Y:S05]  /*1540*/  @!P0 BRA `(.L_x_0) ;  /* 0x0000036000008947 */ /* 0x000fea0003800000 */
[----:B--23--:R-:W-:Y:S01]  /*1550*/  IMAD R6, R6, c[0x0][0x208], RZ ;  /* 0x0000820006067a24 */ /* 0x00cfe200078e02ff */
[----:B------:R-:W-:Y:S01]  /*1560*/  ISETP.GE.AND P1, PT, R37, c[0x0][0x1d4], PT ;  /* 0x0000750025007a0c */ /* 0x000fe20003f26270 */
[----:B------:R-:W-:-:S04]  /*1570*/  IMAD.WIDE.U32 R8, R231, c[0x0][0x208], RZ ;  /* 0x00008200e7087a25 */ /* 0x000fc800078e00ff */
[----:B------:R-:W-:Y:S02]  /*1580*/  IMAD R6, R231, c[0x0][0x20c], R6 ;  /* 0x00008300e7067a24 */ /* 0x000fe400078e0206 */
[----:B------:R-:W-:Y:S02]  /*1590*/  IMAD R5, R5, c[0x0][0x218], RZ ;  /* 0x0000860005057a24 */ /* 0x000fe400078e02ff */
[----:B------:R-:W-:Y:S02]  /*15a0*/  IMAD.IADD R7, R9, 0x1, R6 ;  /* 0x0000000109077824 */ /* 0x000fe400078e0206 */
[----:B------:R-:W-:Y:S02]  /*15b0*/  IMAD.MOV.U32 R6, RZ, RZ, R8 ;  /* 0x000000ffff067224 */ /* 0x000fe400078e0008 */
[C---:B------:R-:W-:Y:S02]  /*15c0*/  IMAD R5, R230.reuse, c[0x0][0x21c], R5 ;  /* 0x00008700e6057a24 */ /* 0x040fe400078e0205 */
[----:B------:R-:W-:-:S04]  /*15d0*/  IMAD.WIDE.U32 R6, R230, c[0x0][0x218], R6 ;  /* 0x00008600e6067a25 */ /* 0x000fc800078e0006 */
[----:B------:R-:W-:Y:S01]  /*15e0*/  IMAD.WIDE R14, R37, 0x2, RZ ;  /* 0x00000002250e7825 */ /* 0x000fe200078e02ff */
[----:B------:R-:W-:Y:S02]  /*15f0*/  IADD3 R9, P0, R6, UR20, RZ ;  /* 0x0000001406097c10 */ /* 0x000fe4000ff1e0ff */
[----:B------:R-:W-:Y:S02]  /*1600*/  SHF.R.S32.HI R6, RZ, 0x1f, R237 ;  /* 0x0000001fff067819 */ /* 0x000fe400000114ed */
[----:B------:R-:W-:Y:S01]  /*1610*/  IADD3.X R5, R7, UR5, R5, P0, !PT ;  /* 0x0000000507057c10 */ /* 0x000fe200087fe405 */
[----:B------:R-:W-:Y:S01]  /*1620*/  IMAD.SHL.U32 R7, R233, 0x2, RZ ;  /* 0x00000002e9077824 */ /* 0x000fe200078e00ff */
[C---:B------:R-:W-:Y:S02]  /*1630*/  LEA R8, P0, R9.reuse, c[0x0][0x1f8], 0x1 ;  /* 0x00007e0009087a11 */ /* 0x040fe400078008ff */
[----:B------:R-:W-:Y:S02]  /*1640*/  LEA.HI R6, R6, R237, RZ, 0x3 ;  /* 0x000000ed06067211 */ /* 0x000fe400078f18ff */
[----:B------:R-:W-:Y:S01]  /*1650*/  LEA.HI.X R9, R9, c[0x0][0x1fc], R5, 0x1, P0 ;  /* 0x00007f0009097a11 */ /* 0x000fe200000f0c05 */
[----:B-1----:R-:W1:Y:S01]  /*1660*/  SHFL.IDX PT, R10, R8, RZ, 0x1c1f ;  /* 0x001c1fff080a7589 */ /* 0x002e6200000e0000 */
[----:B------:R-:W-:-:S02]  /*1670*/  LOP3.LUT R6, R6, 0xfffffff8, RZ, 0xc0, !PT ;  /* 0xfffffff806067812 */ /* 0x000fc400078ec0ff */
[----:B------:R-:W-:Y:S01]  /*1680*/  SHF.R.S32.HI R5, RZ, 0x1f, R236 ;  /* 0x0000001fff057819 */ /* 0x000fe200000114ec */
[----:B------:R-:W2:Y:S02]  /*1690*/  SHFL.IDX PT, R11, R9, RZ, 0x1c1f ;  /* 0x001c1fff090b7589 */ /* 0x000ea400000e0000 */
[----:B------:R-:W-:Y:S01]  /*16a0*/  IMAD.WIDE R16, R6, 0x2, RZ ;  /* 0x0000000206107825 */ /* 0x000fe200078e02ff */
[----:B------:R-:W-:Y:S01]  /*16b0*/  LEA.HI R5, R5, R236, RZ, 0x3 ;  /* 0x000000ec05057211 */ /* 0x000fe200078f18ff */
[----:B------:R-:W3:Y:S03]  /*16c0*/  SHFL.IDX PT, R8, R8, 0x1, 0x1c1f ;  /* 0x003c1f0008087f89 */ /* 0x000ee600000e0000 */
[----:B------:R-:W-:Y:S01]  /*16d0*/  LOP3.LUT R5, R5, 0xfffffff8, RZ, 0xc0, !PT ;  /* 0xfffffff805057812 */ /* 0x000fe200078ec0ff */
[----:B------:R-:W5:Y:S04]  /*16e0*/  SHFL.IDX PT, R9, R9, 0x1, 0x1c1f ;  /* 0x003c1f0009097f89 */ /* 0x000f6800000e0000 */
[----:B------:R-:W-:Y:S01]  /*16f0*/  IMAD.WIDE R18, R5, 0x2, RZ ;  /* 0x0000000205127825 */ /* 0x000fe200078e02ff */
[----:B-1----:R-:W-:-:S05]  /*1700*/  IADD3 R12, P0, R10, R14, RZ ;  /* 0x0000000e0a0c7210 */ /* 0x002fca0007f1e0ff */
[----:B--2---:R-:W-:Y:S01]  /*1710*/  IMAD.X R13, R11, 0x1, R15, P0 ;  /* 0x000000010b0d7824 */ /* 0x004fe200000e060f */
[----:B------:R-:W-:Y:S02]  /*1720*/  ISETP.LT.OR P0, PT, R4, 0x1, P1 ;  /* 0x000000010400780c */ /* 0x000fe40000f01670 */
[----:B------:R-:W-:-:S11]  /*1730*/  ISETP.GE.AND P1, PT, R237, c[0x0][0x1d4], PT ;  /* 0x00007500ed007a0c */ /* 0x000fd60003f26270 */
[----:B------:R1:W-:Y:S02]  /*1740*/  LDGSTS.E.BYPASS.LTC128B.128 [R7+0x100], [R12.64], !P0 ;  /* 0x001000000c077fae */ /* 0x0003e4000c101d4c */
[----:B-1----:R-:W-:-:S05]  /*1750*/  IADD3 R12, P0, R10, R16, RZ ;  /* 0x000000100a0c7210 */ /* 0x002fca0007f1e0ff */
[----:B------:R-:W-:Y:S01]  /*1760*/  IMAD.X R13, R11, 0x1, R17, P0 ;  /* 0x000000010b0d7824 */ /* 0x000fe200000e0611 */
[----:B---3--:R-:W-:-:S05]  /*1770*/  IADD3 R14, P0, R14, R8, RZ ;  /* 0x000000080e0e7210 */ /* 0x008fca0007f1e0ff */
[----:B-----5:R-:W-:Y:S01]  /*1780*/  IMAD.X R15, R15, 0x1, R9, P0 ;  /* 0x000000010f0f7824 */ /* 0x020fe200000e0609 */
[----:B------:R-:W-:-:S05]  /*1790*/  IADD3 R10, P0, R10, R18, RZ ;  /* 0x000000120a0a7210 */ /* 0x000fca0007f1e0ff */
[----:B------:R-:W-:Y:S01]  /*17a0*/  IMAD.X R11, R11, 0x1, R19, P0 ;  /* 0x000000010b0b7824 */ /* 0x000fe200000e0613 */
[----:B------:R-:W-:-:S05]  /*17b0*/  IADD3 R16, P0, R16, R8, RZ ;  /* 0x0000000810107210 */ /* 0x000fca0007f1e0ff */
[----:B------:R-:W-:Y:S01]  /*17c0*/  IMAD.X R17, R17, 0x1, R9, P0 ;  /* 0x0000000111117824 */ /* 0x000fe200000e0609 */
[----:B------:R-:W-:-:S05]  /*17d0*/  IADD3 R8, P0, R18, R8, RZ ;  /* 0x0000000812087210 */ /* 0x000fca0007f1e0ff */
[----:B------:R-:W-:Y:S01]  /*17e0*/  IMAD.X R9, R19, 0x1, R9, P0 ;  /* 0x0000000113097824 */ /* 0x000fe200000e0609 */
[C---:B------:R-:W-:Y:S02]  /*17f0*/  ISETP.LT.OR P0, PT, R4.reuse, 0x1, P1 ;  /* 0x000000010400780c */ /* 0x040fe40000f01670 */
[----:B------:R-:W-:-:S11]  /*1800*/  ISETP.LT.OR P1, PT, R4, 0x21, P1 ;  /* 0x000000210400780c */ /* 0x000fd60000f21670 */
[----:B------:R1:W-:Y:S01]  /*1810*/  LDGSTS.E.BYPASS.LTC128B.128 [R7+0x1100], [R12.64], !P0 ;  /* 0x011000000c077fae */ /* 0x0003e2000c101d4c */
[----:B------:R-:W-:-:S04]  /*1820*/  ISETP.GE.AND P0, PT, R236, c[0x0][0x1d4], PT ;  /* 0x00007500ec007a0c */ /* 0x000fc80003f06270 */
[C---:B------:R-:W-:Y:S02]  /*1830*/  ISETP.LT.OR P6, PT, R4.reuse, 0x1, P0 ;  /* 0x000000010400780c */ /* 0x040fe400007c1670 */
[----:B------:R-:W-:-:S11]  /*1840*/  ISETP.LT.OR P0, PT, R4, 0x21, P0 ;  /* 0x000000210400780c */ /* 0x000fd60000701670 */
[----:B------:R1:W-:Y:S01]  /*1850*/  LDGSTS.E.BYPASS.LTC128B.128 [R7+0x2100], [R10.64], !P6 ;  /* 0x021000000a077fae */ /* 0x0003e2000f101d4c */
[----:B------:R-:W-:-:S04]  /*1860*/  ISETP.GE.AND P6, PT, R37, c[0x0][0x1d4], PT ;  /* 0x0000750025007a0c */ /* 0x000fc80003fc6270 */
[----:B------:R-:W-:-:S13]  /*1870*/  ISETP.LT.OR P6, PT, R4, 0x21, P6 ;  /* 0x000000210400780c */ /* 0x000fda00037c1670 */
[----:B------:R1:W-:Y:S04]  /*1880*/  LDGSTS.E.BYPASS.LTC128B.128 [R7+0x900], [R14.64], !P6 ;  /* 0x009000000e077fae */ /* 0x0003e8000f101d4c */
[----:B------:R1:W-:Y:S04]  /*1890*/  LDGSTS.E.BYPASS.LTC128B.128 [R7+0x1900], [R16.64], !P1 ;  /* 0x0190000010077fae */ /* 0x0003e8000c901d4c */
[----:B------:R1:W-:Y:S02]  /*18a0*/  LDGSTS.E.BYPASS.LTC128B.128 [R7+0x2900], [R8.64], !P0 ;  /* 0x0290000008077fae */ /* 0x0003e4000c101d4c */
.L_x_0:
[C---:B-1234-:R-:W-:Y:S01]  /*18b0*/  HMMA.16816.F32.BF16 R28, R64.reuse, R88, RZ ;  /* 0x00000058401c723c */ /* 0x05efe200000418ff */
[----:B------:R-:W-:Y:S01]  /*18c0*/  LDSM.16.M88.4 R116, [R228+0x9100] ;  /* 0x00910000e474783b */ /* 0x000fe20000000200 */
[----:B------:R-:W-:Y:S01]  /*18d0*/  UISETP.GE.AND UP0, UPT, UR9, 0x41, UPT ;  /* 0x000000410900788c */ /* 0x000fe2000bf06270 */
[----:B------:R-:W-:Y:S01]  /*18e0*/  IMAD R39, R120, 0x20, R39 ;  /* 0x0000002078277824 */ /* 0x000fe200078e0227 */
[C---:B------:R-:W-:Y:S01]  /*18f0*/  IADD3 R219, R226.reuse, 0x1000, RZ ;  /* 0x00001000e2db7810 */ /* 0x040fe20007ffe0ff */
[----:B------:R-:W1:Y:S01]  /*1900*/  LDSM.16.M88.4 R112, [R227+0x4100] ;  /* 0x00410000e370783b */ /* 0x000e620000000200 */
[----:B------:R-:W-:Y:S01]  /*1910*/  IADD3 R218, R226, 0x1400, RZ ;  /* 0x00001400e2da7810 */ /* 0x000fe20007ffe0ff */
[----:B------:R-:W-:Y:S01]  /*1920*/  IMAD.IADD R2, R2, 0x1, R39 ;  /* 0x0000000102027824 */ /* 0x000fe200078e0227 */
[----:B------:R-:W-:Y:S01]  /*1930*/  HMMA.16816.F32.BF16 R20, R64, R80, RZ ;  /* 0x000000504014723c */ /* 0x000fe200000418ff */
[----:B------:R-:W2:Y:S01]  /*1940*/  LDSM.16.M88.4 R108, [R227+0x4500] ;  /* 0x00450000e36c783b */ /* 0x000ea20000000200 */
[----:B------:R-:W-:-:S02]  /*1950*/  PLOP3.LUT P0, PT, PT, PT, UP0, 0x40, 0x0 ;  /* 0x000000000000781c */ /* 0x000fc40003f0e808 */
[C---:B------:R-:W-:Y:S01]  /*1960*/  IADD3 R217, R226.reuse, 0x1800, RZ ;  /* 0x00001800e2d97810 */ /* 0x040fe20007ffe0ff */
[----:B------:R-:W3:Y:S01]  /*1970*/  LDSM.16.M88.4 R104, [R227+0x4900] ;  /* 0x00490000e368783b */ /* 0x000ee20000000200 */
[C---:B------:R-:W-:Y:S02]  /*1980*/  IADD3 R216, R226.reuse, 0x1c00, RZ ;  /* 0x00001c00e2d87810 */ /* 0x040fe40007ffe0ff */
[----:B------:R-:W-:Y:S01]  /*1990*/  HMMA.16816.F32.BF16 R12, R64, R72, RZ ;  /* 0x00000048400c723c */ /* 0x000fe200000418ff */
[----:B------:R-:W4:Y:S01]  /*19a0*/  LDSM.16.M88.4 R100, [R227+0x4d00] ;  /* 0x004d0000e364783b */ /* 0x000f220000000200 */
[C---:B------:R-:W-:Y:S02]  /*19b0*/  IADD3 R215, R226.reuse, 0x2000, RZ ;  /* 0x00002000e2d77810 */ /* 0x040fe40007ffe0ff */
[C---:B------:R-:W-:Y:S01]  /*19c0*/  IADD3 R214, R226.reuse, 0x2400, RZ ;  /* 0x00002400e2d67810 */ /* 0x040fe20007ffe0ff */
[----:B------:R-:W0:Y:S01]  /*19d0*/  LDGDEPBAR ;  /* 0x00000000000079af */ /* 0x000e220000000000 */
[----:B------:R-:W-:-:S02]  /*19e0*/  IADD3 R213, R226, 0x2800, RZ ;  /* 0x00002800e2d57810 */ /* 0x000fc40007ffe0ff */
[----:B------:R-:W-:Y:S01]  /*19f0*/  HMMA.16816.F32.BF16 R24, R64, R90, RZ ;  /* 0x0000005a4018723c */ /* 0x000fe200000418ff */
[----:B------:R-:W-:-:S07]  /*1a00*/  IADD3 R212, R226, 0x2c00, RZ ;  /* 0x00002c00e2d47810 */ /* 0x000fce0007ffe0ff */
[C---:B------:R-:W-:Y:S08]  /*1a10*/  HMMA.16816.F32.BF16 R16, R64.reuse, R82, RZ ;  /* 0x000000524010723c */ /* 0x040ff000000418ff */
[----:B------:R-:W-:Y:S08]  /*1a20*/  HMMA.16816.F32.BF16 R8, R64, R74, RZ ;  /* 0x0000004a4008723c */ /* 0x000ff000000418ff */
[C---:B------:R-:W-:Y:S08]  /*1a30*/  HMMA.16816.F32.BF16 R92, R60.reuse, R88, RZ ;  /* 0x000000583c5c723c */ /* 0x040ff000000418ff */
[C---:B------:R-:W-:Y:S08]  /*1a40*/  HMMA.16816.F32.BF16 R84, R60.reuse, R80, RZ ;  /* 0x000000503c54723c */ /* 0x040ff000000418ff */
[----:B------:R-:W-:Y:S08]  /*1a50*/  HMMA.16816.F32.BF16 R76, R60, R72, RZ ;  /* 0x000000483c4c723c */ /* 0x000ff000000418ff */
[-C--:B------:R-:W-:Y:S08]  /*1a60*/  HMMA.16816.F32.BF16 R4, R64, R96.reuse, RZ ;  /* 0x000000604004723c */ /* 0x080ff000000418ff */
[C---:B------:R-:W-:Y:S08]  /*1a70*/  HMMA.16816.F32.BF16 R68, R60.reuse, R96, RZ ;  /* 0x000000603c44723c */ /* 0x040ff000000418ff */
[C---:B------:R-:W-:Y:S08]  /*1a80*/  HMMA.16816.F32.BF16 R88, R60.reuse, R90, RZ ;  /* 0x0000005a3c58723c */ /* 0x040ff000000418ff */
[C---:B------:R-:W-:Y:S08]  /*1a90*/  HMMA.16816.F32.BF16 R80, R60.reuse, R82, RZ ;  /* 0x000000523c50723c */ /* 0x040ff000000418ff */
[----:B------:R-:W-:Y:S08]  /*1aa0*/  HMMA.16816.F32.BF16 R72, R60, R74, RZ ;  /* 0x0000004a3c48723c */ /* 0x000ff000000418ff */
[-C--:B------:R-:W-:Y:S08]  /*1ab0*/  HMMA.16816.F32.BF16 R64, R64, R98.reuse, RZ ;  /* 0x000000624040723c */ /* 0x080ff000000418ff */
[----:B------:R-:W-:Y:S01]  /*1ac0*/  HMMA.16816.F32.BF16 R60, R60, R98, RZ ;  /* 0x000000623c3c723c */ /* 0x000fe200000418ff */
[----:B------:R-:W5:Y:S07]  /*1ad0*/  LDSM.16.M88.4 R96, [R228+0x8100] ;  /* 0x00810000e460783b */ /* 0x000f6e0000000200 */
[C---:B------:R-:W-:Y:S08]  /*1ae0*/  HMMA.16816.F32.BF16 R28, R56.reuse, R52, R28 ;  /* 0x00000034381c723c */ /* 0x040ff0000004181c */
[C---:B------:R-:W-:Y:S08]  /*1af0*/  HMMA.16816.F32.BF16 R20, R56.reuse, R48, R20 ;  /* 0x000000303814723c */ /* 0x040ff00000041814 */
[C---:B------:R-:W-:Y:S08]  /*1b00*/  HMMA.16816.F32.BF16 R12, R56.reuse, R44, R12 ;  /* 0x0000002c380c723c */ /* 0x040ff0000004180c */
[C---:B------:R-:W-:Y:S08]  /*1b10*/  HMMA.16816.F32.BF16 R4, R56.reuse, R40, R4 ;  /* 0x000000283804723c */ /* 0x040ff00000041804 */
[C---:B------:R-:W-:Y:S08]  /*1b20*/  HMMA.16816.F32.BF16 R24, R56.reuse, R54, R24 ;  /* 0x000000363818723c */ /* 0x040ff00000041818 */
[C---:B------:R-:W-:Y:S08]  /*1b30*/  HMMA.16816.F32.BF16 R16, R56.reuse, R50, R16 ;  /* 0x000000323810723c */ /* 0x040ff00000041810 */
[C---:B------:R-:W-:Y:S08]  /*1b40*/  HMMA.16816.F32.BF16 R8, R56.reuse, R46, R8 ;  /* 0x0000002e3808723c */ /* 0x040ff00000041808 */
[----:B------:R-:W-:Y:S01]  /*1b50*/  HMMA.16816.F32.BF16 R64, R56, R42, R64 ;  /* 0x0000002a3840723c */ /* 0x000fe20000041840 */
[----:B------:R-:W-:Y:S07]  /*1b60*/  LDSM.16.M88.4 R56, [R224+0x9100] ;  /* 0x00910000e038783b */ /* 0x000fee0000000200 */
[C---:B------:R-:W-:Y:S08]  /*1b70*/  HMMA.16816.F32.BF16 R92, R32.reuse, R52, R92 ;  /* 0x00000034205c723c */ /* 0x040ff0000004185c */
[C---:B------:R-:W-:Y:S08]  /*1b80*/  HMMA.16816.F32.BF16 R84, R32.reuse, R48, R84 ;  /* 0x000000302054723c */ /* 0x040ff00000041854 */
[C---:B------:R-:W-:Y:S08]  /*1b90*/  HMMA.16816.F32.BF16 R76, R32.reuse, R44, R76 ;  /* 0x0000002c204c723c */ /* 0x040ff0000004184c */
[C---:B------:R-:W-:Y:S08]  /*1ba0*/  HMMA.16816.F32.BF16 R68, R32.reuse, R40, R68 ;  /* 0x000000282044723c */ /* 0x040ff00000041844 */
[C---:B------:R-:W-:Y:S01]  /*1bb0*/  HMMA.16816.F32.BF16 R88, R32.reuse, R54, R88 ;  /* 0x000000362058723c */ /* 0x040fe20000041858 */
[----:B------:R-:W3:Y:S07]  /*1bc0*/  LDSM.16.M88.4 R52, [R226+0x1000] ;  /* 0x00100000e234783b */ /* 0x000eee0000000200 */
[C---:B------:R-:W-:Y:S01]  /*1bd0*/  HMMA.16816.F32.BF16 R80, R32.reuse, R50, R80 ;  /* 0x000000322050723c */ /* 0x040fe20000041850 */
[----:B------:R-:W3:Y:S07]  /*1be0*/  LDSM.16.M88.4 R48, [R226+0x1400] ;  /* 0x00140000e230783b */ /* 0x000eee0000000200 */
[C---:B------:R-:W-:Y:S01]  /*1bf0*/  HMMA.16816.F32.BF16 R72, R32.reuse, R46, R72 ;  /* 0x0000002e2048723c */ /* 0x040fe20000041848 */
[----:B------:R-:W3:Y:S07]  /*1c00*/  LDSM.16.M88.4 R44, [R226+0x1800] ;  /* 0x00180000e22c783b */ /* 0x000eee0000000200 */
[----:B------:R-:W-:Y:S01]  /*1c10*/  HMMA.16816.F32.BF16 R60, R32, R42, R60 ;  /* 0x0000002a203c723c */ /* 0x000fe2000004183c */
[----:B------:R-:W4:Y:S04]  /*1c20*/  LDSM.16.M88.4 R40, [R226+0x1c00] ;  /* 0x001c0000e228783b */ /* 0x000f280000000200 */
[----:B------:R-:W4:Y:S03]  /*1c30*/  LDSM.16.M88.4 R32, [R224+0x8100] ;  /* 0x00810000e020783b */ /* 0x000f260000000200 */
[C---:B-1----:R-:W-:Y:S08]  /*1c40*/  HMMA.16816.F32.BF16 R28, R116.reuse, R112, R28 ;  /* 0x00000070741c723c */ /* 0x042ff0000004181c */
[C---:B--2---:R-:W-:Y:S08]  /*1c50*/  HMMA.16816.F32.BF16 R20, R116.reuse, R108, R20 ;  /* 0x0000006c7414723c */ /* 0x044ff00000041814 */
[C---:B------:R-:W-:Y:S08]  /*1c60*/  HMMA.16816.F32.BF16 R24, R116.reuse, R114, R24 ;  /* 0x000000727418723c */ /* 0x040ff00000041818 */
[C---:B------:R-:W-:Y:S08]  /*1c70*/  HMMA.16816.F32.BF16 R16, R116.reuse, R110, R16 ;  /* 0x0000006e7410723c */ /* 0x040ff00000041810 */
[C---:B---3--:R-:W-:Y:S08]  /*1c80*/  HMMA.16816.F32.BF16 R12, R116.reuse, R104, R12 ;  /* 0x00000068740c723c */ /* 0x048ff0000004180c */
[C---:B----4-:R-:W-:Y:S08]  /*1c90*/  HMMA.16816.F32.BF16 R4, R116.reuse, R100, R4 ;  /* 0x000000647404723c */ /* 0x050ff00000041804 */
[C---:B------:R-:W-:Y:S08]  /*1ca0*/  HMMA.16816.F32.BF16 R8, R116.reuse, R106, R8 ;  /* 0x0000006a7408723c */ /* 0x040ff00000041808 */
[----:B------:R-:W-:Y:S01]  /*1cb0*/  HMMA.16816.F32.BF16 R64, R116, R102, R64 ;  /* 0x000000667440723c */ /* 0x000fe20000041840 */
[----:B------:R-:W-:Y:S07]  /*1cc0*/  LDSM.16.M88.4 R116, [R228+0xa100] ;  /* 0x00a10000e474783b */ /* 0x000fee0000000200 */
[C---:B-----5:R-:W-:Y:S08]  /*1cd0*/  HMMA.16816.F32.BF16 R92, R96.reuse, R112, R92 ;  /* 0x00000070605c723c */ /* 0x060ff0000004185c */
[C---:B------:R-:W-:Y:S01]  /*1ce0*/  HMMA.16816.F32.BF16 R88, R96.reuse, R114, R88 ;  /* 0x000000726058723c */ /* 0x040fe20000041858 */
[----:B------:R-:W-:Y:S07]  /*1cf0*/  LDSM.16.M88.4 R112, [R228+0xb100] ;  /* 0x00b10000e470783b */ /* 0x000fee0000000200 */
[C---:B------:R-:W-:Y:S08]  /*1d00*/  HMMA.16816.F32.BF16 R84, R96.reuse, R108, R84 ;  /* 0x0000006c6054723c */ /* 0x040ff00000041854 */
[C---:B------:R-:W-:Y:S01]  /*1d10*/  HMMA.16816.F32.BF16 R80, R96.reuse, R110, R80 ;  /* 0x0000006e6050723c */ /* 0x040fe20000041850 */
[----:B------:R-:W1:Y:S07]  /*1d20*/  LDSM.16.M88.4 R108, [R227+0x5100] ;  /* 0x00510000e36c783b */ /* 0x000e6e0000000200 */
[C---:B------:R-:W-:Y:S08]  /*1d30*/  HMMA.16816.F32.BF16 R76, R96.reuse, R104, R76 ;  /* 0x00000068604c723c */ /* 0x040ff0000004184c */
[C---:B------:R-:W-:Y:S01]  /*1d40*/  HMMA.16816.F32.BF16 R72, R96.reuse, R106, R72 ;  /* 0x0000006a6048723c */ /* 0x040fe20000041848 */
[----:B------:R-:W2:Y:S07]  /*1d50*/  LDSM.16.M88.4 R104, [R227+0x5500] ;  /* 0x00550000e368783b */ /* 0x000eae0000000200 */
[C---:B------:R-:W-:Y:S08]  /*1d60*/  HMMA.16816.F32.BF16 R68, R96.reuse, R100, R68 ;  /* 0x000000646044723c */ /* 0x040ff00000041844 */
[----:B------:R-:W-:Y:S01]  /*1d70*/  HMMA.16816.F32.BF16 R60, R96, R102, R60 ;  /* 0x00000066603c723c */ /* 0x000fe2000004183c */
[----:B------:R-:W3:Y:S04]  /*1d80*/  LDSM.16.M88.4 R100, [R227+0x5900] ;  /* 0x00590000e364783b */ /* 0x000ee80000000200 */
[----:B------:R-:W4:Y:S03]  /*1d90*/  LDSM.16.M88.4 R96, [R227+0x5d00] ;  /* 0x005d0000e360783b */ /* 0x000f260000000200 */
        /* <DEDUP_REMOVED lines=10> */
[C---:B------:R-:W-:Y:S01]  /*1e40*/  HMMA.16816.F32.BF16 R88, R32.reuse, R54, R88 ;  /* 0x000000362058723c */ /* 0x040fe20000041858 */
[----:B------:R-:W-:Y:S07]  /*1e50*/  LDSM.16.M88.4 R52, [R224+0xb100] ;  /* 0x00b10000e034783b */ /* 0x000fee0000000200 */
[C---:B------:R-:W-:Y:S08]  /*1e60*/  HMMA.16816.F32.BF16 R84, R32.reuse, R48, R84 ;  /* 0x000000302054723c */ /* 0x040ff00000041854 */
[C---:B------:R-:W-:Y:S01]  /*1e70*/  HMMA.16816.F32.BF16 R80, R32.reuse, R50, R80 ;  /* 0x000000322050723c */ /* 0x040fe20000041850 */
[----:B------:R-:W5:Y:S07]  /*1e80*/  LDSM.16.M88.4 R48, [R226+0x2000] ;  /* 0x00200000e230783b */ /* 0x000f6e0000000200 */
[C---:B------:R-:W-:Y:S08]  /*1e90*/  HMMA.16816.F32.BF16 R76, R32.reuse, R44, R76 ;  /* 0x0000002c204c723c */ /* 0x040ff0000004184c */
[C---:B------:R-:W-:Y:S01]  /*1ea0*/  HMMA.16816.F32.BF16 R72, R32.reuse, R46, R72 ;  /* 0x0000002e2048723c */ /* 0x040fe20000041848 */
[----:B------:R-:W2:Y:S07]  /*1eb0*/  LDSM.16.M88.4 R44, [R226+0x2400] ;  /* 0x00240000e22c783b */ /* 0x000eae0000000200 */
[C---:B------:R-:W-:Y:S08]  /*1ec0*/  HMMA.16816.F32.BF16 R68, R32.reuse, R40, R68 ;  /* 0x000000282044723c */ /* 0x040ff00000041844 */
[----:B------:R-:W-:Y:S01]  /*1ed0*/  HMMA.16816.F32.BF16 R60, R32, R42, R60 ;  /* 0x0000002a203c723c */ /* 0x000fe2000004183c */
[----:B------:R-:W3:Y:S04]  /*1ee0*/  LDSM.16.M88.4 R40, [R226+0x2800] ;  /* 0x00280000e228783b */ /* 0x000ee80000000200 */
[----:B------:R-:W4:Y:S01]  /*1ef0*/  LDSM.16.M88.4 R32, [R226+0x2c00] ;  /* 0x002c0000e220783b */ /* 0x000f220000000200 */
[----:B------:R-:W-:-:S04]  /*1f00*/  DEPBAR.LE SB0, 0x0 ;  /* 0x000080000000791a */ /* 0x000fc80000000000 */
[C---:B-1----:R-:W-:Y:S08]  /*1f10*/  HMMA.16816.F32.BF16 R28, R112.reuse, R108, R28 ;  /* 0x0000006c701c723c */ /* 0x042ff0000004181c */
[C---:B------:R-:W-:Y:S08]  /*1f20*/  HMMA.16816.F32.BF16 R24, R112.reuse, R110, R24 ;  /* 0x0000006e7018723c */ /* 0x040ff00000041818 */
[C---:B--2---:R-:W-:Y:S08]  /*1f30*/  HMMA.16816.F32.BF16 R20, R112.reuse, R104, R20 ;  /* 0x000000687014723c */ /* 0x044ff00000041814 */
[C---:B------:R-:W-:Y:S08]  /*1f40*/  HMMA.16816.F32.BF16 R16, R112.reuse, R106, R16 ;  /* 0x0000006a7010723c */ /* 0x040ff00000041810 */
[C---:B---3--:R-:W-:Y:S08]  /*1f50*/  HMMA.16816.F32.BF16 R12, R112.reuse, R100, R12 ;  /* 0x00000064700c723c */ /* 0x048ff0000004180c */
[C---:B------:R-:W-:Y:S08]  /*1f60*/  HMMA.16816.F32.BF16 R8, R112.reuse, R102, R8 ;  /* 0x000000667008723c */ /* 0x040ff00000041808 */
[C---:B----4-:R-:W-:Y:S08]  /*1f70*/  HMMA.16816.F32.BF16 R4, R112.reuse, R96, R4 ;  /* 0x000000607004723c */ /* 0x050ff00000041804 */
[----:B------:R-:W-:Y:S08]  /*1f80*/  HMMA.16816.F32.BF16 R64, R112, R98, R64 ;  /* 0x000000627040723c */ /* 0x000ff00000041840 */
[C---:B------:R-:W-:Y:S08]  /*1f90*/  HMMA.16816.F32.BF16 R92, R116.reuse, R108, R92 ;  /* 0x0000006c745c723c */ /* 0x040ff0000004185c */
[C---:B------:R-:W-:Y:S08]  /*1fa0*/  HMMA.16816.F32.BF16 R88, R116.reuse, R110, R88 ;  /* 0x0000006e7458723c */ /* 0x040ff00000041858 */
[C---:B------:R-:W-:Y:S08]  /*1fb0*/  HMMA.16816.F32.BF16 R84, R116.reuse, R104, R84 ;  /* 0x000000687454723c */ /* 0x040ff00000041854 */
[C---:B------:R-:W-:Y:S08]  /*1fc0*/  HMMA.16816.F32.BF16 R80, R116.reuse, R106, R80 ;  /* 0x0000006a7450723c */ /* 0x040ff00000041850 */
[C---:B------:R-:W-:Y:S08]  /*1fd0*/  HMMA.16816.F32.BF16 R76, R116.reuse, R100, R76 ;  /* 0x00000064744c723c */ /* 0x040ff0000004184c */
[C---:B------:R-:W-:Y:S08]  /*1fe0*/  HMMA.16816.F32.BF16 R72, R116.reuse, R102, R72 ;  /* 0x000000667448723c */ /* 0x040ff00000041848 */
[C---:B------:R-:W-:Y:S08]  /*1ff0*/  HMMA.16816.F32.BF16 R68, R116.reuse, R96, R68 ;  /* 0x000000607444723c */ /* 0x040ff00000041844 */
[----:B------:R-:W-:Y:S08]  /*2000*/  HMMA.16816.F32.BF16 R60, R116, R98, R60 ;  /* 0x00000062743c723c */ /* 0x000ff0000004183c */
[C---:B-----5:R-:W-:Y:S08]  /*2010*/  HMMA.16816.F32.BF16 R28, R52.reuse, R48, R28 ;  /* 0x00000030341c723c */ /* 0x060ff0000004181c */
[C---:B------:R-:W-:Y:S08]  /*2020*/  HMMA.16816.F32.BF16 R24, R52.reuse, R50, R24 ;  /* 0x000000323418723c */ /* 0x040ff00000041818 */
[C---:B------:R-:W-:Y:S08]  /*2030*/  HMMA.16816.F32.BF16 R20, R52.reuse, R44, R20 ;  /* 0x0000002c3414723c */ /* 0x040ff00000041814 */
[C---:B------:R-:W-:Y:S08]  /*2040*/  HMMA.16816.F32.BF16 R16, R52.reuse, R46, R16 ;  /* 0x0000002e3410723c */ /* 0x040ff00000041810 */
[C---:B------:R-:W-:Y:S08]  /*2050*/  HMMA.16816.F32.BF16 R12, R52.reuse, R40, R12 ;  /* 0x00000028340c723c */ /* 0x040ff0000004180c */
[C---:B------:R-:W-:Y:S08]  /*2060*/  HMMA.16816.F32.BF16 R8, R52.reuse, R42, R8 ;  /* 0x0000002a3408723c */ /* 0x040ff00000041808 */
[C---:B------:R-:W-:Y:S08]  /*2070*/  HMMA.16816.F32.BF16 R4, R52.reuse, R32, R4 ;  /* 0x000000203404723c */ /* 0x040ff00000041804 */
        /* <DEDUP_REMOVED lines=9> */
[----:B------:R-:W-:Y:S06]  /*2110*/  BAR.SYNC.DEFER_BLOCKING 0x0 ;  /* 0x0000000000007b1d */ /* 0x000fec0000010000 */
[----:B------:R-:W-:Y:S05]  /*2120*/  @P0 BRA `(.L_x_1) ;  /* 0x0000047000000947 */ /* 0x000fea0003800000 */
[----:B------:R-:W-:Y:S01]  /*2130*/  ULEA UR4, UR7, UR10, 0x6 ;  /* 0x0000000a07047291 */ /* 0x000fe2000f8e303f */
[----:B------:R-:W-:Y:S01]  /*2140*/  ISETP.NE.AND P1, PT, R229, 0x1, PT ;  /* 0x00000001e500780c */ /* 0x000fe20003f25270 */
[----:B------:R-:W-:-:S04]  /*2150*/  IMAD.MOV.U32 R230, RZ, RZ, RZ ;  /* 0x000000ffffe67224 */ /* 0x000fc800078e00ff */
[----:B------:R-:W-:-:S05]  /*2160*/  IMAD.U32 R231, RZ, RZ, UR4 ;  /* 0x00000004ffe77e24 */ /* 0x000fca000f8e00ff */
[----:B------:R-:W-:-:S05]  /*2170*/  IADD3 R231, R231, -0x80, R235 ;  /* 0xffffff80e7e77810 */ /* 0x000fca0007ffe0eb */
[----:B------:R-:W-:-:S04]  /*2180*/  @P1 IMAD.HI.U32 R33, R231, c[0x0][0x2bc], RZ ;  /* 0x0000af00e7211a27 */ /* 0x000fc800078e00ff */
[----:B------:R-:W-:Y:S01]  /*2190*/  IMAD.MOV.U32 R32, RZ, RZ, R231 ;  /* 0x000000ffff207224 */ /* 0x000fe200078e00e7 */
[----:B------:R-:W-:-:S04]  /*21a0*/  @P1 SHF.R.U32.HI R32, RZ, c[0x0][0x2c0], R33 ;  /* 0x0000b000ff201a19 */ /* 0x000fc80000011621 */
[----:B------:R-:W-:-:S04]  /*21b0*/  @!P2 IADD3 R35, P0, R32, UR14, RZ ;  /* 0x0000000e2023ac10 */ /* 0x000fc8000ff1e0ff */
[----:B------:R-:W-:Y:S02]  /*21c0*/  @!P2 LEA.HI.X.SX32 R33, R32, UR11, 0x1, P0 ;  /* 0x0000000b2021ac11 */ /* 0x000fe400080f0eff */
[----:B------:R-:W-:-:S04]  /*21d0*/  @!P2 LEA R34, P0, R35, c[0x0][0x2a0], 0x2 ;  /* 0x0000a8002322aa11 */ /* 0x000fc800078010ff */
[----:B------:R-:W-:-:S05]  /*21e0*/  @!P2 LEA.HI.X R35, R35, c[0x0][0x2a4], R33, 0x2, P0 ;  /* 0x0000a9002323aa11 */ /* 0x000fca00000f1421 */
[----:B------:R1:W2:Y:S01]  /*21f0*/  @!P2 LDG.E R230, [R34.64] ;  /* 0x0000000c22e6a981 */ /* 0x0002a2000c1e1900 */
[----:B------:R-:W-:Y:S01]  /*2200*/  IMAD.MOV R32, RZ, RZ, -R32 ;  /* 0x000000ffff207224 */ /* 0x000fe200078e0a20 */
[----:B------:R-:W-:Y:S01]  /*2210*/  SHF.R.S32.HI R44, RZ, 0x1f, R237 ;  /* 0x0000001fff2c7819 */ /* 0x000fe200000114ed */
[----:B------:R-:W-:Y:S01]  /*2220*/  IMAD.WIDE R46, R37, 0x2, RZ ;  /* 0x00000002252e7825 */ /* 0x000fe200078e02ff */
[----:B------:R-:W-:Y:S02]  /*2230*/  SEL R41, RZ, 0x10, P3 ;  /* 0x00000010ff297807 */ /* 0x000fe40001800000 */
[----:B------:R-:W-:Y:S01]  /*2240*/  LEA.HI R44, R44, R237, RZ, 0x3 ;  /* 0x000000ed2c2c7211 */ /* 0x000fe200078f18ff */
[----:B------:R-:W-:Y:S01]  /*2250*/  IMAD R231, R32, c[0x0][0x2b8], R231 ;  /* 0x0000ae0020e77a24 */ /* 0x000fe200078e02e7 */
[----:B------:R-:W-:Y:S02]  /*2260*/  IADD3 R48, -R41, 0x10, RZ ;  /* 0x0000001029307810 */ /* 0x000fe40007ffe1ff */
[----:B------:R-:W-:-:S02]  /*2270*/  SEL R40, RZ, 0x10, P4 ;  /* 0x00000010ff287807 */ /* 0x000fc40002000000 */
[----:B------:R-:W-:Y:S02]  /*2280*/  SHF.R.S32.HI R32, RZ, 0x1f, R231 ;  /* 0x0000001fff207819 */ /* 0x000fe400000114e7 */
[----:B------:R-:W-:Y:S02]  /*2290*/  LOP3.LUT R44, R44, 0xfffffff8, RZ, 0xc0, !PT ;  /* 0xfffffff82c2c7812 */ /* 0x000fe400078ec0ff */
[----:B------:R-:W-:Y:S01]  /*22a0*/  LOP3.LUT R48, R48, 0xf, RZ, 0xc0, !PT ;  /* 0x0000000f30307812 */ /* 0x000fe200078ec0ff */
[----:B------:R-:W-:Y:S01]  /*22b0*/  IMAD R32, R32, c[0x0][0x1e0], RZ ;  /* 0x0000780020207a24 */ /* 0x000fe200078e02ff */
[----:B------:R-:W-:Y:S01]  /*22c0*/  IADD3 R33, -R38, 0x10, RZ ;  /* 0x0000001026217810 */ /* 0x000fe20007ffe1ff */
[----:B------:R-:W-:Y:S01]  /*22d0*/  IMAD.WIDE R44, R44, 0x2, RZ ;  /* 0x000000022c2c7825 */ /* 0x000fe200078e02ff */
[----:B------:R-:W-:Y:S02]  /*22e0*/  ISETP.NE.U32.AND P6, PT, R41, RZ, PT ;  /* 0x000000ff2900720c */ /* 0x000fe40003fc5070 */
[----:B------:R-:W-:Y:S01]  /*22f0*/  LOP3.LUT R33, R33, 0xf, RZ, 0xc0, !PT ;  /* 0x0000000f21217812 */ /* 0x000fe200078ec0ff */
[----:B------:R-:W-:-:S02]  /*2300*/  IMAD R32, R231, c[0x0][0x1e4], R32 ;  /* 0x00007900e7207a24 */ /* 0x000fc400078e0220 */
[----:B-1----:R-:W-:-:S04]  /*2310*/  IMAD.WIDE.U32 R34, R231, c[0x0][0x1e0], RZ ;  /* 0x00007800e7227a25 */ /* 0x002fc800078e00ff */
[----:B------:R-:W-:Y:S01]  /*2320*/  IMAD.IADD R35, R35, 0x1, R32 ;  /* 0x0000000123237824 */ /* 0x000fe200078e0220 */
[----:B--2---:R-:W-:-:S03]  /*2330*/  SHF.R.S32.HI R32, RZ, 0x1f, R230 ;  /* 0x0000001fff207819 */ /* 0x004fc600000114e6 */
[----:B------:R-:W-:-:S04]  /*2340*/  IMAD.WIDE.U32 R34, R230, c[0x0][0x1f0], R34 ;  /* 0x00007c00e6227a25 */ /* 0x000fc800078e0022 */
[----:B------:R-:W-:Y:S01]  /*2350*/  IMAD R32, R32, c[0x0][0x1f0], RZ ;  /* 0x00007c0020207a24 */ /* 0x000fe200078e02ff */
[----:B------:R-:W-:Y:S02]  /*2360*/  IADD3 R43, P0, R34, UR18, RZ ;  /* 0x00000012222b7c10 */ /* 0x000fe4000ff1e0ff */
[----:B------:R-:W-:Y:S01]  /*2370*/  IADD3 R34, -R40, 0x10, RZ ;  /* 0x0000001028227810 */ /* 0x000fe20007ffe1ff */
[----:B------:R-:W-:-:S03]  /*2380*/  IMAD R32, R230, c[0x0][0x1f4], R32 ;  /* 0x00007d00e6207a24 */ /* 0x000fc600078e0220 */
[----:B------:R-:W-:Y:S02]  /*2390*/  LOP3.LUT R34, R34, 0xf, RZ, 0xc0, !PT ;  /* 0x0000000f22227812 */ /* 0x000fe400078ec0ff */
[----:B------:R-:W-:Y:S02]  /*23a0*/  IADD3.X R32, R35, UR16, R32, P0, !PT ;  /* 0x0000001023207c10 */ /* 0x000fe400087fe420 */
[----:B------:R-:W-:-:S04]  /*23b0*/  LEA R42, P0, R43, c[0x0][0x1c8], 0x1 ;  /* 0x000072002b2a7a11 */ /* 0x000fc800078008ff */
[----:B------:R-:W-:Y:S01]  /*23c0*/  LEA.HI.X R43, R43, c[0x0][0x1cc], R32, 0x1, P0 ;  /* 0x000073002b2b7a11 */ /* 0x000fe200000f0c20 */
[----:B------:R-:W1:Y:S01]  /*23d0*/  SHFL.IDX PT, R35, R42, 0x1, 0x1c1f ;  /* 0x003c1f002a237f89 */ /* 0x000e6200000e0000 */
[----:B------:R-:W-:-:S03]  /*23e0*/  SHF.R.S32.HI R32, RZ, 0x1f, R236 ;  /* 0x0000001fff207819 */ /* 0x000fc600000114ec */
[----:B------:R-:W2:Y:S01]  /*23f0*/  SHFL.IDX PT, R39, R43, 0x1, 0x1c1f ;  /* 0x003c1f002b277f89 */ /* 0x000ea200000e0000 */
[----:B------:R-:W-:-:S03]  /*2400*/  LEA.HI R32, R32, R236, RZ, 0x3 ;  /* 0x000000ec20207211 */ /* 0x000fc600078f18ff */
[----:B------:R-:W3:Y:S01]  /*2410*/  SHFL.IDX PT, R42, R42, RZ, 0x1c1f ;  /* 0x001c1fff2a2a7589 */ /* 0x000ee200000e0000 */
[----:B------:R-:W-:-:S03]  /*2420*/  LOP3.LUT R32, R32, 0xfffffff8, RZ, 0xc0, !PT ;  /* 0xfffffff820207812 */ /* 0x000fc600078ec0ff */
[----:B------:R-:W4:Y:S02]  /*2430*/  SHFL.IDX PT, R43, R43, RZ, 0x1c1f ;  /* 0x001c1fff2b2b7589 */ /* 0x000f2400000e0000 */
[----:B------:R-:W-:Y:S01]  /*2440*/  IMAD.WIDE R50, R32, 0x2, RZ ;  /* 0x0000000220327825 */ /* 0x000fe200078e02ff */
[----:B-1----:R-:W-:-:S04]  /*2450*/  IADD3 R48, P1, P0, R48, R35, R46 ;  /* 0x0000002330307210 */ /* 0x002fc8000783e02e */
[----:B--2---:R-:W-:Y:S02]  /*2460*/  IADD3.X R49, RZ, R39, R47, P1, P0 ;  /* 0x00000027ff317210 */ /* 0x004fe40000fe042f */
[----:B------:R-:W-:Y:S01]  /*2470*/  IADD3 R52, P1, P0, R34, R35, R44 ;  /* 0x0000002322347210 */ /* 0x000fe2000783e02c */
[----:B------:R-:W-:-:S03]  /*2480*/  IMAD.SHL.U32 R34, R233, 0x2, RZ ;  /* 0x00000002e9227824 */ /* 0x000fc600078e00ff */
[----:B------:R-:W-:Y:S02]  /*2490*/  IADD3.X R53, RZ, R39, R45, P1, P0 ;  /* 0x00000027ff357210 */ /* 0x000fe40000fe042d */
[----:B------:R-:W-:-:S04]  /*24a0*/  IADD3 R32, P1, P0, R33, R35, R50 ;  /* 0x0000002321207210 */ /* 0x000fc8000783e032 */
[----:B------:R-:W-:Y:S02]  /*24b0*/  IADD3.X R33, RZ, R39, R51, P1, P0 ;  /* 0x00000027ff217210 */ /* 0x000fe40000fe0433 */
[-C--:B---3--:R-:W-:Y:S02]  /*24c0*/  IADD3 R44, P0, R44, R42.reuse, RZ ;  /* 0x0000002a2c2c7210 */ /* 0x088fe40007f1e0ff */
[----:B------:R-:W-:-:S03]  /*24d0*/  IADD3 R46, P1, R46, R42, RZ ;  /* 0x0000002a2e2e7210 */ /* 0x000fc60007f3e0ff */
[--C-:B----4-:R-:W-:Y:S01]  /*24e0*/  IMAD.X R45, R45, 0x1, R43.reuse, P0 ;  /* 0x000000012d2d7824 */ /* 0x110fe200000e062b */
[----:B------:R-:W-:Y:S01]  /*24f0*/  IADD3 R42, P0, R50, R42, RZ ;  /* 0x0000002a322a7210 */ /* 0x000fe20007f1e0ff */
[----:B------:R-:W-:Y:S01]  /*2500*/  IMAD.X R47, R47, 0x1, R43, P1 ;  /* 0x000000012f2f7824 */ /* 0x000fe200008e062b */
[----:B------:R-:W-:-:S03]  /*2510*/  ISETP.NE.U32.AND P1, PT, R40, RZ, PT ;  /* 0x000000ff2800720c */ /* 0x000fc60003f25070 */
[----:B------:R-:W-:Y:S01]  /*2520*/  IMAD.X R43, R51, 0x1, R43, P0 ;  /* 0x00000001332b7824 */ /* 0x000fe200000e062b */
[----:B------:R-:W-:Y:S01]  /*2530*/  ISETP.NE.U32.AND P0, PT, R38, RZ, PT ;  /* 0x000000ff2600720c */ /* 0x000fe20003f05070 */
[----:B------:R1:W-:Y:S04]  /*2540*/  LDGSTS.E.BYPASS.LTC128B.128 [R34+0x3100], [R46.64], !P3 ;  /* 0x031000002e227fae */ /* 0x0003e8000d901d4c */
[----:B------:R1:W-:Y:S04]  /*2550*/  LDGSTS.E.BYPASS.LTC128B.128 [R34+0x4100], [R44.64], !P4 ;  /* 0x041000002c227fae */ /* 0x0003e8000e101d4c */
[----:B------:R1:W-:Y:S04]  /*2560*/  LDGSTS.E.BYPASS.LTC128B.128 [R34+0x5100], [R42.64], !P5 ;  /* 0x051000002a227fae */ /* 0x0003e8000e901d4c */
[----:B------:R1:W-:Y:S04]  /*2570*/  LDGSTS.E.BYPASS.LTC128B.128.ZFILL [R34+0x3900], [R48.64], P6 ;  /* 0x0390000030227fae */ /* 0x0003e8000b141d4c */
[----:B------:R1:W-:Y:S04]  /*2580*/  LDGSTS.E.BYPASS.LTC128B.128.ZFILL [R34+0x4900], [R52.64], P1 ;  /* 0x0490000034227fae */ /* 0x0003e80008941d4c */
[----:B------:R1:W-:Y:S02]  /*2590*/  LDGSTS.E.BYPASS.LTC128B.128.ZFILL [R34+0x5900], [R32.64], P0 ;  /* 0x0590000020227fae */ /* 0x0003e40008141d4c */
.L_x_1:
[----:B------:R-:W-:Y:S01]  /*25a0*/  SHF.R.S32.HI R238, RZ, 0x1f, R3 ;  /* 0x0000001fffee7819 */ /* 0x000fe20000011403 */
[----:B-1----:R-:W-:Y:S01]  /*25b0*/  IMAD.U32 R45, RZ, RZ, UR17 ;  /* 0x00000011ff2d7e24 */ /* 0x002fe2000f8e00ff */
[----:B------:R-:W0:Y:S01]  /*25c0*/  LDGDEPBAR ;  /* 0x00000000000079af */ /* 0x000e220000000000 */
[----:B------:R-:W-:Y:S01]  /*25d0*/  IMAD.SHL.U32 R225, R2, 0x2, RZ ;  /* 0x0000000202e17824 */ /* 0x000fe200078e00ff */
[----:B------:R-:W-:-:S03]  /*25e0*/  LEA.HI R238, R238, R3, RZ, 0x2 ;  /* 0x00000003eeee7211 */ /* 0x000fc600078f10ff */
[----:B------:R-:W-:Y:S01]  /*25f0*/  IMAD R223, R0, 0x2, R225 ;  /* 0x0000000200df7824 */ /* 0x000fe200078e02e1 */
[----:B------:R-:W-:Y:S01]  /*2600*/  LOP3.LUT R32, R238, 0x7ffffffc, RZ, 0xc0, !PT ;  /* 0x7ffffffcee207812 */ /* 0x000fe200078ec0ff */
[----:B------:R-:W-:Y:S04]  /*2610*/  LDSM.16.MT88.4 R148, [R225+0x100] ;  /* 0x00010000e194783b */ /* 0x000fe80000004200 */
[----:B------:R-:W-:Y:S01]  /*2620*/  IMAD.IADD R32, R3, 0x1, -R32 ;  /* 0x0000000103207824 */ /* 0x000fe200078e0a20 */
[----:B------:R-:W-:Y:S03]  /*2630*/  LDSM.16.MT88.4 R104, [R223+0x1100] ;  /* 0x00110000df68783b */ /* 0x000fe60000004200 */
[----:B------:R-:W-:Y:S01]  /*2640*/  IMAD R45, R32, -0x2, R45 ;  /* 0xfffffffe202d7824 */ /* 0x000fe200078e022d */
[----:B------:R-:W-:Y:S04]  /*2650*/  LDSM.16.MT88.4 R116, [R225+0x2100] ;  /* 0x00210000e174783b */ /* 0x000fe80000004200 */
[----:B------:R-:W-:-:S02]  /*2660*/  ISETP.GT.AND P0, PT, R45, RZ, PT ;  /* 0x000000ff2d00720c */ /* 0x000fc40003f04270 */
[C---:B------:R-:W-:Y:S02]  /*2670*/  ISETP.GT.AND P1, PT, R45.reuse, 0x1, PT ;  /* 0x000000012d00780c */ /* 0x040fe40003f24270 */
[----:B------:R-:W-:Y:S02]  /*2680*/  FSEL R42, R30, -INF , P0 ;  /* 0xff8000001e2a7808 */ /* 0x000fe40000000000 */
[----:B------:R-:W-:Y:S02]  /*2690*/  FSEL R40, R28, -INF , P0 ;  /* 0xff8000001c287808 */ /* 0x000fe40000000000 */
[----:B------:R-:W-:Y:S02]  /*26a0*/  FSEL R35, R94, -INF , P0 ;  /* 0xff8000005e237808 */ /* 0x000fe40000000000 */
[----:B------:R-:W-:Y:S02]  /*26b0*/  FSEL R39, R92, -INF , P0 ;  /* 0xff8000005c277808 */ /* 0x000fe40000000000 */
[----:B------:R-:W-:-:S02]  /*26c0*/  ISETP.GT.AND P0, PT, R45, 0x8, PT ;  /* 0x000000082d00780c */ /* 0x000fc40003f04270 */
[----:B------:R-:W-:Y:S02]  /*26d0*/  FSEL R41, R31, -INF , P1 ;  /* 0xff8000001f297808 */ /* 0x000fe40000800000 */
        /* <DEDUP_REMOVED lines=13> */
[----:B------:R-:W-:Y:S01]  /*27b0*/  ISETP.GT.AND P1, PT, R45, 0x9, PT ;  /* 0x000000092d00780c */ /* 0x000fe20003f24270 */
[----:B------:R-:W-:Y:S01]  /*27c0*/  LDSM.16.MT88.4 R92, [R225+0x1100] ;  /* 0x00110000e15c783b */ /* 0x000fe20000004200 */
[----:B------:R-:W-:Y:S02]  /*27d0*/  FSEL R18, R18, -INF , P0 ;  /* 0xff80000012127808 */ /* 0x000fe40000000000 */
[----:B------:R-:W-:Y:S02]  /*27e0*/  FSEL R16, R16, -INF , P0 ;  /* 0xff80000010107808 */ /* 0x000fe40000000000 */
[----:B------:R-:W-:-:S02]  /*27f0*/  FSEL R201, R82, -INF , P0 ;  /* 0xff80000052c97808 */ /* 0x000fc40000000000 */
[----:B------:R-:W-:Y:S02]  /*2800*/  FSEL R204, R80, -INF , P0 ;  /* 0xff80000050cc7808 */ /* 0x000fe40000000000 */
[----:B------:R-:W-:Y:S02]  /*2810*/  ISETP.GT.AND P0, PT, R45, 0x20, PT ;  /* 0x000000202d00780c */ /* 0x000fe40003f04270 */
[----:B------:R-:W-:Y:S02]  /*2820*/  FSEL R27, R27, -INF , P1 ;  /* 0xff8000001b1b7808 */ /* 0x000fe40000800000 */
[----:B------:R-:W-:Y:S02]  /*2830*/  FSEL R25, R25, -INF , P1 ;  /* 0xff80000019197808 */ /* 0x000fe40000800000 */
[----:B------:R-:W-:Y:S02]  /*2840*/  FSEL R3, R91, -INF , P1 ;  /* 0xff8000005b037808 */ /* 0x000fe40000800000 */
[----:B------:R-:W-:-:S02]  /*2850*/  FSEL R89, R89, -INF , P1 ;  /* 0xff80000059597808 */ /* 0x000fc40000800000 */
[----:B------:R-:W-:Y:S02]  /*2860*/  ISETP.GT.AND P1, PT, R45, 0x11, PT ;  /* 0x000000112d00780c */ /* 0x000fe40003f24270 */
[----:B------:R-:W-:Y:S02]  /*2870*/  FSEL R175, R12, -INF , P0 ;  /* 0xff8000000caf7808 */ /* 0x000fe40000000000 */
[----:B------:R-:W-:Y:S02]  /*2880*/  FMNMX.FTZ R12, R40, R43, !PT ;  /* 0x0000002b280c7209 */ /* 0x000fe40007810000 */
[----:B------:R-:W-:Y:S02]  /*2890*/  FSEL R23, R23, -INF , P1 ;  /* 0xff80000017177808 */ /* 0x000fe40000800000 */
[----:B------:R-:W-:Y:S02]  /*28a0*/  FSEL R21, R21, -INF , P1 ;  /* 0xff80000015157808 */ /* 0x000fe40000800000 */
[----:B------:R-:W-:-:S02]  /*28b0*/  FSEL R185, R87, -INF , P1 ;  /* 0xff80000057b97808 */ /* 0x000fc40000800000 */
[----:B------:R-:W-:Y:S02]  /*28c0*/  FSEL R205, R85, -INF , P1 ;  /* 0xff80000055cd7808 */ /* 0x000fe40000800000 */
[----:B------:R-:W-:Y:S02]  /*28d0*/  ISETP.GT.AND P1, PT, R45, 0x19, PT ;  /* 0x000000192d00780c */ /* 0x000fe40003f24270 */
[----:B------:R-:W-:Y:S02]  /*28e0*/  FMNMX.FTZ R12, R44, R12, !PT ;  /* 0x0000000c2c0c7209 */ /* 0x000fe40007810000 */
[----:B------:R-:W-:Y:S02]  /*28f0*/  FSEL R33, R19, -INF , P1 ;  /* 0xff80000013217808 */ /* 0x000fe40000800000 */
[----:B------:R-:W-:Y:S02]  /*2900*/  FSEL R17, R17, -INF , P1 ;  /* 0xff80000011117808 */ /* 0x000fe40000800000 */
[----:B------:R-:W-:-:S02]  /*2910*/  FSEL R176, R83, -INF , P1 ;  /* 0xff80000053b07808 */ /* 0x000fc40000800000 */
[----:B------:R-:W-:Y:S02]  /*2920*/  FSEL R203, R81, -INF , P1 ;  /* 0xff80000051cb7808 */ /* 0x000fe40000800000 */
[----:B------:R-:W-:Y:S01]  /*2930*/  ISETP.GT.AND P1, PT, R45, 0x28, PT ;  /* 0x000000282d00780c */ /* 0x000fe20003f24270 */
[----:B------:R-:W-:Y:S01]  /*2940*/  LDSM.16.MT88.4 R80, [R223+0x100] ;  /* 0x00010000df50783b */ /* 0x000fe20000004200 */
[----:B------:R-:W-:Y:S02]  /*2950*/  FMNMX.FTZ R12, R25, R12, !PT ;  /* 0x0000000c190c7209 */ /* 0x000fe40007810000 */
[----:B------:R-:W-:Y:S02]  /*2960*/  FSEL R187, R10, -INF , P1 ;  /* 0xff8000000abb7808 */ /* 0x000fe40000800000 */
[----:B------:R-:W-:Y:S02]  /*2970*/  FMNMX.FTZ R10, R20, R12, !PT ;  /* 0x0000000c140a7209 */ /* 0x000fe40007810000 */
[----:B------:R-:W-:-:S02]  /*2980*/  FSEL R182, R8, -INF , P1 ;  /* 0xff80000008b67808 */ /* 0x000fc40000800000 */
[----:B------:R-:W-:Y:S02]  /*2990*/  FMNMX.FTZ R8, R21, R10, !PT ;  /* 0x0000000a15087209 */ /* 0x000fe40007810000 */
[----:B------:R-:W-:Y:S02]  /*29a0*/  FSEL R29, R14, -INF , P0 ;  /* 0xff8000000e1d7808 */ /* 0x000fe40000000000 */
[----:B------:R-:W-:Y:S02]  /*29b0*/  FSEL R195, R78, -INF , P0 ;  /* 0xff8000004ec37808 */ /* 0x000fe40000000000 */
[----:B------:R-:W-:Y:S02]  /*29c0*/  FSEL R191, R76, -INF , P0 ;  /* 0xff8000004cbf7808 */ /* 0x000fe40000000000 */
[----:B------:R-:W-:Y:S02]  /*29d0*/  ISETP.GT.AND P0, PT, R45, 0x29, PT ;  /* 0x000000292d00780c */ /* 0x000fe40003f04270 */
[----:B------:R-:W-:-:S02]  /*29e0*/  FMNMX.FTZ R8, R16, R8, !PT ;  /* 0x0000000810087209 */ /* 0x000fc40007810000 */
[----:B------:R-:W-:Y:S02]  /*29f0*/  FSEL R197, R74, -INF , P1 ;  /* 0xff8000004ac57808 */ /* 0x000fe40000800000 */
[----:B------:R-:W-:Y:S02]  /*2a00*/  FSEL R199, R72, -INF , P1 ;  /* 0xff80000048c77808 */ /* 0x000fe40000800000 */
[----:B------:R-:W-:Y:S02]  /*2a10*/  ISETP.GT.AND P6, PT, R45, 0x21, PT ;  /* 0x000000212d00780c */ /* 0x000fe40003fc4270 */
[----:B------:R-:W-:Y:S02]  /*2a20*/  FSEL R30, R9, -INF , P0 ;  /* 0xff800000091e7808 */ /* 0x000fe40000000000 */
[----:B------:R-:W-:Y:S02]  /*2a30*/  ISETP.GT.AND P1, PT, R45, 0x30, PT ;  /* 0x000000302d00780c */ /* 0x000fe40003f24270 */
[----:B------:R-:W-:-:S02]  /*2a40*/  FMNMX.FTZ R8, R17, R8, !PT ;  /* 0x0000000811087209 */ /* 0x000fc40007810000 */
[----:B------:R-:W-:Y:S02]  /*2a50*/  FMNMX.FTZ R9, R42, R41, !PT ;  /* 0x000000292a097209 */ /* 0x000fe40007810000 */
[----:B------:R-:W-:Y:S02]  /*2a60*/  FSEL R31, R13, -INF , P6 ;  /* 0xff8000000d1f7808 */ /* 0x000fe40003000000 */
[----:B------:R-:W-:Y:S02]  /*2a70*/  FSEL R184, R6, -INF , P1 ;  /* 0xff80000006b87808 */ /* 0x000fe40000800000 */
[----:B------:R-:W-:Y:S02]  /*2a80*/  FMNMX.FTZ R8, R175, R8, !PT ;  /* 0x00000008af087209 */ /* 0x000fe40007810000 */
[----:B------:R-:W-:Y:S02]  /*2a90*/  FMNMX.FTZ R6, R26, R9, !PT ;  /* 0x000000091a067209 */ /* 0x000fe40007810000 */
[----:B------:R-:W-:-:S02]  /*2aa0*/  FSEL R186, R11, -INF , P0 ;  /* 0xff8000000bba7808 */ /* 0x000fc40000000000 */
[----:B------:R-:W-:Y:S02]  /*2ab0*/  FSEL R198, R75, -INF , P0 ;  /* 0xff8000004bc67808 */ /* 0x000fe40000000000 */
[----:B------:R-:W-:Y:S02]  /*2ac0*/  FSEL R194, R73, -INF , P0 ;  /* 0xff80000049c27808 */ /* 0x000fe40000000000 */
[----:B------:R-:W-:Y:S02]  /*2ad0*/  FSEL R193, R4, -INF , P1 ;  /* 0xff80000004c17808 */ /* 0x000fe40000800000 */
[----:B------:R-:W-:Y:S02]  /*2ae0*/  ISETP.GT.AND P0, PT, R45, 0x31, PT ;  /* 0x000000312d00780c */ /* 0x000fe40003f04270 */
[----:B------:R-:W-:Y:S02]  /*2af0*/  FMNMX.FTZ R4, R31, R8, !PT ;  /* 0x000000081f047209 */ /* 0x000fe40007810000 */
[----:B------:R-:W-:-:S02]  /*2b00*/  FMNMX.FTZ R6, R27, R6, !PT ;  /* 0x000000061b067209 */ /* 0x000fc40007810000 */
[----:B------:R-:W-:Y:S02]  /*2b10*/  FSEL R192, R5, -INF , P0 ;  /* 0xff80000005c07808 */ /* 0x000fe40000000000 */
[----:B------:R-:W-:Y:S02]  /*2b20*/  FMNMX.FTZ R4, R182, R4, !PT ;  /* 0x00000004b6047209 */ /* 0x000fe40007810000 */
[----:B------:R-:W-:Y:S02]  /*2b30*/  FMNMX.FTZ R5, R22, R6, !PT ;  /* 0x0000000616057209 */ /* 0x000fe40007810000 */
[----:B------:R-:W-:Y:S02]  /*2b40*/  FMNMX.FTZ R4, R30, R4, !PT ;  /* 0x000000041e047209 */ /* 0x000fe40007810000 */
[----:B------:R-:W-:Y:S02]  /*2b50*/  FMNMX.FTZ R5, R23, R5, !PT ;  /* 0x0000000517057209 */ /* 0x000fe40007810000 */
[----:B------:R-:W-:-:S02]  /*2b60*/  FSEL R171, R70, -INF , P1 ;  /* 0xff80000046ab7808 */ /* 0x000fc40000800000 */
[----:B------:R-:W-:Y:S02]  /*2b70*/  FSEL R178, R68, -INF , P1 ;  /* 0xff80000044b27808 */ /* 0x000fe40000800000 */
[----:B------:R-:W-:Y:S02]  /*2b80*/  ISETP.GT.AND P1, PT, R45, 0x38, PT ;  /* 0x000000382d00780c */ /* 0x000fe40003f24270 */
[----:B------:R-:W-:Y:S02]  /*2b90*/  FMNMX.FTZ R4, R193, R4, !PT ;  /* 0x00000004c1047209 */ /* 0x000fe40007810000 */
[----:B------:R-:W-:Y:S02]  /*2ba0*/  FMNMX.FTZ R5, R18, R5, !PT ;  /* 0x0000000512057209 */ /* 0x000fe40007810000 */
[----:B------:R-:W-:Y:S02]  /*2bb0*/  FSEL R181, R7, -INF , P0 ;  /* 0xff80000007b57808 */ /* 0x000fe40000000000 */
[----:B------:R-:W-:-:S02]  /*2bc0*/  FSEL R170, R71, -INF , P0 ;  /* 0xff80000047aa7808 */ /* 0x000fc40000000000 */
[----:B------:R-:W-:Y:S02]  /*2bd0*/  FSEL R177, R69, -INF , P0 ;  /* 0xff80000045b17808 */ /* 0x000fe40000000000 */
[----:B------:R-:W-:Y:S02]  /*2be0*/  ISETP.GT.AND P0, PT, R45, 0x39, PT ;  /* 0x000000392d00780c */ /* 0x000fe40003f04270 */
[----:B------:R-:W-:Y:S02]  /*2bf0*/  FSEL R190, R64, -INF , P1 ;  /* 0xff80000040be7808 */ /* 0x000fe40000800000 */
[----:B------:R-:W-:Y:S02]  /*2c00*/  FMNMX.FTZ R4, R192, R4, !PT ;  /* 0x00000004c0047209 */ /* 0x000fe40007810000 */
[----:B------:R-:W-:Y:S02]  /*2c10*/  FMNMX.FTZ R5, R33, R5, !PT ;  /* 0x0000000521057209 */ /* 0x000fe40007810000 */
[----:B------:R-:W-:-:S02]  /*2c20*/  FSEL R188, R65, -INF , P0 ;  /* 0xff80000041bc7808 */ /* 0x000fc40000000000 */
[----:B------:R-:W-:Y:S02]  /*2c30*/  FMNMX.FTZ R4, R190, R4, !PT ;  /* 0x00000004be047209 */ /* 0x000fe40007810000 */
[----:B------:R-:W-:Y:S02]  /*2c40*/  FSEL R28, R15, -INF , P6 ;  /* 0xff8000000f1c7808 */ /* 0x000fe40003000000 */
[----:B------:R-:W-:Y:S01]  /*2c50*/  FMNMX.FTZ R7, R29, R5, !PT ;  /* 0x000000051d077209 */ /* 0x000fe20007810000 */
[----:B------:R-:W-:Y:S01]  /*2c60*/  LDSM.16.MT88.4 R12, [R223+0x1500] ;  /* 0x00150000df0c783b */ /* 0x000fe20000004200 */
[----:B------:R-:W-:Y:S02]  /*2c70*/  FMNMX.FTZ R6, R39, R38, !PT ;  /* 0x0000002627067209 */ /* 0x000fe40007810000 */
[----:B------:R-:W-:Y:S02]  /*2c80*/  FMNMX.FTZ R4, R188, R4, !PT ;  /* 0x00000004bc047209 */ /* 0x000fe40007810000 */
[----:B------:R-:W-:-:S02]  /*2c90*/  FMNMX.FTZ R7, R28, R7, !PT ;  /* 0x000000071c077209 */ /* 0x000fc40007810000 */
[----:B------:R-:W-:Y:S02]  /*2ca0*/  FMNMX.FTZ R5, R88, R6, !PT ;  /* 0x0000000658057209 */ /* 0x000fe40007810000 */
[----:B------:R-:W-:Y:S01]  /*2cb0*/  FMNMX.FTZ R7, R187, R7, !PT ;  /* 0x00000007bb077209 */ /* 0x000fe20007810000 */
[----:B------:R-:W1:Y:S01]  /*2cc0*/  SHFL.BFLY PT, R6, R4, 0x2, 0x1f ;  /* 0x0c401f0004067f89 */ /* 0x000e6200000e0000 */
[----:B------:R-:W-:Y:S02]  /*2cd0*/  FMNMX.FTZ R5, R89, R5, !PT ;  /* 0x0000000559057209 */ /* 0x000fe40007810000 */
[----:B------:R-:W-:Y:S02]  /*2ce0*/  FMNMX.FTZ R7, R186, R7, !PT ;  /* 0x00000007ba077209 */ /* 0x000fe40007810000 */
[----:B------:R-:W-:Y:S02]  /*2cf0*/  FMNMX.FTZ R5, R32, R5, !PT ;  /* 0x0000000520057209 */ /* 0x000fe40007810000 */
[----:B------:R-:W-:-:S02]  /*2d00*/  FMNMX.FTZ R7, R184, R7, !PT ;  /* 0x00000007b8077209 */ /* 0x000fc40007810000 */
[----:B------:R-:W-:Y:S02]  /*2d10*/  FMNMX.FTZ R5, R205, R5, !PT ;  /* 0x00000005cd057209 */ /* 0x000fe40007810000 */
[----:B------:R-:W-:Y:S02]  /*2d20*/  FSEL R183, R66, -INF , P1 ;  /* 0xff80000042b77808 */ /* 0x000fe40000800000 */
[----:B------:R-:W-:Y:S02]  /*2d30*/  FMNMX.FTZ R7, R181, R7, !PT ;  /* 0x00000007b5077209 */ /* 0x000fe40007810000 */
[----:B------:R-:W-:Y:S02]  /*2d40*/  FMNMX.FTZ R5, R204, R5, !PT ;  /* 0x00000005cc057209 */ /* 0x000fe40007810000 */
[----:B------:R-:W-:Y:S02]  /*2d50*/  FSEL R180, R67, -INF , P0 ;  /* 0xff80000043b47808 */ /* 0x000fe40000000000 */
[----:B------:R-:W-:-:S02]  /*2d60*/  FMNMX.FTZ R7, R183, R7, !PT ;  /* 0x00000007b7077209 */ /* 0x000fc40007810000 */
[----:B------:R-:W-:Y:S02]  /*2d70*/  FMNMX.FTZ R5, R203, R5, !PT ;  /* 0x00000005cb057209 */ /* 0x000fe40007810000 */
[----:B------:R-:W-:Y:S02]  /*2d80*/  FMNMX.FTZ R8, R35, R34, !PT ;  /* 0x0000002223087209 */ /* 0x000fe40007810000 */
[----:B------:R-:W-:Y:S02]  /*2d90*/  FMNMX.FTZ R7, R180, R7, !PT ;  /* 0x00000007b4077209 */ /* 0x000fe40007810000 */
[----:B------:R-:W-:Y:S02]  /*2da0*/  FSEL R200, R77, -INF , P6 ;  /* 0xff8000004dc87808 */ /* 0x000fe40003000000 */
[----:B------:R-:W-:Y:S02]  /*2db0*/  FMNMX.FTZ R5, R191, R5, !PT ;  /* 0x00000005bf057209 */ /* 0x000fe40007810000 */
[----:B------:R-:W-:-:S02]  /*2dc0*/  FMNMX.FTZ R8, R24, R8, !PT ;  /* 0x0000000818087209 */ /* 0x000fc40007810000 */
[----:B-1----:R-:W-:Y:S02]  /*2dd0*/  FMNMX.FTZ R6, R4, R6, !PT ;  /* 0x0000000604067209 */ /* 0x002fe40007810000 */
[----:B------:R-:W-:Y:S01]  /*2de0*/  FMNMX.FTZ R5, R200, R5, !PT ;  /* 0x00000005c8057209 */ /* 0x000fe20007810000 */
[----:B------:R-:W1:Y:S01]  /*2df0*/  SHFL.BFLY PT, R4, R7, 0x2, 0x1f ;  /* 0x0c401f0007047f89 */ /* 0x000e6200000e0000 */
[----:B------:R-:W-:Y:S02]  /*2e00*/  FMNMX.FTZ R8, R3, R8, !PT ;  /* 0x0000000803087209 */ /* 0x000fe40007810000 */
[----:B------:R-:W-:Y:S01]  /*2e10*/  FMNMX.FTZ R5, R199, R5, !PT ;  /* 0x00000005c7057209 */ /* 0x000fe20007810000 */
[----:B------:R-:W2:Y:S01]  /*2e20*/  SHFL.BFLY PT, R166, R6, 0x1, 0x1f ;  /* 0x0c201f0006a67f89 */ /* 0x000ea200000e0000 */
[----:B------:R-:W-:Y:S02]  /*2e30*/  FMNMX.FTZ R8, R202, R8, !PT ;  /* 0x00000008ca087209 */ /* 0x000fe40007810000 */
[----:B------:R-:W-:-:S02]  /*2e40*/  FMNMX.FTZ R5, R194, R5, !PT ;  /* 0x00000005c2057209 */ /* 0x000fc40007810000 */
[----:B------:R-:W-:Y:S02]  /*2e50*/  FMNMX.FTZ R8, R185, R8, !PT ;  /* 0x00000008b9087209 */ /* 0x000fe40007810000 */
[----:B------:R-:W-:Y:S02]  /*2e60*/  FMNMX.FTZ R5, R178, R5, !PT ;  /* 0x00000005b2057209 */ /* 0x000fe40007810000 */
[----:B------:R-:W-:Y:S02]  /*2e70*/  FMNMX.FTZ R8, R201, R8, !PT ;  /* 0x00000008c9087209 */ /* 0x000fe40007810000 */
[----:B------:R-:W-:Y:S02]  /*2e80*/  FSEL R174, R60, -INF , P1 ;  /* 0xff8000003cae7808 */ /* 0x000fe40000800000 */
[----:B------:R-:W-:Y:S02]  /*2e90*/  FMNMX.FTZ R5, R177, R5, !PT ;  /* 0x00000005b1057209 */ /* 0x000fe40007810000 */
[----:B------:R-:W-:-:S02]  /*2ea0*/  FMNMX.FTZ R8, R176, R8, !PT ;  /* 0x00000008b0087209 */ /* 0x000fc40007810000 */
[----:B------:R-:W-:Y:S02]  /*2eb0*/  FSEL R172, R61, -INF , P0 ;  /* 0xff8000003dac7808 */ /* 0x000fe40000000000 */
[----:B------:R-:W-:Y:S02]  /*2ec0*/  FMNMX.FTZ R5, R174, R5, !PT ;  /* 0x00000005ae057209 */ /* 0x000fe40007810000 */
[----:B------:R-:W-:Y:S02]  /*2ed0*/  FSEL R196, R79, -INF , P6 ;  /* 0xff8000004fc47808 */ /* 0x000fe40003000000 */
[----:B------:R-:W-:Y:S02]  /*2ee0*/  FMNMX.FTZ R8, R195, R8, !PT ;  /* 0x00000008c3087209 */ /* 0x000fe40007810000 */
[----:B------:R-:W-:Y:S02]  /*2ef0*/  FMNMX.FTZ R5, R172, R5, !PT ;  /* 0x00000005ac057209 */ /* 0x000fe40007810000 */
[----:B-1----:R-:W-:-:S02]  /*2f00*/  FMNMX.FTZ R4, R7, R4, !PT ;  /* 0x0000000407047209 */ /* 0x002fc40007810000 */
[----:B------:R-:W-:Y:S01]  /*2f10*/  FMNMX.FTZ R7, R196, R8, !PT ;  /* 0x00000008c4077209 */ /* 0x000fe20007810000 */
[----:B------:R-:W1:Y:S01]  /*2f20*/  SHFL.BFLY PT, R168, R5, 0x2, 0x1f ;  /* 0x0c401f0005a87f89 */ /* 0x000e6200000e0000 */
[----:B--2---:R-:W-:Y:S02]  /*2f30*/  FMNMX.FTZ R166, R6, R166, !PT ;  /* 0x000000a606a67209 */ /* 0x004fe40007810000 */
[----:B------:R-:W-:Y:S01]  /*2f40*/  FMNMX.FTZ R6, R197, R7, !PT ;  /* 0x00000007c5067209 */ /* 0x000fe20007810000 */
[----:B------:R-:W2:Y:S01]  /*2f50*/  SHFL.BFLY PT, R165, R4, 0x1, 0x1f ;  /* 0x0c201f0004a57f89 */ /* 0x000ea200000e0000 */
[----:B------:R-:W-:Y:S01]  /*2f60*/  FSEL R169, R62, -INF , P1 ;  /* 0xff8000003ea97808 */ /* 0x000fe20000800000 */
[----:B------:R-:W-:Y:S01]  /*2f70*/  FMUL.FTZ R189, R166, c[0x0][0x2d0] ;  /* 0x0000b400a6bd7a20 */ /* 0x000fe20000410000 */
[----:B------:R-:W-:Y:S01]  /*2f80*/  FMNMX.FTZ R6, R198, R6, !PT ;  /* 0x00000006c6067209 */ /* 0x000fe20007810000 */
[----:B------:R-:W-:Y:S01]  /*2f90*/  LDSM.16.MT88.4 R8, [R225+0x2500] ;  /* 0x00250000e108783b */ /* 0x000fe20000004200 */
[----:B------:R-:W-:-:S02]  /*2fa0*/  FSEL R67, R63, -INF , P0 ;  /* 0xff8000003f437808 */ /* 0x000fc40000000000 */
[----:B------:R-:W-:Y:S02]  /*2fb0*/  FMNMX.FTZ R6, R171, R6, !PT ;  /* 0x00000006ab067209 */ /* 0x000fe40007810000 */
[----:B------:R-:W-:Y:S02]  /*2fc0*/  FSETP.NEU.FTZ.AND P1, PT, R166, -INF , PT ;  /* 0xff800000a600780b */ /* 0x000fe40003f3d000 */
[----:B------:R-:W-:Y:S02]  /*2fd0*/  FMNMX.FTZ R6, R170, R6, !PT ;  /* 0x00000006aa067209 */ /* 0x000fe40007810000 */
[----:B------:R-:W-:Y:S02]  /*2fe0*/  FSEL R189, R189, RZ, P1 ;  /* 0x000000ffbdbd7208 */ /* 0x000fe40000800000 */
[----:B------:R-:W-:-:S03]  /*2ff0*/  FMNMX.FTZ R6, R169, R6, !PT ;  /* 0x00000006a9067209 */ /* 0x000fc60007810000 */
[--C-:B------:R-:W-:Y:S01]  /*3000*/  FFMA.FTZ R48, R40, c[0x0][0x2d0], -R189.reuse ;  /* 0x0000b40028307a23 */ /* 0x100fe200000108bd */
[----:B------:R-:W-:Y:S01]  /*3010*/  FMNMX.FTZ R167, R67, R6, !PT ;  /* 0x0000000643a77209 */ /* 0x000fe20007810000 */
[--C-:B------:R-:W-:Y:S01]  /*3020*/  FFMA.FTZ R47, R43, c[0x0][0x2d0], -R189.reuse ;  /* 0x0000b4002b2f7a23 */ /* 0x100fe200000108bd */
[----:B-1----:R-:W-:Y:S01]  /*3030*/  FMNMX.FTZ R168, R5, R168, !PT ;  /* 0x000000a805a87209 */ /* 0x002fe20007810000 */
[--C-:B------:R-:W-:Y:S02]  /*3040*/  FFMA.FTZ R46, R44, c[0x0][0x2d0], -R189.reuse ;  /* 0x0000b4002c2e7a23 */ /* 0x100fe400000108bd */
[----:B------:R-:W1:Y:S01]  /*3050*/  SHFL.BFLY PT, R5, R167, 0x2, 0x1f ;  /* 0x0c401f00a7057f89 */ /* 0x000e6200000e0000 */
[----:B--2---:R-:W-:Y:S01]  /*3060*/  FMNMX.FTZ R165, R4, R165, !PT ;  /* 0x000000a504a57209 */ /* 0x004fe20007810000 */
[----:B------:R-:W-:Y:S01]  /*3070*/  FFMA.FTZ R40, R25, c[0x0][0x2d0], -R189 ;  /* 0x0000b40019287a23 */ /* 0x000fe200000108bd */
[----:B------:R-:W-:Y:S01]  /*3080*/  MUFU.EX2 R48, R48 ;  /* 0x0000003000307308 */ /* 0x000fe20000000800 */
[----:B------:R-:W2:Y:S01]  /*3090*/  SHFL.BFLY PT, R4, R168, 0x1, 0x1f ;  /* 0x0c201f00a8047f89 */ /* 0x000ea200000e0000 */
[C---:B------:R-:W-:Y:S01]  /*30a0*/  FSETP.NEU.FTZ.AND P0, PT, R165.reuse, -INF , PT ;  /* 0xff800000a500780b */ /* 0x040fe20003f1d000 */
[----:B------:R-:W-:-:S02]  /*30b0*/  FMUL.FTZ R179, R165, c[0x0][0x2d0] ;  /* 0x0000b400a5b37a20 */ /* 0x000fc40000410000 */
[--C-:B------:R-:W-:Y:S02]  /*30c0*/  FFMA.FTZ R43, R20, c[0x0][0x2d0], -R189.reuse ;  /* 0x0000b400142b7a23 */ /* 0x100fe400000108bd */
[--C-:B------:R-:W-:Y:S01]  /*30d0*/  FFMA.FTZ R2, R17, c[0x0][0x2d0], -R189.reuse ;  /* 0x0000b40011027a23 */ /* 0x100fe200000108bd */
[----:B------:R-:W-:Y:S01]  /*30e0*/  FSEL R179, R179, RZ, P0 ;  /* 0x000000ffb3b37208 */ /* 0x000fe20000000000 */
[----:B------:R-:W3:Y:S01]  /*30f0*/  MUFU.EX2 R47, R47 ;  /* 0x0000002f002f7308 */ /* 0x000ee20000000800 */
[--C-:B------:R-:W-:Y:S02]  /*3100*/  FFMA.FTZ R175, R175, c[0x0][0x2d0], -R189.reuse ;  /* 0x0000b400afaf7a23 */ /* 0x100fe400000108bd */
[----:B------:R-:W-:Y:S02]  /*3110*/  FFMA.FTZ R193, R193, c[0x0][0x2d0], -R189 ;  /* 0x0000b400c1c17a23 */ /* 0x000fe400000108bd */
[--C-:B------:R-:W-:Y:S02]  /*3120*/  FFMA.FTZ R45, R42, c[0x0][0x2d0], -R179.reuse ;  /* 0x0000b4002a2d7a23 */ /* 0x100fe400000108b3 */
[--C-:B------:R-:W-:Y:S01]  /*3130*/  FFMA.FTZ R51, R41, c[0x0][0x2d0], -R179.reuse ;  /* 0x0000b40029337a23 */ /* 0x100fe200000108b3 */
[----:B------:R-:W-:Y:S01]  /*3140*/  MUFU.EX2 R46, R46 ;  /* 0x0000002e002e7308 */ /* 0x000fe20000000800 */
[----:B------:R-:W-:-:S02]  /*3150*/  FFMA.FTZ R50, R26, c[0x0][0x2d0], -R179 ;  /* 0x0000b4001a327a23 */ /* 0x000fc400000108b3 */
[--C-:B------:R-:W-:Y:S01]  /*3160*/  FFMA.FTZ R42, R27, c[0x0][0x2d0], -R179.reuse ;  /* 0x0000b4001b2a7a23 */ /* 0x100fe200000108b3 */
[----:B-1----:R-:W-:Y:S01]  /*3170*/  FMNMX.FTZ R167, R167, R5, !PT ;  /* 0x00000005a7a77209 */ /* 0x002fe20007810000 */
[--C-:B------:R-:W-:Y:S02]  /*3180*/  FFMA.FTZ R41, R22, c[0x0][0x2d0], -R179.reuse ;  /* 0x0000b40016297a23 */ /* 0x100fe400000108b3 */
[--C-:B------:R-:W-:Y:S01]  /*3190*/  FFMA.FTZ R49, R33, c[0x0][0x2d0], -R179.reuse ;  /* 0x0000b40021317a23 */ /* 0x100fe200000108b3 */
[----:B--2---:R-:W-:Y:S01]  /*31a0*/  FMNMX.FTZ R168, R168, R4, !PT ;  /* 0x00000004a8a87209 */ /* 0x004fe20007810000 */
[----:B------:R-:W1:Y:S01]  /*31b0*/  SHFL.BFLY PT, R0, R167, 0x1, 0x1f ;  /* 0x0c201f00a7007f89 */ /* 0x000e6200000e0000 */
[----:B------:R-:W2:Y:S01]  /*31c0*/  MUFU.EX2 R40, R40 ;  /* 0x0000002800287308 */ /* 0x000ea20000000800 */
[----:B---3--:R-:W-:Y:S01]  /*31d0*/  F2FP.BF16.PACK_AB R128, R47, R48 ;  /* 0x000000302f80723e */ /* 0x008fe200000010ff */
[--C-:B------:R-:W-:Y:S01]  /*31e0*/  FFMA.FTZ R187, R187, c[0x0][0x2d0], -R179.reuse ;  /* 0x0000b400bbbb7a23 */ /* 0x100fe200000108b3 */
[----:B------:R-:W3:Y:S01]  /*31f0*/  LDSM.16.MT88.4 R4, [R223+0x2100] ;  /* 0x00210000df04783b */ /* 0x000ee20000004200 */
[C---:B------:R-:W-:Y:S01]  /*3200*/  FMUL.FTZ R173, R168.reuse, c[0x0][0x2d0] ;  /* 0x0000b400a8ad7a20 */ /* 0x040fe20000410000 */
[----:B------:R-:W-:Y:S01]  /*3210*/  FSETP.NEU.FTZ.AND P0, PT, R168, -INF , PT ;  /* 0xff800000a800780b */ /* 0x000fe20003f1d000 */
[----:B------:R-:W-:-:S02]  /*3220*/  FFMA.FTZ R186, R186, c[0x0][0x2d0], -R179 ;  /* 0x0000b400baba7a23 */ /* 0x000fc400000108b3 */
[----:B------:R-:W-:Y:S01]  /*3230*/  MUFU.EX2 R45, R45 ;  /* 0x0000002d002d7308 */ /* 0x000fe20000000800 */
[----:B------:R-:W-:Y:S01]  /*3240*/  FSEL R173, R173, RZ, P0 ;  /* 0x000000ffadad7208 */ /* 0x000fe20000000000 */
[----:B------:R-:W-:Y:S02]  /*3250*/  FADD.FTZ R47, R48, R47 ;  /* 0x0000002f302f7221 */ /* 0x000fe40000010000 */
[----:B------:R-:W-:Y:S02]  /*3260*/  FFMA.FTZ R192, R192, c[0x0][0x2d0], -R189 ;  /* 0x0000b400c0c07a23 */ /* 0x000fe400000108bd */
[--C-:B------:R-:W-:Y:S02]  /*3270*/  FFMA.FTZ R58, R39, c[0x0][0x2d0], -R173.reuse ;  /* 0x0000b400273a7a23 */ /* 0x100fe400000108ad */
[----:B------:R-:W4:Y:S01]  /*3280*/  MUFU.EX2 R51, R51 ;  /* 0x0000003300337308 */ /* 0x000f220000000800 */
[--C-:B------:R-:W-:Y:S01]  /*3290*/  FFMA.FTZ R57, R38, c[0x0][0x2d0], -R173.reuse ;  /* 0x0000b40026397a23 */ /* 0x100fe200000108ad */
[----:B--2---:R-:W-:Y:S01]  /*32a0*/  F2FP.BF16.PACK_AB R130, R40, R46 ;  /* 0x0000002e2882723e */ /* 0x004fe200000010ff */
[----:B------:R-:W-:-:S02]  /*32b0*/  FFMA.FTZ R54, R88, c[0x0][0x2d0], -R173 ;  /* 0x0000b40058367a23 */ /* 0x000fc400000108ad */
[----:B------:R-:W-:Y:S01]  /*32c0*/  FFMA.FTZ R53, R89, c[0x0][0x2d0], -R173 ;  /* 0x0000b40059357a23 */ /* 0x000fe200000108ad */
[----:B-1----:R-:W-:Y:S02]  /*32d0*/  FMNMX.FTZ R167, R167, R0, !PT ;  /* 0x00000000a7a77209 */ /* 0x002fe40007810000 */
[----:B------:R-:W-:Y:S01]  /*32e0*/  MUFU.EX2 R50, R50 ;  /* 0x0000003200327308 */ /* 0x000fe20000000800 */
[----:B------:R-:W-:Y:S01]  /*32f0*/  FFMA.FTZ R38, R21, c[0x0][0x2d0], -R189 ;  /* 0x0000b40015267a23 */ /* 0x000fe200000108bd */
[C---:B------:R-:W-:Y:S01]  /*3300*/  FSETP.NEU.FTZ.AND P0, PT, R167.reuse, -INF , PT ;  /* 0xff800000a700780b */ /* 0x040fe20003f1d000 */
[----:B------:R-:W-:Y:S02]  /*3310*/  FMUL.FTZ R164, R167, c[0x0][0x2d0] ;  /* 0x0000b400a7a47a20 */ /* 0x000fe40000410000 */
[----:B------:R-:W-:-:S03]  /*3320*/  FFMA.FTZ R0, R23, c[0x0][0x2d0], -R179 ;  /* 0x0000b40017007a23 */ /* 0x000fc600000108b3 */
[----:B------:R-:W1:Y:S01]  /*3330*/  MUFU.EX2 R42, R42 ;  /* 0x0000002a002a7308 */ /* 0x000e620000000800 */
[----:B------:R-:W-:Y:S01]  /*3340*/  FSEL R164, R164, RZ, P0 ;  /* 0x000000ffa4a47208 */ /* 0x000fe20000000000 */
[----:B------:R-:W-:Y:S01]  /*3350*/  FFMA.FTZ R39, R18, c[0x0][0x2d0], -R179 ;  /* 0x0000b40012277a23 */ /* 0x000fe200000108b3 */
[----:B------:R-:W-:Y:S01]  /*3360*/  LDSM.16.MT88.4 R20, [R223+0x500] ;  /* 0x00050000df14783b */ /* 0x000fe20000004200 */
[----:B------:R-:W-:Y:S01]  /*3370*/  FFMA.FTZ R59, R32, c[0x0][0x2d0], -R173 ;  /* 0x0000b400203b7a23 */ /* 0x000fe200000108ad */
[----:B----4-:R-:W-:Y:S01]  /*3380*/  F2FP.BF16.PACK_AB R129, R51, R45 ;  /* 0x0000002d3381723e */ /* 0x010fe200000010ff */
[--C-:B------:R-:W-:Y:S01]  /*3390*/  FFMA.FTZ R56, R35, c[0x0][0x2d0], -R164.reuse ;  /* 0x0000b40023387a23 */ /* 0x100fe200000108a4 */
[----:B------:R-:W-:Y:S01]  /*33a0*/  PLOP3.LUT P0, PT, PT, PT, UP0, 0x40, 0x0 ;  /* 0x000000000000781c */ /* 0x000fe20003f0e808 */
[--C-:B------:R-:W-:Y:S01]  /*33b0*/  FFMA.FTZ R55, R34, c[0x0][0x2d0], -R164.reuse ;  /* 0x0000b40022377a23 */ /* 0x100fe200000108a4 */
[----:B------:R-:W-:Y:S01]  /*33c0*/  MUFU.EX2 R58, R58 ;  /* 0x0000003a003a7308 */ /* 0x000fe20000000800 */
[--C-:B------:R-:W-:Y:S01]  /*33d0*/  FFMA.FTZ R52, R24, c[0x0][0x2d0], -R164.reuse ;  /* 0x0000b40018347a23 */ /* 0x100fe200000108a4 */
[----:B------:R-:W-:Y:S01]  /*33e0*/  LDSM.16.MT88.4 R32, [R223+0x2500] ;  /* 0x00250000df20783b */ /* 0x000fe20000004200 */
[----:B------:R-:W-:-:S02]  /*33f0*/  FFMA.FTZ R44, R3, c[0x0][0x2d0], -R164 ;  /* 0x0000b400032c7a23 */ /* 0x000fc400000108a4 */
[----:B------:R-:W-:Y:S01]  /*3400*/  FFMA.FTZ R3, R16, c[0x0][0x2d0], -R189 ;  /* 0x0000b40010037a23 */ /* 0x000fe200000108bd */
[----:B------:R-:W2:Y:S01]  /*3410*/  LDSM.16.MT88.4 R24, [R225+0x500] ;  /* 0x00050000e118783b */ /* 0x000ea20000004200 */
[----:B-1----:R-:W-:Y:S01]  /*3420*/  F2FP.BF16.PACK_AB R131, R42, R50 ;  /* 0x000000322a83723e */ /* 0x002fe200000010ff */
[----:B------:R-:W1:Y:S01]  /*3430*/  MUFU.EX2 R57, R57 ;  /* 0x0000003900397308 */ /* 0x000e620000000800 */
[--C-:B------:R-:W-:Y:S01]  /*3440*/  FFMA.FTZ R60, R205, c[0x0][0x2d0], -R173.reuse ;  /* 0x0000b400cd3c7a23 */ /* 0x100fe200000108ad */
[----:B------:R-:W4:Y:S01]  /*3450*/  LDSM.16.MT88.4 R16, [R225+0x1500] ;  /* 0x00150000e110783b */ /* 0x000f220000004200 */
[--C-:B------:R-:W-:Y:S02]  /*3460*/  FFMA.FTZ R61, R204, c[0x0][0x2d0], -R173.reuse ;  /* 0x0000b400cc3d7a23 */ /* 0x100fe400000108ad */
[----:B------:R-:W-:Y:S01]  /*3470*/  FFMA.FTZ R62, R203, c[0x0][0x2d0], -R173 ;  /* 0x0000b400cb3e7a23 */ /* 0x000fe200000108ad */
[----:B------:R-:W-:Y:S01]  /*3480*/  HMMA.16816.F32.BF16 R156, R128, R148, RZ ;  /* 0x00000094809c723c */ /* 0x000fe200000418ff */
[--C-:B------:R-:W-:Y:S01]  /*3490*/  FFMA.FTZ R64, R202, c[0x0][0x2d0], -R164.reuse ;  /* 0x0000b400ca407a23 */ /* 0x100fe200000108a4 */
[----:B------:R-:W-:Y:S01]  /*34a0*/  MUFU.EX2 R54, R54 ;  /* 0x0000003600367308 */ /* 0x000fe20000000800 */
[----:B------:R-:W-:-:S02]  /*34b0*/  FFMA.FTZ R63, R185, c[0x0][0x2d0], -R164 ;  /* 0x0000b400b93f7a23 */ /* 0x000fc400000108a4 */
[--C-:B------:R-:W-:Y:S02]  /*34c0*/  FFMA.FTZ R65, R201, c[0x0][0x2d0], -R164.reuse ;  /* 0x0000b400c9417a23 */ /* 0x100fe400000108a4 */
[----:B------:R-:W-:Y:S01]  /*34d0*/  FFMA.FTZ R66, R176, c[0x0][0x2d0], -R164 ;  /* 0x0000b400b0427a23 */ /* 0x000fe200000108a4 */
[C---:B------:R-:W-:Y:S01]  /*34e0*/  HMMA.16816.F32.BF16 R72, R128.reuse, R80, RZ ;  /* 0x000000508048723c */ /* 0x040fe200000418ff */
[----:B------:R-:W-:Y:S01]  /*34f0*/  FFMA.FTZ R176, R31, c[0x0][0x2d0], -R189 ;  /* 0x0000b4001fb07a23 */ /* 0x000fe200000108bd */
[----:B------:R-:W5:Y:S01]  /*3500*/  MUFU.EX2 R53, R53 ;  /* 0x0000003500357308 */ /* 0x000f620000000800 */
[----:B-1----:R-:W-:Y:S01]  /*3510*/  F2FP.BF16.PACK_AB R132, R57, R58 ;  /* 0x0000003a3984723e */ /* 0x002fe200000010ff */
[----:B------:R-:W-:Y:S02]  /*3520*/  FFMA.FTZ R185, R28, c[0x0][0x2d0], -R179 ;  /* 0x0000b4001cb97a23 */ /* 0x000fe400000108b3 */
[----:B------:R-:W-:Y:S02]  /*3530*/  FADD.FTZ R57, R58, R57 ;  /* 0x000000393a397221 */ /* 0x000fe40000010000 */
[----:B------:R-:W-:Y:S01]  /*3540*/  HMMA.16816.F32.BF16 R88, R128, R92, RZ ;  /* 0x0000005c8058723c */ /* 0x000fe200000418ff */
[--C-:B------:R-:W-:Y:S01]  /*3550*/  FFMA.FTZ R191, R191, c[0x0][0x2d0], -R173.reuse ;  /* 0x0000b400bfbf7a23 */ /* 0x100fe200000108ad */
[----:B------:R-:W-:Y:S01]  /*3560*/  MUFU.EX2 R56, R56 ;  /* 0x0000003800387308 */ /* 0x000fe20000000800 */
[----:B------:R-:W-:-:S02]  /*3570*/  FFMA.FTZ R194, R194, c[0x0][0x2d0], -R173 ;  /* 0x0000b400c2c27a23 */ /* 0x000fc400000108ad */
[--C-:B------:R-:W-:Y:S02]  /*3580*/  FFMA.FTZ R195, R195, c[0x0][0x2d0], -R164.reuse ;  /* 0x0000b400c3c37a23 */ /* 0x100fe400000108a4 */
[--C-:B------:R-:W-:Y:S01]  /*3590*/  FFMA.FTZ R196, R196, c[0x0][0x2d0], -R164.reuse ;  /* 0x0000b400c4c47a23 */ /* 0x100fe200000108a4 */
[C---:B------:R-:W-:Y:S01]  /*35a0*/  HMMA.16816.F32.BF16 R100, R128.reuse, R104, RZ ;  /* 0x000000688064723c */ /* 0x040fe200000418ff */
[--C-:B------:R-:W-:Y:S01]  /*35b0*/  FFMA.FTZ R197, R197, c[0x0][0x2d0], -R164.reuse ;  /* 0x0000b400c5c57a23 */ /* 0x100fe200000108a4 */
[----:B------:R-:W1:Y:S01]  /*35c0*/  MUFU.EX2 R55, R55 ;  /* 0x0000003700377308 */ /* 0x000e620000000800 */
[----:B-----5:R-:W-:Y:S01]  /*35d0*/  F2FP.BF16.PACK_AB R134, R53, R54 ;  /* 0x000000363586723e */ /* 0x020fe200000010ff */
[----:B------:R-:W-:Y:S02]  /*35e0*/  FFMA.FTZ R198, R198, c[0x0][0x2d0], -R164 ;  /* 0x0000b400c6c67a23 */ /* 0x000fe400000108a4 */
[----:B------:R-:W-:Y:S02]  /*35f0*/  FFMA.FTZ R200, R200, c[0x0][0x2d0], -R173 ;  /* 0x0000b400c8c87a23 */ /* 0x000fe400000108ad */
[----:B------:R-:W-:Y:S01]  /*3600*/  HMMA.16816.F32.BF16 R112, R128, R116, RZ ;  /* 0x000000748070723c */ /* 0x000fe200000418ff */
[----:B------:R-:W-:Y:S01]  /*3610*/  FADD.FTZ R57, R54, R57 ;  /* 0x0000003936397221 */ /* 0x000fe20000010000 */
[----:B------:R-:W5:Y:S01]  /*3620*/  MUFU.EX2 R52, R52 ;  /* 0x0000003400347308 */ /* 0x000f620000000800 */
[----:B------:R-:W-:-:S02]  /*3630*/  FFMA.FTZ R178, R178, c[0x0][0x2d0], -R173 ;  /* 0x0000b400b2b27a23 */ /* 0x000fc400000108ad */
[----:B------:R-:W-:Y:S02]  /*3640*/  FADD.FTZ R57, R53, R57 ;  /* 0x0000003935397221 */ /* 0x000fe40000010000 */
[--C-:B------:R-:W-:Y:S01]  /*3650*/  FFMA.FTZ R171, R171, c[0x0][0x2d0], -R164.reuse ;  /* 0x0000b400abab7a23 */ /* 0x100fe200000108a4 */
[C---:B---3--:R-:W-:Y:S01]  /*3660*/  HMMA.16816.F32.BF16 R124, R128.reuse, R4, RZ ;  /* 0x00000004807c723c */ /* 0x048fe200000418ff */
[----:B------:R-:W-:Y:S01]  /*3670*/  FFMA.FTZ R177, R177, c[0x0][0x2d0], -R173 ;  /* 0x0000b400b1b17a23 */ /* 0x000fe200000108ad */
[----:B------:R-:W3:Y:S01]  /*3680*/  MUFU.EX2 R44, R44 ;  /* 0x0000002c002c7308 */ /* 0x000ee20000000800 */
[----:B-1----:R-:W-:Y:S01]  /*3690*/  F2FP.BF16.PACK_AB R133, R55, R56 ;  /* 0x000000383785723e */ /* 0x002fe200000010ff */
[----:B------:R-:W-:Y:S02]  /*36a0*/  FADD.FTZ R55, R56, R55 ;  /* 0x0000003738377221 */ /* 0x000fe40000010000 */
[----:B------:R-:W-:Y:S02]  /*36b0*/  FADD.FTZ R45, R45, R51 ;  /* 0x000000332d2d7221 */ /* 0x000fe40000010000 */
[----:B------:R-:W-:Y:S01]  /*36c0*/  HMMA.16816.F32.BF16 R152, R128, R150, RZ ;  /* 0x000000968098723c */ /* 0x000fe200000418ff */
[----:B------:R-:W-:Y:S01]  /*36d0*/  FFMA.FTZ R170, R170, c[0x0][0x2d0], -R164 ;  /* 0x0000b400aaaa7a23 */ /* 0x000fe200000108a4 */
[----:B------:R-:W1:Y:S01]  /*36e0*/  MUFU.EX2 R43, R43 ;  /* 0x0000002b002b7308 */ /* 0x000e620000000800 */
[----:B-----5:R-:W-:-:S02]  /*36f0*/  FADD.FTZ R55, R52, R55 ;  /* 0x0000003734377221 */ /* 0x020fc40000010000 */
[----:B------:R-:W-:Y:S02]  /*3700*/  FFMA.FTZ R174, R174, c[0x0][0x2d0], -R173 ;  /* 0x0000b400aeae7a23 */ /* 0x000fe400000108ad */
[----:B------:R-:W-:Y:S01]  /*3710*/  FADD.FTZ R47, R46, R47 ;  /* 0x0000002f2e2f7221 */ /* 0x000fe20000010000 */
[C---:B------:R-:W-:Y:S01]  /*3720*/  HMMA.16816.F32.BF16 R76, R128.reuse, R82, RZ ;  /* 0x00000052804c723c */ /* 0x040fe200000418ff */
[----:B------:R-:W-:Y:S01]  /*3730*/  FADD.FTZ R45, R50, R45 ;  /* 0x0000002d322d7221 */ /* 0x000fe20000010000 */
[C---:B---3--:R-:W-:Y:S01]  /*3740*/  F2FP.BF16.PACK_AB R135, R44.reuse, R52 ;  /* 0x000000342c87723e */ /* 0x048fe200000010ff */
[----:B------:R-:W3:Y:S01]  /*3750*/  MUFU.EX2 R38, R38 ;  /* 0x0000002600267308 */ /* 0x000ee20000000800 */
[----:B------:R-:W-:Y:S02]  /*3760*/  FADD.FTZ R55, R44, R55 ;  /* 0x000000372c377221 */ /* 0x000fe40000010000 */
[----:B------:R-:W-:Y:S02]  /*3770*/  FFMA.FTZ R169, R169, c[0x0][0x2d0], -R164 ;  /* 0x0000b400a9a97a23 */ /* 0x000fe400000108a4 */
[----:B------:R-:W-:Y:S01]  /*3780*/  HMMA.16816.F32.BF16 R144, R128, R94, RZ ;  /* 0x0000005e8090723c */ /* 0x000fe200000418ff */
[----:B------:R-:W-:-:S02]  /*3790*/  FFMA.FTZ R172, R172, c[0x0][0x2d0], -R173 ;  /* 0x0000b400acac7a23 */ /* 0x000fc400000108ad */
[----:B------:R-:W5:Y:S01]  /*37a0*/  MUFU.EX2 R3, R3 ;  /* 0x0000000300037308 */ /* 0x000f620000000800 */
[----:B------:R-:W-:Y:S02]  /*37b0*/  FADD.FTZ R47, R40, R47 ;  /* 0x0000002f282f7221 */ /* 0x000fe40000010000 */
[----:B------:R-:W-:Y:S02]  /*37c0*/  FADD.FTZ R45, R42, R45 ;  /* 0x0000002d2a2d7221 */ /* 0x000fe40000010000 */
[----:B------:R-:W-:Y:S01]  /*37d0*/  HMMA.16816.F32.BF16 R140, R128, R106, RZ ;  /* 0x0000006a808c723c */ /* 0x000fe200000418ff */
[----:B------:R-:W-:Y:S02]  /*37e0*/  FFMA.FTZ R67, R67, c[0x0][0x2d0], -R164 ;  /* 0x0000b40043437a23 */ /* 0x000fe400000108a4 */
[----:B------:R-:W-:Y:S01]  /*37f0*/  MUFU.EX2 R2, R2 ;  /* 0x0000000200027308 */ /* 0x000fe20000000800 */
[----:B-1----:R-:W-:Y:S02]  /*3800*/  FADD.FTZ R47, R43, R47 ;  /* 0x0000002f2b2f7221 */ /* 0x002fe40000010000 */
[----:B------:R-:W-:-:S02]  /*3810*/  FFMA.FTZ R190, R190, c[0x0][0x2d0], -R189 ;  /* 0x0000b400bebe7a23 */ /* 0x000fc400000108bd */
[C---:B------:R-:W-:Y:S01]  /*3820*/  HMMA.16816.F32.BF16 R136, R128.reuse, R118, RZ ;  /* 0x000000768088723c */ /* 0x040fe200000418ff */
[----:B------:R-:W-:Y:S02]  /*3830*/  FFMA.FTZ R252, R188, c[0x0][0x2d0], -R189 ;  /* 0x0000b400bcfc7a23 */ /* 0x000fe400000108bd */
[----:B------:R-:W1:Y:S01]  /*3840*/  MUFU.EX2 R41, R41 ;  /* 0x0000002900297308 */ /* 0x000e620000000800 */
[--C-:B------:R-:W-:Y:S02]  /*3850*/  FFMA.FTZ R184, R184, c[0x0][0x2d0], -R179.reuse ;  /* 0x0000b400b8b87a23 */ /* 0x100fe400000108b3 */
[--C-:B------:R-:W-:Y:S02]  /*3860*/  FFMA.FTZ R181, R181, c[0x0][0x2d0], -R179.reuse ;  /* 0x0000b400b5b57a23 */ /* 0x100fe400000108b3 */
[----:B------:R-:W-:Y:S01]  /*3870*/  HMMA.16816.F32.BF16 R128, R128, R6, RZ ;  /* 0x000000068080723c */ /* 0x000fe200000418ff */
[--C-:B------:R-:W-:Y:S02]  /*3880*/  FFMA.FTZ R183, R183, c[0x0][0x2d0], -R179.reuse ;  /* 0x0000b400b7b77a23 */ /* 0x100fe400000108b3 */
[----:B------:R-:W2:Y:S01]  /*3890*/  MUFU.EX2 R0, R0 ;  /* 0x0000000000007308 */ /* 0x000ea20000000800 */
[----:B------:R-:W-:-:S02]  /*38a0*/  FFMA.FTZ R249, R180, c[0x0][0x2d0], -R179 ;  /* 0x0000b400b4f97a23 */ /* 0x000fc400000108b3 */
[----:B---3--:R-:W-:Y:S02]  /*38b0*/  FADD.FTZ R47, R38, R47 ;  /* 0x0000002f262f7221 */ /* 0x008fe40000010000 */
[C---:B------:R-:W-:Y:S02]  /*38c0*/  HMMA.16816.F32.BF16 R120, R132.reuse, R4, RZ ;  /* 0x000000048478723c */ /* 0x040fe400000418ff */
[----:B-----5:R-:W-:Y:S01]  /*38d0*/  FADD.FTZ R47, R3, R47 ;  /* 0x0000002f032f7221 */ /* 0x020fe20000010000 */
[----:B------:R-:W3:Y:S01]  /*38e0*/  MUFU.EX2 R39, R39 ;  /* 0x0000002700277308 */ /* 0x000ee20000000800 */
[----:B-1----:R-:W-:Y:S02]  /*38f0*/  FADD.FTZ R45, R41, R45 ;  /* 0x0000002d292d7221 */ /* 0x002fe40000010000 */
[----:B------:R-:W-:Y:S01]  /*3900*/  FADD.FTZ R47, R2, R47 ;  /* 0x0000002f022f7221 */ /* 0x000fe20000010000 */
[----:B------:R-:W-:Y:S01]  /*3910*/  F2FP.BF16.PACK_AB R4, R38, R43 ;  /* 0x0000002b2604723e */ /* 0x000fe200000010ff */
[----:B------:R-:W-:Y:S03]  /*3920*/  HMMA.16816.F32.BF16 R160, R132, R148, RZ ;  /* 0x0000009484a0723c */ /* 0x000fe600000418ff */
[----:B------:R-:W1:Y:S01]  /*3930*/  MUFU.EX2 R49, R49 ;  /* 0x0000003100317308 */ /* 0x000e620000000800 */
[C---:B--2---:R-:W-:Y:S01]  /*3940*/  F2FP.BF16.PACK_AB R5, R0.reuse, R41 ;  /* 0x000000290005723e */ /* 0x044fe200000010ff */
[----:B------:R-:W-:-:S03]  /*3950*/  FADD.FTZ R45, R0, R45 ;  /* 0x0000002d002d7221 */ /* 0x000fc60000010000 */
[----:B------:R-:W-:Y:S03]  /*3960*/  HMMA.16816.F32.BF16 R68, R132, R80, RZ ;  /* 0x000000508444723c */ /* 0x000fe600000418ff */
[----:B------:R-:W2:Y:S01]  /*3970*/  MUFU.EX2 R59, R59 ;  /* 0x0000003b003b7308 */ /* 0x000ea20000000800 */
[----:B---3--:R-:W-:-:S04]  /*3980*/  FADD.FTZ R45, R39, R45 ;  /* 0x0000002d272d7221 */ /* 0x008fc80000010000 */
[----:B------:R-:W-:Y:S03]  /*3990*/  HMMA.16816.F32.BF16 R84, R132, R92, RZ ;  /* 0x0000005c8454723c */ /* 0x000fe600000418ff */
[----:B------:R-:W3:Y:S01]  /*39a0*/  MUFU.EX2 R60, R60 ;  /* 0x0000003c003c7308 */ /* 0x000ee20000000800 */
[----:B-1----:R-:W-:-:S04]  /*39b0*/  FADD.FTZ R45, R49, R45 ;  /* 0x0000002d312d7221 */ /* 0x002fc80000010000 */
[----:B------:R-:W-:Y:S03]  /*39c0*/  HMMA.16816.F32.BF16 R96, R132, R104, RZ ;  /* 0x000000688460723c */ /* 0x000fe600000418ff */
[----:B------:R-:W1:Y:S01]  /*39d0*/  MUFU.EX2 R61, R61 ;  /* 0x0000003d003d7308 */ /* 0x000e620000000800 */
[----:B--2---:R-:W-:-:S04]  /*39e0*/  FADD.FTZ R57, R59, R57 ;  /* 0x000000393b397221 */ /* 0x004fc80000010000 */
        /* <DEDUP_REMOVED lines=20> */
[----:B---3--:R-:W-:-:S03]  /*3b30*/  FADD.FTZ R55, R66, R55 ;  /* 0x0000003742377221 */ /* 0x008fc60000010000 */
[----:B------:R-:W-:Y:S02]  /*3b40*/  F2FP.BF16.PACK_AB R6, R2, R3 ;  /* 0x000000030206723e */ /* 0x000fe400000010ff */
[----:B------:R-:W-:Y:S02]  /*3b50*/  F2FP.BF16.PACK_AB R7, R49, R39 ;  /* 0x000000273107723e */ /* 0x000fe400000010ff */
[----:B------:R-:W-:Y:S01]  /*3b60*/  MUFU.EX2 R185, R185 ;  /* 0x000000b900b97308 */ /* 0x000fe20000000800 */
[----:B-1----:R-:W-:-:S04]  /*3b70*/  FADD.FTZ R47, R175, R47 ;  /* 0x0000002faf2f7221 */ /* 0x002fc80000010000 */
[----:B------:R-:W-:Y:S03]  /*3b80*/  HMMA.16816.F32.BF16 R156, R4, R24, R156 ;  /* 0x00000018049c723c */ /* 0x000fe6000004189c */
[----:B------:R-:W-:Y:S01]  /*3b90*/  MUFU.EX2 R187, R187 ;  /* 0x000000bb00bb7308 */ /* 0x000fe20000000800 */
[----:B--2---:R-:W-:-:S04]  /*3ba0*/  FADD.FTZ R47, R176, R47 ;  /* 0x0000002fb02f7221 */ /* 0x004fc80000010000 */
[C---:B------:R-:W-:Y:S03]  /*3bb0*/  HMMA.16816.F32.BF16 R72, R4.reuse, R20, R72 ;  /* 0x000000140448723c */ /* 0x040fe60000041848 */
[----:B------:R-:W-:Y:S05]  /*3bc0*/  MUFU.EX2 R186, R186 ;  /* 0x000000ba00ba7308 */ /* 0x000fea0000000800 */
[C---:B----4-:R-:W-:Y:S03]  /*3bd0*/  HMMA.16816.F32.BF16 R88, R4.reuse, R16, R88 ;  /* 0x000000100458723c */ /* 0x050fe60000041858 */
[----:B------:R-:W1:Y:S05]  /*3be0*/  MUFU.EX2 R191, R191 ;  /* 0x000000bf00bf7308 */ /* 0x000e6a0000000800 */
[C---:B------:R-:W-:Y:S03]  /*3bf0*/  HMMA.16816.F32.BF16 R100, R4.reuse, R12, R100 ;  /* 0x0000000c0464723c */ /* 0x040fe60000041864 */
[----:B------:R-:W-:Y:S05]  /*3c00*/  MUFU.EX2 R194, R194 ;  /* 0x000000c200c27308 */ /* 0x000fea0000000800 */
[----:B------:R-:W-:Y:S03]  /*3c10*/  HMMA.16816.F32.BF16 R112, R4, R8, R112 ;  /* 0x000000080470723c */ /* 0x000fe60000041870 */
[----:B------:R-:W2:Y:S01]  /*3c20*/  MUFU.EX2 R195, R195 ;  /* 0x000000c300c37308 */ /* 0x000ea20000000800 */
[----:B-1----:R-:W-:-:S04]  /*3c30*/  FADD.FTZ R57, R191, R57 ;  /* 0x00000039bf397221 */ /* 0x002fc80000010000 */
[C---:B------:R-:W-:Y:S03]  /*3c40*/  HMMA.16816.F32.BF16 R124, R4.reuse, R32, R124 ;  /* 0x00000020047c723c */ /* 0x040fe6000004187c */
[----:B------:R-:W1:Y:S05]  /*3c50*/  MUFU.EX2 R196, R196 ;  /* 0x000000c400c47308 */ /* 0x000e6a0000000800 */
[----:B------:R-:W-:Y:S03]  /*3c60*/  HMMA.16816.F32.BF16 R152, R4, R26, R152 ;  /* 0x0000001a0498723c */ /* 0x000fe60000041898 */
[----:B------:R-:W3:Y:S01]  /*3c70*/  MUFU.EX2 R197, R197 ;  /* 0x000000c500c57308 */ /* 0x000ee20000000800 */
[----:B--2---:R-:W-:-:S04]  /*3c80*/  FADD.FTZ R55, R195, R55 ;  /* 0x00000037c3377221 */ /* 0x004fc80000010000 */
[----:B------:R-:W-:Y:S03]  /*3c90*/  HMMA.16816.F32.BF16 R76, R4, R22, R76 ;  /* 0x00000016044c723c */ /* 0x000fe6000004184c */
[----:B------:R-:W2:Y:S01]  /*3ca0*/  MUFU.EX2 R198, R198 ;  /* 0x000000c600c67308 */ /* 0x000ea20000000800 */
[----:B-1----:R-:W-:-:S04]  /*3cb0*/  FADD.FTZ R55, R196, R55 ;  /* 0x00000037c4377221 */ /* 0x002fc80000010000 */
[----:B------:R-:W-:Y:S03]  /*3cc0*/  HMMA.16816.F32.BF16 R144, R4, R18, R144 ;  /* 0x000000120490723c */ /* 0x000fe60000041890 */
[----:B------:R-:W-:Y:S01]  /*3cd0*/  MUFU.EX2 R178, R178 ;  /* 0x000000b200b27308 */ /* 0x000fe20000000800 */
[----:B---3--:R-:W-:-:S04]  /*3ce0*/  FADD.FTZ R55, R197, R55 ;  /* 0x00000037c5377221 */ /* 0x008fc80000010000 */
[----:B------:R-:W-:Y:S03]  /*3cf0*/  HMMA.16816.F32.BF16 R140, R4, R14, R140 ;  /* 0x0000000e048c723c */ /* 0x000fe6000004188c */
[----:B------:R-:W1:Y:S01]  /*3d00*/  MUFU.EX2 R171, R171 ;  /* 0x000000ab00ab7308 */ /* 0x000e620000000800 */
[----:B--2---:R-:W-:-:S04]  /*3d10*/  FADD.FTZ R55, R198, R55 ;  /* 0x00000037c6377221 */ /* 0x004fc80000010000 */
[C---:B------:R-:W-:Y:S03]  /*3d20*/  HMMA.16816.F32.BF16 R136, R4.reuse, R10, R136 ;  /* 0x0000000a0488723c */ /* 0x040fe60000041888 */
[----:B------:R-:W-:Y:S05]  /*3d30*/  MUFU.EX2 R177, R177 ;  /* 0x000000b100b17308 */ /* 0x000fea0000000800 */
[----:B------:R-:W-:Y:S03]  /*3d40*/  HMMA.16816.F32.BF16 R128, R4, R34, R128 ;  /* 0x000000220480723c */ /* 0x000fe60000041880 */
[----:B------:R-:W2:Y:S01]  /*3d50*/  MUFU.EX2 R170, R170 ;  /* 0x000000aa00aa7308 */ /* 0x000ea20000000800 */
[----:B-1----:R-:W-:-:S03]  /*3d60*/  FADD.FTZ R55, R171, R55 ;  /* 0x00000037ab377221 */ /* 0x002fc60000010000 */
[----:B------:R-:W-:Y:S02]  /*3d70*/  F2FP.BF16.PACK_AB R4, R60, R59 ;  /* 0x0000003b3c04723e */ /* 0x000fe400000010ff */
[----:B------:R-:W-:Y:S02]  /*3d80*/  F2FP.BF16.PACK_AB R5, R63, R64 ;  /* 0x000000403f05723e */ /* 0x000fe400000010ff */
[----:B------:R-:W-:Y:S01]  /*3d90*/  F2FP.BF16.PACK_AB R6, R62, R61 ;  /* 0x0000003d3e06723e */ /* 0x000fe200000010ff */
[----:B------:R-:W-:Y:S01]  /*3da0*/  MUFU.EX2 R174, R174 ;  /* 0x000000ae00ae7308 */ /* 0x000fe20000000800 */
[----:B------:R-:W-:Y:S01]  /*3db0*/  F2FP.BF16.PACK_AB R7, R66, R65 ;  /* 0x000000414207723e */ /* 0x000fe200000010ff */
[----:B--2---:R-:W-:-:S06]  /*3dc0*/  FADD.FTZ R55, R170, R55 ;  /* 0x00000037aa377221 */ /* 0x004fcc0000010000 */
[C---:B------:R-:W-:Y:S01]  /*3dd0*/  HMMA.16816.F32.BF16 R120, R4.reuse, R32, R120 ;  /* 0x000000200478723c */ /* 0x040fe20000041878 */
[----:B------:R-:W1:Y:S06]  /*3de0*/  MUFU.EX2 R169, R169 ;  /* 0x000000a900a97308 */ /* 0x000e6c0000000800 */
[--C-:B------:R-:W-:Y:S01]  /*3df0*/  FFMA.FTZ R32, R182, c[0x0][0x2d0], -R189.reuse ;  /* 0x0000b400b6207a23 */ /* 0x100fe200000108bd */
[----:B------:R-:W-:Y:S01]  /*3e00*/  HMMA.16816.F32.BF16 R160, R4, R24, R160 ;  /* 0x0000001804a0723c */ /* 0x000fe200000418a0 */
[----:B------:R-:W-:Y:S01]  /*3e10*/  FFMA.FTZ R33, R30, c[0x0][0x2d0], -R189 ;  /* 0x0000b4001e217a23 */ /* 0x000fe200000108bd */
[----:B------:R-:W-:Y:S01]  /*3e20*/  MUFU.EX2 R172, R172 ;  /* 0x000000ac00ac7308 */ /* 0x000fe20000000800 */
[----:B------:R-:W-:-:S02]  /*3e30*/  FFMA.FTZ R182, R29, c[0x0][0x2d0], -R179 ;  /* 0x0000b4001db67a23 */ /* 0x000fc400000108b3 */
[----:B------:R-:W2:Y:S03]  /*3e40*/  LDSM.16.MT88.4 R28, [R225+0x900] ;  /* 0x00090000e11c783b */ /* 0x000ea60000004200 */
[C---:B------:R-:W-:Y:S01]  /*3e50*/  HMMA.16816.F32.BF16 R68, R4.reuse, R20, R68 ;  /* 0x000000140444723c */ /* 0x040fe20000041844 */
[----:B-1----:R-:W-:Y:S01]  /*3e60*/  FADD.FTZ R55, R169, R55 ;  /* 0x00000037a9377221 */ /* 0x002fe20000010000 */
[----:B------:R-:W1:Y:S06]  /*3e70*/  MUFU.EX2 R32, R32 ;  /* 0x0000002000207308 */ /* 0x000e6c0000000800 */
[C---:B------:R-:W-:Y:S02]  /*3e80*/  HMMA.16816.F32.BF16 R84, R4.reuse, R16, R84 ;  /* 0x000000100454723c */ /* 0x040fe40000041854 */
[----:B------:R-:W3:Y:S06]  /*3e90*/  MUFU.EX2 R33, R33 ;  /* 0x0000002100217308 */ /* 0x000eec0000000800 */
[----:B------:R-:W-:Y:S02]  /*3ea0*/  HMMA.16816.F32.BF16 R96, R4, R12, R96 ;  /* 0x0000000c0460723c */ /* 0x000fe40000041860 */
[----:B------:R-:W4:Y:S01]  /*3eb0*/  MUFU.EX2 R182, R182 ;  /* 0x000000b600b67308 */ /* 0x000f220000000800 */
[----:B-1----:R-:W-:-:S05]  /*3ec0*/  FADD.FTZ R47, R32, R47 ;  /* 0x0000002f202f7221 */ /* 0x002fca0000010000 */
[----:B------:R-:W-:Y:S02]  /*3ed0*/  HMMA.16816.F32.BF16 R108, R4, R8, R108 ;  /* 0x00000008046c723c */ /* 0x000fe4000004186c */
[----:B------:R-:W1:Y:S01]  /*3ee0*/  MUFU.EX2 R67, R67 ;  /* 0x0000004300437308 */ /* 0x000e620000000800 */
[----:B---3--:R-:W-:-:S05]  /*3ef0*/  FADD.FTZ R47, R33, R47 ;  /* 0x0000002f212f7221 */ /* 0x008fca0000010000 */
[----:B------:R-:W-:Y:S01]  /*3f00*/  HMMA.16816.F32.BF16 R148, R4, R26, R148 ;  /* 0x0000001a0494723c */ /* 0x000fe20000041894 */
[----:B------:R-:W3:Y:S01]  /*3f10*/  LDSM.16.MT88.4 R24, [R223+0x900] ;  /* 0x00090000df18783b */ /* 0x000ee20000004200 */
[----:B------:R-:W5:Y:S01]  /*3f20*/  MUFU.EX2 R193, R193 ;  /* 0x000000c100c17308 */ /* 0x000f620000000800 */
[----:B----4-:R-:W-:-:S04]  /*3f30*/  FADD.FTZ R45, R182, R45 ;  /* 0x0000002db62d7221 */ /* 0x010fc80000010000 */
[----:B------:R-:W-:Y:S01]  /*3f40*/  FADD.FTZ R45, R185, R45 ;  /* 0x0000002db92d7221 */ /* 0x000fe20000010000 */
[----:B------:R-:W-:Y:S01]  /*3f50*/  HMMA.16816.F32.BF16 R80, R4, R22, R80 ;  /* 0x000000160450723c */ /* 0x000fe20000041850 */
[----:B------:R-:W4:Y:S01]  /*3f60*/  LDSM.16.MT88.4 R20, [R225+0x1900] ;  /* 0x00190000e114783b */ /* 0x000f220000004200 */
[----:B------:R-:W2:Y:S01]  /*3f70*/  MUFU.EX2 R192, R192 ;  /* 0x000000c000c07308 */ /* 0x000ea20000000800 */
[----:B-1----:R-:W-:Y:S02]  /*3f80*/  FADD.FTZ R0, R67, R55 ;  /* 0x0000003743007221 */ /* 0x002fe40000010000 */
[----:B------:R-:W-:-:S03]  /*3f90*/  FADD.FTZ R45, R187, R45 ;  /* 0x0000002dbb2d7221 */ /* 0x000fc60000010000 */
[----:B------:R-:W-:Y:S01]  /*3fa0*/  HMMA.16816.F32.BF16 R92, R4, R18, R92 ;  /* 0x00000012045c723c */ /* 0x000fe2000004185c */
[----:B------:R-:W1:Y:S01]  /*3fb0*/  LDSM.16.MT88.4 R16, [R223+0x1900] ;  /* 0x00190000df10783b */ /* 0x000e620000004200 */
[----:B------:R-:W3:Y:S01]  /*3fc0*/  MUFU.EX2 R190, R190 ;  /* 0x000000be00be7308 */ /* 0x000ee20000000800 */
[----:B------:R-:W-:Y:S02]  /*3fd0*/  FADD.FTZ R45, R186, R45 ;  /* 0x0000002dba2d7221 */ /* 0x000fe40000010000 */
[----:B-----5:R-:W-:-:S03]  /*3fe0*/  FADD.FTZ R47, R193, R47 ;  /* 0x0000002fc12f7221 */ /* 0x020fc60000010000 */
[----:B------:R-:W-:Y:S01]  /*3ff0*/  HMMA.16816.F32.BF16 R104, R4, R14, R104 ;  /* 0x0000000e0468723c */ /* 0x000fe20000041868 */
[----:B------:R-:W5:Y:S01]  /*4000*/  LDSM.16.MT88.4 R12, [R225+0x2900] ;  /* 0x00290000e10c783b */ /* 0x000f620000004200 */
[----:B------:R-:W-:Y:S01]  /*4010*/  MUFU.EX2 R252, R252 ;  /* 0x000000fc00fc7308 */ /* 0x000fe20000000800 */
[----:B--2---:R-:W-:-:S05]  /*4020*/  FADD.FTZ R47, R192, R47 ;  /* 0x0000002fc02f7221 */ /* 0x004fca0000010000 */
[----:B------:R-:W-:Y:S01]  /*4030*/  HMMA.16816.F32.BF16 R116, R4, R10, R116 ;  /* 0x0000000a0474723c */ /* 0x000fe20000041874 */
[----:B------:R-:W2:Y:S01]  /*4040*/  LDSM.16.MT88.4 R8, [R223+0x2900] ;  /* 0x00290000df08783b */ /* 0x000ea20000004200 */
[----:B------:R-:W4:Y:S01]  /*4050*/  MUFU.EX2 R184, R184 ;  /* 0x000000b800b87308 */ /* 0x000f220000000800 */
[----:B---3--:R-:W-:-:S05]  /*4060*/  FADD.FTZ R47, R190, R47 ;  /* 0x0000002fbe2f7221 */ /* 0x008fca0000010000 */
[----:B------:R-:W-:Y:S02]  /*4070*/  HMMA.16816.F32.BF16 R132, R4, R34, R132 ;  /* 0x000000220484723c */ /* 0x000fe40000041884 */
[----:B------:R-:W3:Y:S05]  /*4080*/  MUFU.EX2 R34, R200 ;  /* 0x000000c800227308 */ /* 0x000eea0000000800 */
[----:B------:R-:W-:Y:S01]  /*4090*/  FFMA.FTZ R35, R199, c[0x0][0x2d0], -R173 ;  /* 0x0000b400c7237a23 */ /* 0x000fe200000108ad */
[----:B------:R-:W-:Y:S02]  /*40a0*/  F2FP.BF16.PACK_AB R4, R176, R175 ;  /* 0x000000afb004723e */ /* 0x000fe400000010ff */
[----:B------:R-:W-:Y:S01]  /*40b0*/  F2FP.BF16.PACK_AB R5, R185, R182 ;  /* 0x000000b6b905723e */ /* 0x000fe200000010ff */
[----:B------:R-:W1:Y:S01]  /*40c0*/  MUFU.EX2 R181, R181 ;  /* 0x000000b500b57308 */ /* 0x000e620000000800 */
[----:B------:R-:W-:Y:S01]  /*40d0*/  F2FP.BF16.PACK_AB R6, R33, R32 ;  /* 0x000000202106723e */ /* 0x000fe200000010ff */
[----:B----4-:R-:W-:Y:S01]  /*40e0*/  FADD.FTZ R45, R184, R45 ;  /* 0x0000002db82d7221 */ /* 0x010fe20000010000 */
[----:B------:R-:W-:Y:S01]  /*40f0*/  F2FP.BF16.PACK_AB R7, R186, R187 ;  /* 0x000000bbba07723e */ /* 0x000fe200000010ff */
[----:B---3--:R-:W-:-:S04]  /*4100*/  FADD.FTZ R57, R34, R57 ;  /* 0x0000003922397221 */ /* 0x008fc80000010000 */
[----:B------:R-:W3:Y:S02]  /*4110*/  MUFU.EX2 R35, R35 ;  /* 0x0000002300237308 */ /* 0x000ee40000000800 */
[C---:B------:R-:W-:Y:S06]  /*4120*/  HMMA.16816.F32.BF16 R156, R4.reuse, R28, R156 ;  /* 0x0000001c049c723c */ /* 0x040fec000004189c */
[----:B------:R-:W4:Y:S01]  /*4130*/  MUFU.EX2 R183, R183 ;  /* 0x000000b700b77308 */ /* 0x000f220000000800 */
[----:B-1----:R-:W-:Y:S01]  /*4140*/  FADD.FTZ R45, R181, R45 ;  /* 0x0000002db52d7221 */ /* 0x002fe20000010000 */
[----:B------:R-:W-:Y:S01]  /*4150*/  HMMA.16816.F32.BF16 R72, R4, R24, R72 ;  /* 0x000000180448723c */ /* 0x000fe20000041848 */
[----:B---3--:R-:W-:-:S05]  /*4160*/  FADD.FTZ R57, R35, R57 ;  /* 0x0000003923397221 */ /* 0x008fca0000010000 */
[----:B------:R-:W1:Y:S02]  /*4170*/  MUFU.EX2 R249, R249 ;  /* 0x000000f900f97308 */ /* 0x000e640000000800 */
[----:B------:R-:W-:Y:S01]  /*4180*/  HMMA.16816.F32.BF16 R88, R4, R20, R88 ;  /* 0x000000140458723c */ /* 0x000fe20000041858 */
[----:B------:R-:W-:-:S04]  /*4190*/  FADD.FTZ R57, R194, R57 ;  /* 0x00000039c2397221 */ /* 0x000fc80000010000 */
[----:B------:R-:W-:-:S03]  /*41a0*/  FADD.FTZ R57, R178, R57 ;  /* 0x00000039b2397221 */ /* 0x000fc60000010000 */
[----:B------:R-:W-:Y:S01]  /*41b0*/  HMMA.16816.F32.BF16 R100, R4, R16, R100 ;  /* 0x000000100464723c */ /* 0x000fe20000041864 */
[----:B----4-:R-:W-:Y:S02]  /*41c0*/  FADD.FTZ R45, R183, R45 ;  /* 0x0000002db72d7221 */ /* 0x010fe40000010000 */
[----:B------:R-:W-:-:S04]  /*41d0*/  FADD.FTZ R57, R177, R57 ;  /* 0x00000039b1397221 */ /* 0x000fc80000010000 */
[----:B------:R-:W-:Y:S01]  /*41e0*/  FADD.FTZ R57, R174, R57 ;  /* 0x00000039ae397221 */ /* 0x000fe20000010000 */
[----:B-----5:R-:W-:Y:S03]  /*41f0*/  HMMA.16816.F32.BF16 R112, R4, R12, R112 ;  /* 0x0000000c0470723c */ /* 0x020fe60000041870 */
[----:B------:R-:W-:-:S05]  /*4200*/  FADD.FTZ R2, R172, R57 ;  /* 0x00000039ac027221 */ /* 0x000fca0000010000 */
[C---:B--2---:R-:W-:Y:S01]  /*4210*/  HMMA.16816.F32.BF16 R124, R4.reuse, R8, R124 ;  /* 0x00000008047c723c */ /* 0x044fe2000004187c */
[----:B------:R-:W-:Y:S04]  /*4220*/  STL [R1+0x4], R2 ;  /* 0x0000040201007387 */ /* 0x000fe80000100800 */
[----:B------:R-:W-:Y:S03]  /*4230*/  STL [R1], R0 ;  /* 0x0000000001007387 */ /* 0x000fe60000100800 */
[C---:B------:R-:W-:Y:S08]  /*4240*/  HMMA.16816.F32.BF16 R152, R4.reuse, R30, R152 ;  /* 0x0000001e0498723c */ /* 0x040ff00000041898 */
[C---:B------:R-:W-:Y:S08]  /*4250*/  HMMA.16816.F32.BF16 R76, R4.reuse, R26, R76 ;  /* 0x0000001a044c723c */ /* 0x040ff0000004184c */
[C---:B------:R-:W-:Y:S08]  /*4260*/  HMMA.16816.F32.BF16 R144, R4.reuse, R22, R144 ;  /* 0x000000160490723c */ /* 0x040ff00000041890 */
[C---:B------:R-:W-:Y:S08]  /*4270*/  HMMA.16816.F32.BF16 R140, R4.reuse, R18, R140 ;  /* 0x00000012048c723c */ /* 0x040ff0000004188c */
[C---:B------:R-:W-:Y:S08]  /*4280*/  HMMA.16816.F32.BF16 R136, R4.reuse, R14, R136 ;  /* 0x0000000e0488723c */ /* 0x040ff00000041888 */
[----:B------:R-:W-:Y:S07]  /*4290*/  HMMA.16816.F32.BF16 R128, R4, R10, R128 ;  /* 0x0000000a0480723c */ /* 0x000fee0000041880 */
[----:B------:R-:W-:-:S02]  /*42a0*/  F2FP.BF16.PACK_AB R4, R34, R191 ;  /* 0x000000bf2204723e */ /* 0x000fc400000010ff */
[----:B------:R-:W-:Y:S02]  /*42b0*/  F2FP.BF16.PACK_AB R5, R196, R195 ;  /* 0x000000c3c405723e */ /* 0x000fe400000010ff */
[----:B------:R-:W-:Y:S02]  /*42c0*/  F2FP.BF16.PACK_AB R6, R194, R35 ;  /* 0x00000023c206723e */ /* 0x000fe400000010ff */
[----:B------:R-:W-:-:S07]  /*42d0*/  F2FP.BF16.PACK_AB R7, R198, R197 ;  /* 0x000000c5c607723e */ /* 0x000fce00000010ff */
[C---:B------:R-:W-:Y:S08]  /*42e0*/  HMMA.16816.F32.BF16 R160, R4.reuse, R28, R160 ;  /* 0x0000001c04a0723c */ /* 0x040ff000000418a0 */
[C---:B------:R-:W-:Y:S01]  /*42f0*/  HMMA.16816.F32.BF16 R148, R4.reuse, R30, R148 ;  /* 0x0000001e0494723c */ /* 0x040fe20000041894 */
[----:B------:R-:W2:Y:S07]  /*4300*/  LDSM.16.MT88.4 R28, [R225+0xd00] ;  /* 0x000d0000e11c783b */ /* 0x000eae0000004200 */
[C---:B------:R-:W-:Y:S08]  /*4310*/  HMMA.16816.F32.BF16 R68, R4.reuse, R24, R68 ;  /* 0x000000180444723c */ /* 0x040ff00000041844 */
[C---:B------:R-:W-:Y:S01]  /*4320*/  HMMA.16816.F32.BF16 R80, R4.reuse, R26, R80 ;  /* 0x0000001a0450723c */ /* 0x040fe20000041850 */
[----:B------:R-:W3:Y:S07]  /*4330*/  LDSM.16.MT88.4 R24, [R223+0xd00] ;  /* 0x000d0000df18783b */ /* 0x000eee0000004200 */
[C---:B------:R-:W-:Y:S08]  /*4340*/  HMMA.16816.F32.BF16 R84, R4.reuse, R20, R84 ;  /* 0x000000140454723c */ /* 0x040ff00000041854 */
[C---:B------:R-:W-:Y:S01]  /*4350*/  HMMA.16816.F32.BF16 R92, R4.reuse, R22, R92 ;  /* 0x00000016045c723c */ /* 0x040fe2000004185c */
[----:B------:R-:W4:Y:S07]  /*4360*/  LDSM.16.MT88.4 R20, [R225+0x1d00] ;  /* 0x001d0000e114783b */ /* 0x000f2e0000004200 */
[C---:B------:R-:W-:Y:S08]  /*4370*/  HMMA.16816.F32.BF16 R96, R4.reuse, R16, R96 ;  /* 0x000000100460723c */ /* 0x040ff00000041860 */
[C---:B------:R-:W-:Y:S01]  /*4380*/  HMMA.16816.F32.BF16 R104, R4.reuse, R18, R104 ;  /* 0x000000120468723c */ /* 0x040fe20000041868 */
[----:B------:R-:W5:Y:S07]  /*4390*/  LDSM.16.MT88.4 R16, [R223+0x1d00] ;  /* 0x001d0000df10783b */ /* 0x000f6e0000004200 */
[C---:B------:R-:W-:Y:S08]  /*43a0*/  HMMA.16816.F32.BF16 R108, R4.reuse, R12, R108 ;  /* 0x0000000c046c723c */ /* 0x040ff0000004186c */
[C---:B------:R-:W-:Y:S01]  /*43b0*/  HMMA.16816.F32.BF16 R116, R4.reuse, R14, R116 ;  /* 0x0000000e0474723c */ /* 0x040fe20000041874 */
[----:B------:R-:W3:Y:S07]  /*43c0*/  LDSM.16.MT88.4 R12, [R225+0x2d00] ;  /* 0x002d0000e10c783b */ /* 0x000eee0000004200 */
[C---:B------:R-:W-:Y:S08]  /*43d0*/  HMMA.16816.F32.BF16 R120, R4.reuse, R8, R120 ;  /* 0x000000080478723c */ /* 0x040ff00000041878 */
[----:B------:R-:W-:Y:S01]  /*43e0*/  HMMA.16816.F32.BF16 R132, R4, R10, R132 ;  /* 0x0000000a0484723c */ /* 0x000fe20000041884 */
[----:B------:R-:W4:Y:S06]  /*43f0*/  LDSM.16.MT88.4 R8, [R223+0x2d00] ;  /* 0x002d0000df08783b */ /* 0x000f2c0000004200 */
[----:B------:R-:W-:-:S02]  /*4400*/  F2FP.BF16.PACK_AB R4, R192, R193 ;  /* 0x000000c1c004723e */ /* 0x000fc400000010ff */
[----:B------:R-:W-:Y:S02]  /*4410*/  F2FP.BF16.PACK_AB R5, R181, R184 ;  /* 0x000000b8b505723e */ /* 0x000fe400000010ff */
[C---:B------:R-:W-:Y:S01]  /*4420*/  F2FP.BF16.PACK_AB R6, R252.reuse, R190 ;  /* 0x000000befc06723e */ /* 0x040fe200000010ff */
[----:B------:R-:W-:Y:S01]  /*4430*/  FADD.FTZ R252, R252, R47 ;  /* 0x0000002ffcfc7221 */ /* 0x000fe20000010000 */
[C---:B-1----:R-:W-:Y:S01]  /*4440*/  F2FP.BF16.PACK_AB R7, R249.reuse, R183 ;  /* 0x000000b7f907723e */ /* 0x042fe200000010ff */
[----:B------:R-:W-:-:S06]  /*4450*/  FADD.FTZ R249, R249, R45 ;  /* 0x0000002df9f97221 */ /* 0x000fcc0000010000 */
[C---:B--2---:R-:W-:Y:S08]  /*4460*/  HMMA.16816.F32.BF16 R156, R4.reuse, R28, R156 ;  /* 0x0000001c049c723c */ /* 0x044ff0000004189c */
[C---:B------:R-:W-:Y:S08]  /*4470*/  HMMA.16816.F32.BF16 R152, R4.reuse, R30, R152 ;  /* 0x0000001e0498723c */ /* 0x040ff00000041898 */
[C---:B---3--:R-:W-:Y:S08]  /*4480*/  HMMA.16816.F32.BF16 R72, R4.reuse, R24, R72 ;  /* 0x000000180448723c */ /* 0x048ff00000041848 */
[C---:B------:R-:W-:Y:S08]  /*4490*/  HMMA.16816.F32.BF16 R76, R4.reuse, R26, R76 ;  /* 0x0000001a044c723c */ /* 0x040ff0000004184c */
[C---:B----4-:R-:W-:Y:S08]  /*44a0*/  HMMA.16816.F32.BF16 R88, R4.reuse, R20, R88 ;  /* 0x000000140458723c */ /* 0x050ff00000041858 */
[C---:B------:R-:W-:Y:S08]  /*44b0*/  HMMA.16816.F32.BF16 R144, R4.reuse, R22, R144 ;  /* 0x000000160490723c */ /* 0x040ff00000041890 */
[C---:B-----5:R-:W-:Y:S08]  /*44c0*/  HMMA.16816.F32.BF16 R100, R4.reuse, R16, R100 ;  /* 0x000000100464723c */ /* 0x060ff00000041864 */
        /* <DEDUP_REMOVED lines=21> */
[----:B------:R-:W-:Y:S07]  /*4620*/  @P0 BRA `(.L_x_2) ;  /* 0x0000343000000947 */ /* 0x000fee0003800000 */
[----:B------:R-:W-:Y:S01]  /*4630*/  SHF.R.S32.HI R246, RZ, 0x1f, R237 ;  /* 0x0000001ffff67819 */ /* 0x000fe200000114ed */
[----:B------:R-:W-:Y:S01]  /*4640*/  IMAD.MOV.U32 R3, RZ, RZ, R167 ;  /* 0x000000ffff037224 */ /* 0x000fe200078e00a7 */
[----:B------:R-:W-:Y:S01]  /*4650*/  SHF.R.S32.HI R248, RZ, 0x1f, R236 ;  /* 0x0000001ffff87819 */ /* 0x000fe200000114ec */
[----:B------:R-:W-:Y:S01]  /*4660*/  IMAD.MOV.U32 R164, RZ, RZ, R168 ;  /* 0x000000ffffa47224 */ /* 0x000fe200078e00a8 */
[----:B------:R-:W-:Y:S01]  /*4670*/  LEA.HI R246, R246, R237, RZ, 0x3 ;  /* 0x000000edf6f67211 */ /* 0x000fe200078f18ff */
[----:B------:R-:W-:Y:S01]  /*4680*/  IMAD.MOV.U32 R0, RZ, RZ, R165 ;  /* 0x000000ffff007224 */ /* 0x000fe200078e00a5 */
[----:B------:R-:W-:Y:S01]  /*4690*/  LEA.HI R248, R248, R236, RZ, 0x3 ;  /* 0x000000ecf8f87211 */ /* 0x000fe200078f18ff */
[----:B------:R-:W-:Y:S01]  /*46a0*/  IMAD.MOV.U32 R2, RZ, RZ, R166 ;  /* 0x000000ffff027224 */ /* 0x000fe200078e00a6 */
[----:B------:R-:W-:Y:S01]  /*46b0*/  LOP3.LUT R246, R246, 0xfffffff8, RZ, 0xc0, !PT ;  /* 0xfffffff8f6f67812 */ /* 0x000fe200078ec0ff */
[----:B------:R-:W-:Y:S01]  /*46c0*/  IMAD.WIDE R250, R37, 0x2, RZ ;  /* 0x0000000225fa7825 */ /* 0x000fe200078e02ff */
[----:B------:R-:W-:Y:S01]  /*46d0*/  LOP3.LUT R248, R248, 0xfffffff8, RZ, 0xc0, !PT ;  /* 0xfffffff8f8f87812 */ /* 0x000fe200078ec0ff */
[----:B------:R-:W-:Y:S01]  /*46e0*/  UIADD3 UR7, UR7, -0x2, URZ ;  /* 0xfffffffe07077890 */ /* 0x000fe2000fffe03f */
[----:B------:R-:W-:-:S02]  /*46f0*/  SHF.R.S32.HI R245, RZ, 0x1f, R246 ;  /* 0x0000001ffff57819 */ /* 0x000fc400000114f6 */
[----:B------:R-:W-:Y:S02]  /*4700*/  SHF.R.S32.HI R247, RZ, 0x1f, R248 ;  /* 0x0000001ffff77819 */ /* 0x000fe400000114f8 */
[----:B------:R-:W-:Y:S01]  /*4710*/  SEL R243, RZ, 0x10, P3 ;  /* 0x00000010fff37807 */ /* 0x000fe20001800000 */
[----:B------:R-:W-:Y:S01]  /*4720*/  IMAD.SHL.U32 R244, R233, 0x2, RZ ;  /* 0x00000002e9f47824 */ /* 0x000fe200078e00ff */
[----:B------:R-:W-:Y:S02]  /*4730*/  SEL R242, RZ, 0x10, P4 ;  /* 0x00000010fff27807 */ /* 0x000fe40002000000 */
[----:B------:R-:W-:Y:S02]  /*4740*/  SEL R4, RZ, 0x10, P5 ;  /* 0x00000010ff047807 */ /* 0x000fe40002800000 */
[----:B------:R-:W-:Y:S02]  /*4750*/  IADD3 R241, -R243, 0x10, RZ ;  /* 0x00000010f3f17810 */ /* 0x000fe40007ffe1ff */
[----:B------:R-:W-:Y:S02]  /*4760*/  IADD3 R240, -R242, 0x10, RZ ;  /* 0x00000010f2f07810 */ /* 0x000fe40007ffe1ff */
[----:B------:R-:W-:-:S02]  /*4770*/  IADD3 R239, -R4, 0x10, RZ ;  /* 0x0000001004ef7810 */ /* 0x000fc40007ffe1ff */
[C---:B------:R-:W-:Y:S01]  /*4780*/  SHF.L.U64.HI R245, R246.reuse, 0x1, R245 ;  /* 0x00000001f6f57819 */ /* 0x040fe200000102f5 */
[----:B------:R-:W-:Y:S01]  /*4790*/  IMAD.SHL.U32 R246, R246, 0x2, RZ ;  /* 0x00000002f6f67824 */ /* 0x000fe200078e00ff */
[C---:B------:R-:W-:Y:S01]  /*47a0*/  SHF.L.U64.HI R247, R248.reuse, 0x1, R247 ;  /* 0x00000001f8f77819 */ /* 0x040fe200000102f7 */
[----:B------:R-:W-:Y:S01]  /*47b0*/  IMAD.SHL.U32 R248, R248, 0x2, RZ ;  /* 0x00000002f8f87824 */ /* 0x000fe200078e00ff */
[----:B------:R-:W-:Y:S02]  /*47c0*/  ISETP.NE.U32.AND P1, PT, R243, RZ, PT ;  /* 0x000000fff300720c */ /* 0x000fe40003f25070 */
[----:B------:R-:W-:Y:S02]  /*47d0*/  ISETP.NE.U32.AND P0, PT, R242, RZ, PT ;  /* 0x000000fff200720c */ /* 0x000fe40003f05070 */
[----:B------:R-:W-:Y:S02]  /*47e0*/  LOP3.LUT R241, R241, 0xf, RZ, 0xc0, !PT ;  /* 0x0000000ff1f17812 */ /* 0x000fe400078ec0ff */
[----:B------:R-:W-:-:S02]  /*47f0*/  LOP3.LUT R240, R240, 0xf, RZ, 0xc0, !PT ;  /* 0x0000000ff0f07812 */ /* 0x000fc400078ec0ff */
[----:B------:R-:W-:Y:S02]  /*4800*/  LOP3.LUT R239, R239, 0xf, RZ, 0xc0, !PT ;  /* 0x0000000fefef7812 */ /* 0x000fe400078ec0ff */
[----:B------:R-:W-:Y:S01]  /*4810*/  ISETP.NE.U32.AND P6, PT, R4, RZ, PT ;  /* 0x000000ff0400720c */ /* 0x000fe20003fc5070 */
[----:B------:R-:W-:Y:S05]  /*4820*/  BRA `(.L_x_3) ;  /* 0x0000033000007947 */ /* 0x000fea0003800000 */
.L_x_5:
[----:B------:R-:W-:Y:S01]  /*4830*/  ULEA UR4, UR7, UR10, 0x6 ;  /* 0x0000000a07047291 */ /* 0x000fe2000f8e303f */
[----:B------:R-:W-:Y:S01]  /*4840*/  ISETP.NE.AND P1, PT, R229, 0x1, PT ;  /* 0x00000001e500780c */ /* 0x000fe20003f25270 */
[----:B------:R-:W-:Y:S04]  /*4850*/  IMAD.MOV.U32 R230, RZ, RZ, RZ ;  /* 0x000000ffffe67224 */ /* 0x000fe800078e00ff */
[----:B------:R-:W-:Y:S05]  /*4860*/  IMAD.U32 R231, RZ, RZ, UR4 ;  /* 0x00000004ffe77e24 */ /* 0x000fea000f8e00ff */
[----:B------:R-:W-:Y:S05]  /*4870*/  IADD3 R231, R231, -0x40, R235 ;  /* 0xffffffc0e7e77810 */ /* 0x000fea0007ffe0eb */
[----:B------:R-:W-:Y:S04]  /*4880*/  @P1 IMAD.HI.U32 R166, R231, c[0x0][0x2bc], RZ ;  /* 0x0000af00e7a61a27 */ /* 0x000fe800078e00ff */
[----:B------:R-:W-:Y:S01]  /*4890*/  IMAD.MOV.U32 R165, RZ, RZ, R231 ;  /* 0x000000ffffa57224 */ /* 0x000fe200078e00e7 */
[----:B------:R-:W-:Y:S04]  /*48a0*/  @P1 SHF.R.U32.HI R165, RZ, c[0x0][0x2c0], R166 ;  /* 0x0000b000ffa51a19 */ /* 0x000fe800000116a6 */
[C---:B------:R-:W-:Y:S04]  /*48b0*/  @!P2 IADD3 R167, P0, R165.reuse, UR14, RZ ;  /* 0x0000000ea5a7ac10 */ /* 0x040fe8000ff1e0ff */
[----:B------:R-:W-:Y:S01]  /*48c0*/  @!P2 LEA.HI.X.SX32 R166, R165, UR11, 0x1, P0 ;  /* 0x0000000ba5a6ac11 */ /* 0x000fe200080f0eff */
[----:B------:R-:W-:Y:S01]  /*48d0*/  IMAD.MOV R165, RZ, RZ, -R165 ;  /* 0x000000ffffa57224 */ /* 0x000fe200078e0aa5 */
[----:B------:R-:W-:Y:S03]  /*48e0*/  @!P2 LEA R168, P0, R167, c[0x0][0x2a0], 0x2 ;  /* 0x0000a800a7a8aa11 */ /* 0x000fe600078010ff */
[----:B------:R-:W-:Y:S01]  /*48f0*/  IMAD R231, R165, c[0x0][0x2b8], R231 ;  /* 0x0000ae00a5e77a24 */ /* 0x000fe200078e02e7 */
[----:B------:R-:W-:Y:S04]  /*4900*/  @!P2 LEA.HI.X R169, R167, c[0x0][0x2a4], R166, 0x2, P0 ;  /* 0x0000a900a7a9aa11 */ /* 0x000fe800000f14a6 */
[----:B------:R-:W-:Y:S01]  /*4910*/  SHF.R.S32.HI R165, RZ, 0x1f, R231 ;  /* 0x0000001fffa57819 */ /* 0x000fe200000114e7 */
[----:B------:R1:W2:Y:S04]  /*4920*/  @!P2 LDG.E R230, [R168.64] ;  /* 0x0000000ca8e6a981 */ /* 0x0002a8000c1e1900 */
[----:B------:R-:W-:Y:S04]  /*4930*/  IMAD R165, R165, c[0x0][0x1e0], RZ ;  /* 0x00007800a5a57a24 */ /* 0x000fe800078e02ff */
[C---:B------:R-:W-:Y:S02]  /*4940*/  IMAD R165, R231.reuse, c[0x0][0x1e4], R165 ;  /* 0x00007900e7a57a24 */ /* 0x040fe400078e02a5 */
[----:B-1----:R-:W-:Y:S04]  /*4950*/  IMAD.WIDE.U32 R168, R231, c[0x0][0x1e0], RZ ;  /* 0x00007800e7a87a25 */ /* 0x002fe800078e00ff */
[----:B------:R-:W-:Y:S01]  /*4960*/  IMAD.IADD R169, R169, 0x1, R165 ;  /* 0x00000001a9a97824 */ /* 0x000fe200078e02a5 */
[----:B--2---:R-:W-:Y:S03]  /*4970*/  SHF.R.S32.HI R165, RZ, 0x1f, R230 ;  /* 0x0000001fffa57819 */ /* 0x004fe600000114e6 */
[----:B------:R-:W-:Y:S04]  /*4980*/  IMAD.WIDE.U32 R168, R230, c[0x0][0x1f0], R168 ;  /* 0x00007c00e6a87a25 */ /* 0x000fe800078e00a8 */
[----:B------:R-:W-:Y:S01]  /*4990*/  IMAD R165, R165, c[0x0][0x1f0], RZ ;  /* 0x00007c00a5a57a24 */ /* 0x000fe200078e02ff */
[----:B------:R-:W-:Y:S03]  /*49a0*/  IADD3 R167, P0, R168, UR18, RZ ;  /* 0x00000012a8a77c10 */ /* 0x000fe6000ff1e0ff */
[----:B------:R-:W-:Y:S05]  /*49b0*/  IMAD R165, R230, c[0x0][0x1f4], R165 ;  /* 0x00007d00e6a57a24 */ /* 0x000fea00078e02a5 */
[----:B------:R-:W-:Y:S02]  /*49c0*/  IADD3.X R165, R169, UR16, R165, P0, !PT ;  /* 0x00000010a9a57c10 */ /* 0x000fe400087fe4a5 */
[C---:B------:R-:W-:Y:S04]  /*49d0*/  LEA R166, P0, R167.reuse, c[0x0][0x1c8], 0x1 ;  /* 0x00007200a7a67a11 */ /* 0x040fe800078008ff */
[----:B------:R-:W-:Y:S02]  /*49e0*/  LEA.HI.X R165, R167, c[0x0][0x1cc], R165, 0x1, P0 ;  /* 0x00007300a7a57a11 */ /* 0x000fe400000f0ca5 */
[----:B------:R-:W1:Y:S04]  /*49f0*/  SHFL.IDX PT, R167, R166, RZ, 0x1c1f ;  /* 0x001c1fffa6a77589 */ /* 0x000e6800000e0000 */
[----:B------:R-:W2:Y:S04]  /*4a00*/  SHFL.IDX PT, R168, R165, RZ, 0x1c1f ;  /* 0x001c1fffa5a87589 */ /* 0x000ea800000e0000 */
[----:B------:R-:W3:Y:S04]  /*4a10*/  SHFL.IDX PT, R166, R166, 0x1, 0x1c1f ;  /* 0x003c1f00a6a67f89 */ /* 0x000ee800000e0000 */
[----:B------:R-:W4:Y:S01]  /*4a20*/  SHFL.IDX PT, R165, R165, 0x1, 0x1c1f ;  /* 0x003c1f00a5a57f89 */ /* 0x000f2200000e0000 */
[----:B-1----:R-:W-:Y:S05]  /*4a30*/  IADD3 R172, P0, R250, R167, RZ ;  /* 0x000000a7faac7210 */ /* 0x002fea0007f1e0ff */
[----:B--2---:R-:W-:Y:S01]  /*4a40*/  IMAD.X R173, R251, 0x1, R168, P0 ;  /* 0x00000001fbad7824 */ /* 0x004fe200000e06a8 */
[C---:B------:R-:W-:Y:S04]  /*4a50*/  IADD3 R170, P0, R167.reuse, R246, RZ ;  /* 0x000000f6a7aa7210 */ /* 0x040fe80007f1e0ff */
[----:B------:R1:W-:Y:S01]  /*4a60*/  LDGSTS.E.BYPASS.LTC128B.128 [R244+0x3100], [R172.64], !P3 ;  /* 0x03100000acf47fae */ /* 0x0003e2000d901d4c */
[C---:B------:R-:W-:Y:S01]  /*4a70*/  IMAD.X R171, R168.reuse, 0x1, R245, P0 ;  /* 0x00000001a8ab7824 */ /* 0x040fe200000e06f5 */
[----:B------:R-:W-:Y:S04]  /*4a80*/  IADD3 R174, P0, R167, R248, RZ ;  /* 0x000000f8a7ae7210 */ /* 0x000fe80007f1e0ff */
[----:B------:R1:W-:Y:S01]  /*4a90*/  LDGSTS.E.BYPASS.LTC128B.128 [R244+0x4100], [R170.64], !P4 ;  /* 0x04100000aaf47fae */ /* 0x0003e2000e101d4c */
[----:B------:R-:W-:Y:S01]  /*4aa0*/  IMAD.X R175, R168, 0x1, R247, P0 ;  /* 0x00000001a8af7824 */ /* 0x000fe200000e06f7 */
[----:B---3--:R-:W-:Y:S04]  /*4ab0*/  IADD3 R176, P0, R250, R166, RZ ;  /* 0x000000a6fab07210 */ /* 0x008fe80007f1e0ff */
[----:B------:R1:W-:Y:S01]  /*4ac0*/  LDGSTS.E.BYPASS.LTC128B.128 [R244+0x5100], [R174.64], !P5 ;  /* 0x05100000aef47fae */ /* 0x0003e2000e901d4c */
[----:B----4-:R-:W-:Y:S01]  /*4ad0*/  IMAD.X R177, R251, 0x1, R165, P0 ;  /* 0x00000001fbb17824 */ /* 0x010fe200000e06a5 */
[C---:B------:R-:W-:Y:S04]  /*4ae0*/  IADD3 R168, P0, R166.reuse, R246, RZ ;  /* 0x000000f6a6a87210 */ /* 0x040fe80007f1e0ff */
[----:B------:R1:W-:Y:S01]  /*4af0*/  LDGSTS.E.BYPASS.LTC128B.128 [R244+0x3900], [R176.64], !P3 ;  /* 0x03900000b0f47fae */ /* 0x0003e2000d901d4c */
[C---:B------:R-:W-:Y:S01]  /*4b00*/  IMAD.X R169, R165.reuse, 0x1, R245, P0 ;  /* 0x00000001a5a97824 */ /* 0x040fe200000e06f5 */
[----:B------:R-:W-:Y:S04]  /*4b10*/  IADD3 R166, P0, R166, R248, RZ ;  /* 0x000000f8a6a67210 */ /* 0x000fe80007f1e0ff */
[----:B------:R1:W-:Y:S01]  /*4b20*/  LDGSTS.E.BYPASS.LTC128B.128 [R244+0x4900], [R168.64], !P4 ;  /* 0x04900000a8f47fae */ /* 0x0003e2000e101d4c */
[----:B------:R-:W-:Y:S05]  /*4b30*/  IMAD.X R167, R165, 0x1, R247, P0 ;  /* 0x00000001a5a77824 */ /* 0x000fea00000e06f7 */
[----:B------:R1:W-:Y:S01]  /*4b40*/  LDGSTS.E.BYPASS.LTC128B.128 [R244+0x5900], [R166.64], !P5 ;  /* 0x05900000a6f47fae */ /* 0x0003e2000e901d4c */
[----:B------:R-:W-:-:S05]  /*4b50*/  BRA `(.L_x_4) ;  /* 0x00000b4000007947 */ /* 0x000fca0003800000 */
.L_x_3:
[----:B------:R-:W-:Y:S01]  /*4b60*/  SHF.R.S32.HI R4, RZ, 0x1f, R231 ;  /* 0x0000001fff047819 */ /* 0x000fe200000114e7 */
[----:B------:R-:W-:Y:S01]  /*4b70*/  IMAD.WIDE.U32 R6, R231, c[0x0][0x208], RZ ;  /* 0x00008200e7067a25 */ /* 0x000fe200078e00ff */
[----:B------:R-:W-:Y:S01]  /*4b80*/  SHF.R.S32.HI R5, RZ, 0x1f, R230 ;  /* 0x0000001fff057819 */ /* 0x000fe200000114e6 */
[----:B------:R-:W-:Y:S04]  /*4b90*/  DEPBAR.LE SB0, 0x0 ;  /* 0x000080000000791a */ /* 0x000fe80000000000 */
[----:B------:R-:W-:Y:S01]  /*4ba0*/  IMAD R4, R4, c[0x0][0x208], RZ ;  /* 0x0000820004047a24 */ /* 0x000fe200078e02ff */
[----:B------:R-:W-:Y:S01]  /*4bb0*/  BAR.SYNC.DEFER_BLOCKING 0x0 ;  /* 0x0000000000007b1d */ /* 0x000fe20000010000 */
[----:B------:R-:W-:Y:S01]  /*4bc0*/  IMAD R5, R5, c[0x0][0x218], RZ ;  /* 0x0000860005057a24 */ /* 0x000fe200078e02ff */
[----:B------:R-:W-:Y:S01]  /*4bd0*/  UISETP.GE.AND UP0, UPT, UR7, 0x1, UPT ;  /* 0x000000010700788c */ /* 0x000fe2000bf06270 */
[----:B------:R-:W-:Y:S02]  /*4be0*/  IMAD R4, R231, c[0x0][0x20c], R4 ;  /* 0x00008300e7047a24 */ /* 0x000fe400078e0204 */
[C---:B------:R-:W-:Y:S02]  /*4bf0*/  IMAD R5, R230.reuse, c[0x0][0x21c], R5 ;  /* 0x00008700e6057a24 */ /* 0x040fe400078e0205 */
[----:B------:R-:W-:Y:S04]  /*4c00*/  IMAD.IADD R7, R7, 0x1, R4 ;  /* 0x0000000107077824 */ /* 0x000fe800078e0204 */
[----:B------:R-:W-:Y:S05]  /*4c10*/  IMAD.WIDE.U32 R6, R230, c[0x0][0x218], R6 ;  /* 0x00008600e6067a25 */ /* 0x000fea00078e0006 */
[----:B------:R-:W-:Y:S04]  /*4c20*/  IADD3 R4, P0, R6, UR20, RZ ;  /* 0x0000001406047c10 */ /* 0x000fe8000ff1e0ff */
[----:B------:R-:W-:Y:S02]  /*4c30*/  IADD3.X R5, R7, UR5, R5, P0, !PT ;  /* 0x0000000507057c10 */ /* 0x000fe400087fe405 */
[C---:B------:R-:W-:Y:S01]  /*4c40*/  LEA R196, P0, R4.reuse, c[0x0][0x1f8], 0x1 ;  /* 0x00007e0004c47a11 */ /* 0x040fe200078008ff */
[----:B------:R-:W-:Y:S03]  /*4c50*/  LDSM.16.M88.4 R64, [R228+0x6100] ;  /* 0x00610000e440783b */ /* 0x000fe60000000200 */
[----:B------:R-:W-:Y:S04]  /*4c60*/  LEA.HI.X R4, R4, c[0x0][0x1fc], R5, 0x1, P0 ;  /* 0x00007f0004047a11 */ /* 0x000fe800000f0c05 */
[----:B------:R-:W1:Y:S07]  /*4c70*/  SHFL.IDX PT, R166, R196, 0x1, 0x1c1f ;  /* 0x003c1f00c4a67f89 */ /* 0x000e6e00000e0000 */
[----:B------:R-:W2:Y:S07]  /*4c80*/  SHFL.IDX PT, R5, R4, 0x1, 0x1c1f ;  /* 0x003c1f0004057f89 */ /* 0x000eae00000e0000 */
[----:B------:R-:W3:Y:S07]  /*4c90*/  SHFL.IDX PT, R196, R196, RZ, 0x1c1f ;  /* 0x001c1fffc4c47589 */ /* 0x000eee00000e0000 */
[----:B------:R-:W-:Y:S07]  /*4ca0*/  LDSM.16.M88.4 R16, [R227+0x3100] ;  /* 0x00310000e310783b */ /* 0x000fee0000000200 */
[----:B------:R-:W4:Y:S07]  /*4cb0*/  SHFL.IDX PT, R4, R4, RZ, 0x1c1f ;  /* 0x001c1fff04047589 */ /* 0x000f2e00000e0000 */
[----:B------:R-:W5:Y:S07]  /*4cc0*/  LDSM.16.M88.4 R60, [R228+0x7100] ;  /* 0x00710000e43c783b */ /* 0x000f6e0000000200 */
[----:B------:R-:W1:Y:S07]  /*4cd0*/  LDSM.16.M88.4 R32, [R227+0x3500] ;  /* 0x00350000e320783b */ /* 0x000e6e0000000200 */
[----:B------:R-:W1:Y:S07]  /*4ce0*/  LDSM.16.M88.4 R48, [R227+0x3900] ;  /* 0x00390000e330783b */ /* 0x000e6e0000000200 */
[----:B------:R-:W2:Y:S07]  /*4cf0*/  LDSM.16.M88.4 R168, [R227+0x3d00] ;  /* 0x003d0000e3a8783b */ /* 0x000eae0000000200 */
[----:B------:R-:W-:Y:S07]  /*4d00*/  LDSM.16.M88.4 R172, [R224+0x6100] ;  /* 0x00610000e0ac783b */ /* 0x000fee0000000200 */
[----:B------:R-:W3:Y:S07]  /*4d10*/  LDSM.16.M88.4 R176, [R226] ;  /* 0x00000000e2b0783b */ /* 0x000eee0000000200 */
[----:B------:R-:W5:Y:S07]  /*4d20*/  LDSM.16.M88.4 R180, [R224+0x7100] ;  /* 0x00710000e0b4783b */ /* 0x000f6e0000000200 */
[----:B------:R-:W-:Y:S07]  /*4d30*/  LDSM.16.M88.4 R184, [R221] ;  /* 0x00000000ddb8783b */ /* 0x000fee0000000200 */
[----:B------:R-:W-:Y:S01]  /*4d40*/  LDSM.16.M88.4 R188, [R220] ;  /* 0x00000000dcbc783b */ /* 0x000fe20000000200 */
[-C--:B-1----:R-:W-:Y:S04]  /*4d50*/  IADD3 R194, P1, P0, R241, R166.reuse, R250 ;  /* 0x000000a6f1c27210 */ /* 0x082fe8000783e0fa */
[-C--:B--2---:R-:W-:Y:S02]  /*4d60*/  IADD3.X R195, RZ, R5.reuse, R251, P1, P0 ;  /* 0x00000005ffc37210 */ /* 0x084fe40000fe04fb */
[-C--:B------:R-:W-:Y:S04]  /*4d70*/  IADD3 R192, P1, P0, R240, R166.reuse, R246 ;  /* 0x000000a6f0c07210 */ /* 0x080fe8000783e0f6 */
[-C--:B------:R-:W-:Y:S02]  /*4d80*/  IADD3.X R193, RZ, R5.reuse, R245, P1, P0 ;  /* 0x00000005ffc17210 */ /* 0x080fe40000fe04f5 */
[----:B------:R-:W-:Y:S04]  /*4d90*/  IADD3 R166, P1, P0, R239, R166, R248 ;  /* 0x000000a6efa67210 */ /* 0x000fe8000783e0f8 */
[----:B------:R-:W-:Y:S02]  /*4da0*/  IADD3.X R167, RZ, R5, R247, P1, P0 ;  /* 0x00000005ffa77210 */ /* 0x000fe40000fe04f7 */
[----:B---3--:R-:W-:Y:S02]  /*4db0*/  IADD3 R200, P0, R250, R196, RZ ;  /* 0x000000c4fac87210 */ /* 0x008fe40007f1e0ff */
[----:B------:R-:W-:Y:S03]  /*4dc0*/  ISETP.NE.U32.AND P1, PT, R242, RZ, PT ;  /* 0x000000fff200720c */ /* 0x000fe60003f25070 */
[----:B----4-:R-:W-:Y:S01]  /*4dd0*/  IMAD.X R201, R251, 0x1, R4, P0 ;  /* 0x00000001fbc97824 */ /* 0x010fe200000e0604 */
[----:B------:R-:W-:Y:S05]  /*4de0*/  IADD3 R198, P0, R196, R246, RZ ;  /* 0x000000f6c4c67210 */ /* 0x000fea0007f1e0ff */
[----:B------:R-:W-:Y:S01]  /*4df0*/  IMAD.X R199, R4, 0x1, R245, P0 ;  /* 0x0000000104c77824 */ /* 0x000fe200000e06f5 */
[----:B------:R-:W-:Y:S05]  /*4e00*/  IADD3 R196, P0, R196, R248, RZ ;  /* 0x000000f8c4c47210 */ /* 0x000fea0007f1e0ff */
[----:B------:R-:W-:Y:S01]  /*4e10*/  IMAD.X R197, R4, 0x1, R247, P0 ;  /* 0x0000000104c57824 */ /* 0x000fe200000e06f7 */
[----:B------:R-:W-:Y:S01]  /*4e20*/  ISETP.NE.U32.AND P0, PT, R243, RZ, PT ;  /* 0x000000fff300720c */ /* 0x000fe20003f05070 */
[-C--:B------:R-:W-:Y:S08]  /*4e30*/  HMMA.16816.F32.BF16 R4, R64, R16.reuse, RZ ;  /* 0x000000104004723c */ /* 0x080ff000000418ff */
[C---:B-----5:R-:W-:Y:S08]  /*4e40*/  HMMA.16816.F32.BF16 R8, R60.reuse, R16, RZ ;  /* 0x000000103c08723c */ /* 0x060ff000000418ff */
[-C--:B------:R-:W-:Y:S08]  /*4e50*/  HMMA.16816.F32.BF16 R12, R60, R18.reuse, RZ ;  /* 0x000000123c0c723c */ /* 0x080ff000000418ff */
[C---:B------:R-:W-:Y:S08]  /*4e60*/  HMMA.16816.F32.BF16 R16, R64.reuse, R18, RZ ;  /* 0x000000124010723c */ /* 0x040ff000000418ff */
        /* <DEDUP_REMOVED lines=11> */
[----:B------:R-:W-:Y:S01]  /*4f20*/  HMMA.16816.F32.BF16 R64, R64, R170, RZ ;  /* 0x000000aa4040723c */ /* 0x000fe200000418ff */
[----:B------:R-:W1:Y:S07]  /*4f30*/  LDSM.16.M88.4 R168, [R222] ;  /* 0x00000000dea8783b */ /* 0x000e6e0000000200 */
[-C--:B------:R-:W-:Y:S01]  /*4f40*/  HMMA.16816.F32.BF16 R4, R172, R176.reuse, R4 ;  /* 0x000000b0ac04723c */ /* 0x080fe20000041804 */
[----:B------:R-:W-:Y:S01]  /*4f50*/  @!PT LDS RZ, [RZ] ;  /* 0x00000000fffff984 */ /* 0x000fe20000000800 */
[----:B------:R-:W-:Y:S01]  /*4f60*/  @!PT LDS RZ, [RZ] ;  /* 0x00000000fffff984 */ /* 0x000fe20000000800 */
[----:B------:R-:W-:Y:S01]  /*4f70*/  @!PT LDS RZ, [RZ] ;  /* 0x00000000fffff984 */ /* 0x000fe20000000800 */
[----:B------:R2:W-:Y:S07]  /*4f80*/  LDGSTS.E.BYPASS.LTC128B.128 [R244+0x100], [R200.64], !P3 ;  /* 0x00100000c8f47fae */ /* 0x0005ee000d901d4c */
[C---:B------:R-:W-:Y:S01]  /*4f90*/  HMMA.16816.F32.BF16 R8, R180.reuse, R176, R8 ;  /* 0x000000b0b408723c */ /* 0x040fe20000041808 */
[----:B------:R3:W-:Y:S07]  /*4fa0*/  LDGSTS.E.BYPASS.LTC128B.128 [R244+0x1100], [R198.64], !P4 ;  /* 0x01100000c6f47fae */ /* 0x0007ee000e101d4c */
[-C--:B------:R-:W-:Y:S01]  /*4fb0*/  HMMA.16816.F32.BF16 R12, R180, R178.reuse, R12 ;  /* 0x000000b2b40c723c */ /* 0x080fe2000004180c */
[----:B------:R3:W-:Y:S07]  /*4fc0*/  LDGSTS.E.BYPASS.LTC128B.128 [R244+0x2100], [R196.64], !P5 ;  /* 0x02100000c4f47fae */ /* 0x0007ee000e901d4c */
[C---:B------:R-:W-:Y:S01]  /*4fd0*/  HMMA.16816.F32.BF16 R16, R172.reuse, R178, R16 ;  /* 0x000000b2ac10723c */ /* 0x040fe20000041810 */
[----:B------:R4:W-:Y:S01]  /*4fe0*/  LDGSTS.E.BYPASS.LTC128B.128.ZFILL [R244+0x900], [R194.64], P0 ;  /* 0x00900000c2f47fae */ /* 0x0009e20008141d4c */
[----:B------:R-:W-:Y:S06]  /*4ff0*/  PLOP3.LUT P0, PT, PT, PT, UP0, 0x80, 0x0 ;  /* 0x000000000000781c */ /* 0x000fec0003f0f008 */
[----:B------:R4:W-:Y:S01]  /*5000*/  LDGSTS.E.BYPASS.LTC128B.128.ZFILL [R244+0x1900], [R192.64], P1 ;  /* 0x01900000c0f47fae */ /* 0x0009e20008941d4c */
[-C--:B-1----:R-:W-:Y:S06]  /*5010*/  HMMA.16816.F32.BF16 R20, R172, R168.reuse, R20 ;  /* 0x000000a8ac14723c */ /* 0x082fec0000041814 */
[----:B------:R1:W-:Y:S02]  /*5020*/  LDGSTS.E.BYPASS.LTC128B.128.ZFILL [R244+0x2900], [R166.64], P6 ;  /* 0x02900000a6f47fae */ /* 0x0003e4000b141d4c */
[C---:B------:R-:W-:Y:S05]  /*5030*/  HMMA.16816.F32.BF16 R24, R180.reuse, R168, R24 ;  /* 0x000000a8b418723c */ /* 0x040fea0000041818 */
[----:B---3--:R-:W-:Y:S03]  /*5040*/  LDSM.16.M88.4 R196, [R227+0x4100] ;  /* 0x00410000e3c4783b */ /* 0x008fe60000000200 */
[-C--:B------:R-:W-:Y:S04]  /*5050*/  HMMA.16816.F32.BF16 R28, R180, R170.reuse, R28 ;  /* 0x000000aab41c723c */ /* 0x080fe8000004181c */
[----:B------:R-:W0:Y:S04]  /*5060*/  LDGDEPBAR ;  /* 0x00000000000079af */ /* 0x000e280000000000 */
[C---:B------:R-:W-:Y:S03]  /*5070*/  HMMA.16816.F32.BF16 R32, R172.reuse, R170, R32 ;  /* 0x000000aaac20723c */ /* 0x040fe60000041820 */
[----:B----4-:R-:W3:Y:S05]  /*5080*/  LDSM.16.M88.4 R192, [R228+0x8100] ;  /* 0x00810000e4c0783b */ /* 0x010eea0000000200 */
[-C--:B------:R-:W-:Y:S02]  /*5090*/  HMMA.16816.F32.BF16 R36, R172, R184.reuse, R36 ;  /* 0x000000b8ac24723c */ /* 0x080fe40000041824 */
[----:B--2---:R-:W2:Y:S06]  /*50a0*/  LDSM.16.M88.4 R200, [R228+0x9100] ;  /* 0x00910000e4c8783b */ /* 0x004eac0000000200 */
[C---:B------:R-:W-:Y:S01]  /*50b0*/  HMMA.16816.F32.BF16 R40, R180.reuse, R184, R40 ;  /* 0x000000b8b428723c */ /* 0x040fe20000041828 */
[----:B------:R-:W4:Y:S07]  /*50c0*/  LDSM.16.M88.4 R176, [R227+0x4500] ;  /* 0x00450000e3b0783b */ /* 0x000f2e0000000200 */
[-C--:B------:R-:W-:Y:S01]  /*50d0*/  HMMA.16816.F32.BF16 R44, R180, R186.reuse, R44 ;  /* 0x000000bab42c723c */ /* 0x080fe2000004182c */
[----:B------:R-:W5:Y:S07]  /*50e0*/  LDSM.16.M88.4 R168, [R227+0x4900] ;  /* 0x00490000e3a8783b */ /* 0x000f6e0000000200 */
[C---:B------:R-:W-:Y:S01]  /*50f0*/  HMMA.16816.F32.BF16 R48, R172.reuse, R186, R48 ;  /* 0x000000baac30723c */ /* 0x040fe20000041830 */
[----:B------:R-:W-:Y:S07]  /*5100*/  LDSM.16.M88.4 R184, [R219] ;  /* 0x00000000dbb8783b */ /* 0x000fee0000000200 */
[-C--:B------:R-:W-:Y:S01]  /*5110*/  HMMA.16816.F32.BF16 R52, R172, R188.reuse, R52 ;  /* 0x000000bcac34723c */ /* 0x080fe20000041834 */
[----:B------:R-:W-:Y:S07]  /*5120*/  LDSM.16.M88.4 R204, [R217] ;  /* 0x00000000d9cc783b */ /* 0x000fee0000000200 */
[C---:B------:R-:W-:Y:S01]  /*5130*/  HMMA.16816.F32.BF16 R56, R180.reuse, R188, R56 ;  /* 0x000000bcb438723c */ /* 0x040fe20000041838 */
[----:B------:R-:W-:Y:S07]  /*5140*/  LDSM.16.M88.4 R208, [R216] ;  /* 0x00000000d8d0783b */ /* 0x000fee0000000200 */
[-C--:B------:R-:W-:Y:S01]  /*5150*/  HMMA.16816.F32.BF16 R60, R180, R190.reuse, R60 ;  /* 0x000000beb43c723c */ /* 0x080fe2000004183c */
[----:B------:R-:W1:Y:S07]  /*5160*/  LDSM.16.M88.4 R180, [R227+0x4d00] ;  /* 0x004d0000e3b4783b */ /* 0x000e6e0000000200 */
[----:B------:R-:W-:Y:S01]  /*5170*/  HMMA.16816.F32.BF16 R64, R172, R190, R64 ;  /* 0x000000beac40723c */ /* 0x000fe20000041840 */
[----:B------:R-:W1:Y:S07]  /*5180*/  LDSM.16.M88.4 R172, [R224+0x8100] ;  /* 0x00810000e0ac783b */ /* 0x000e6e0000000200 */
[-C--:B---3--:R-:W-:Y:S01]  /*5190*/  HMMA.16816.F32.BF16 R4, R192, R196.reuse, R4 ;  /* 0x000000c4c004723c */ /* 0x088fe20000041804 */
[----:B------:R-:W3:Y:S07]  /*51a0*/  LDSM.16.M88.4 R188, [R224+0x9100] ;  /* 0x00910000e0bc783b */ /* 0x000eee0000000200 */
[C---:B--2---:R-:W-:Y:S08]  /*51b0*/  HMMA.16816.F32.BF16 R8, R200.reuse, R196, R8 ;  /* 0x000000c4c808723c */ /* 0x044ff00000041808 */
[-C--:B------:R-:W-:Y:S08]  /*51c0*/  HMMA.16816.F32.BF16 R12, R200, R198.reuse, R12 ;  /* 0x000000c6c80c723c */ /* 0x080ff0000004180c */
[C---:B------:R-:W-:Y:S01]  /*51d0*/  HMMA.16816.F32.BF16 R16, R192.reuse, R198, R16 ;  /* 0x000000c6c010723c */ /* 0x040fe20000041810 */
[----:B------:R-:W2:Y:S07]  /*51e0*/  LDSM.16.M88.4 R196, [R218] ;  /* 0x00000000dac4783b */ /* 0x000eae0000000200 */
[-C--:B----4-:R-:W-:Y:S08]  /*51f0*/  HMMA.16816.F32.BF16 R20, R192, R176.reuse, R20 ;  /* 0x000000b0c014723c */ /* 0x090ff00000041814 */
[C---:B------:R-:W-:Y:S08]  /*5200*/  HMMA.16816.F32.BF16 R24, R200.reuse, R176, R24 ;  /* 0x000000b0c818723c */ /* 0x040ff00000041818 */
[-C--:B------:R-:W-:Y:S08]  /*5210*/  HMMA.16816.F32.BF16 R28, R200, R178.reuse, R28 ;  /* 0x000000b2c81c723c */ /* 0x080ff0000004181c */
[C---:B------:R-:W-:Y:S01]  /*5220*/  HMMA.16816.F32.BF16 R32, R192.reuse, R178, R32 ;  /* 0x000000b2c020723c */ /* 0x040fe20000041820 */
[----:B------:R-:W-:Y:S07]  /*5230*/  LDSM.16.M88.4 R176, [R227+0x5100] ;  /* 0x00510000e3b0783b */ /* 0x000fee0000000200 */
[-C--:B-----5:R-:W-:Y:S08]  /*5240*/  HMMA.16816.F32.BF16 R36, R192, R168.reuse, R36 ;  /* 0x000000a8c024723c */ /* 0x0a0ff00000041824 */
[C---:B------:R-:W-:Y:S08]  /*5250*/  HMMA.16816.F32.BF16 R40, R200.reuse, R168, R40 ;  /* 0x000000a8c828723c */ /* 0x040ff00000041828 */
[-C--:B------:R-:W-:Y:S08]  /*5260*/  HMMA.16816.F32.BF16 R44, R200, R170.reuse, R44 ;  /* 0x000000aac82c723c */ /* 0x080ff0000004182c */
[C---:B------:R-:W-:Y:S01]  /*5270*/  HMMA.16816.F32.BF16 R48, R192.reuse, R170, R48 ;  /* 0x000000aac030723c */ /* 0x040fe20000041830 */
[----:B------:R-:W4:Y:S07]  /*5280*/  LDSM.16.M88.4 R168, [R228+0xa100] ;  /* 0x00a10000e4a8783b */ /* 0x000f2e0000000200 */
[-C--:B-1----:R-:W-:Y:S08]  /*5290*/  HMMA.16816.F32.BF16 R52, R192, R180.reuse, R52 ;  /* 0x000000b4c034723c */ /* 0x082ff00000041834 */
[C---:B------:R-:W-:Y:S08]  /*52a0*/  HMMA.16816.F32.BF16 R56, R200.reuse, R180, R56 ;  /* 0x000000b4c838723c */ /* 0x040ff00000041838 */
[-C--:B------:R-:W-:Y:S01]  /*52b0*/  HMMA.16816.F32.BF16 R60, R200, R182.reuse, R60 ;  /* 0x000000b6c83c723c */ /* 0x080fe2000004183c */
[----:B------:R-:W-:Y:S07]  /*52c0*/  LDSM.16.M88.4 R200, [R224+0xb100] ;  /* 0x00b10000e0c8783b */ /* 0x000fee0000000200 */
[----:B------:R-:W-:Y:S01]  /*52d0*/  HMMA.16816.F32.BF16 R64, R192, R182, R64 ;  /* 0x000000b6c040723c */ /* 0x000fe20000041840 */
[----:B------:R-:W1:Y:S07]  /*52e0*/  LDSM.16.M88.4 R180, [R228+0xb100] ;  /* 0x00b10000e4b4783b */ /* 0x000e6e0000000200 */
[-C--:B------:R-:W-:Y:S01]  /*52f0*/  HMMA.16816.F32.BF16 R4, R172, R184.reuse, R4 ;  /* 0x000000b8ac04723c */ /* 0x080fe20000041804 */
[----:B------:R-:W-:Y:S07]  /*5300*/  LDSM.16.M88.4 R192, [R227+0x5d00] ;  /* 0x005d0000e3c0783b */ /* 0x000fee0000000200 */
[C---:B---3--:R-:W-:Y:S08]  /*5310*/  HMMA.16816.F32.BF16 R8, R188.reuse, R184, R8 ;  /* 0x000000b8bc08723c */ /* 0x048ff00000041808 */
[-C--:B------:R-:W-:Y:S08]  /*5320*/  HMMA.16816.F32.BF16 R12, R188, R186.reuse, R12 ;  /* 0x000000babc0c723c */ /* 0x080ff0000004180c */
[C---:B------:R-:W-:Y:S01]  /*5330*/  HMMA.16816.F32.BF16 R16, R172.reuse, R186, R16 ;  /* 0x000000baac10723c */ /* 0x040fe20000041810 */
[----:B------:R-:W3:Y:S07]  /*5340*/  LDSM.16.M88.4 R184, [R227+0x5500] ;  /* 0x00550000e3b8783b */ /* 0x000eee0000000200 */
[-C--:B--2---:R-:W-:Y:S08]  /*5350*/  HMMA.16816.F32.BF16 R20, R172, R196.reuse, R20 ;  /* 0x000000c4ac14723c */ /* 0x084ff00000041814 */
[C---:B------:R-:W-:Y:S08]  /*5360*/  HMMA.16816.F32.BF16 R24, R188.reuse, R196, R24 ;  /* 0x000000c4bc18723c */ /* 0x040ff00000041818 */
[-C--:B------:R-:W-:Y:S08]  /*5370*/  HMMA.16816.F32.BF16 R28, R188, R198.reuse, R28 ;  /* 0x000000c6bc1c723c */ /* 0x080ff0000004181c */
[C---:B------:R-:W-:Y:S01]  /*5380*/  HMMA.16816.F32.BF16 R32, R172.reuse, R198, R32 ;  /* 0x000000c6ac20723c */ /* 0x040fe20000041820 */
[----:B------:R-:W-:Y:S07]  /*5390*/  LDSM.16.M88.4 R196, [R215] ;  /* 0x00000000d7c4783b */ /* 0x000fee0000000200 */
[-C--:B------:R-:W-:Y:S08]  /*53a0*/  HMMA.16816.F32.BF16 R36, R172, R204.reuse, R36 ;  /* 0x000000ccac24723c */ /* 0x080ff00000041824 */
[C---:B------:R-:W-:Y:S08]  /*53b0*/  HMMA.16816.F32.BF16 R40, R188.reuse, R204, R40 ;  /* 0x000000ccbc28723c */ /* 0x040ff00000041828 */
[-C--:B------:R-:W-:Y:S08]  /*53c0*/  HMMA.16816.F32.BF16 R44, R188, R206.reuse, R44 ;  /* 0x000000cebc2c723c */ /* 0x080ff0000004182c */
[C---:B------:R-:W-:Y:S01]  /*53d0*/  HMMA.16816.F32.BF16 R48, R172.reuse, R206, R48 ;  /* 0x000000ceac30723c */ /* 0x040fe20000041830 */
[----:B------:R-:W-:Y:S07]  /*53e0*/  LDSM.16.M88.4 R204, [R214] ;  /* 0x00000000d6cc783b */ /* 0x000fee0000000200 */
[-C--:B------:R-:W-:Y:S08]  /*53f0*/  HMMA.16816.F32.BF16 R52, R172, R208.reuse, R52 ;  /* 0x000000d0ac34723c */ /* 0x080ff00000041834 */
[C---:B------:R-:W-:Y:S08]  /*5400*/  HMMA.16816.F32.BF16 R56, R188.reuse, R208, R56 ;  /* 0x000000d0bc38723c */ /* 0x040ff00000041838 */
[-C--:B------:R-:W-:Y:S01]  /*5410*/  HMMA.16816.F32.BF16 R60, R188, R210.reuse, R60 ;  /* 0x000000d2bc3c723c */ /* 0x080fe2000004183c */
[----:B------:R-:W2:Y:S07]  /*5420*/  LDSM.16.M88.4 R188, [R227+0x5900] ;  /* 0x00590000e3bc783b */ /* 0x000eae0000000200 */
[----:B------:R-:W-:Y:S01]  /*5430*/  HMMA.16816.F32.BF16 R64, R172, R210, R64 ;  /* 0x000000d2ac40723c */ /* 0x000fe20000041840 */
[----:B------:R-:W5:Y:S07]  /*5440*/  LDSM.16.M88.4 R172, [R224+0xa100] ;  /* 0x00a10000e0ac783b */ /* 0x000f6e0000000200 */
[-C--:B----4-:R-:W-:Y:S01]  /*5450*/  HMMA.16816.F32.BF16 R4, R168, R176.reuse, R4 ;  /* 0x000000b0a804723c */ /* 0x090fe20000041804 */
[----:B------:R-:W4:Y:S07]  /*5460*/  LDSM.16.M88.4 R208, [R213] ;  /* 0x00000000d5d0783b */ /* 0x000f2e0000000200 */
[C---:B-1----:R-:W-:Y:S08]  /*5470*/  HMMA.16816.F32.BF16 R8, R180.reuse, R176, R8 ;  /* 0x000000b0b408723c */ /* 0x042ff00000041808 */
[-C--:B------:R-:W-:Y:S08]  /*5480*/  HMMA.16816.F32.BF16 R12, R180, R178.reuse, R12 ;  /* 0x000000b2b40c723c */ /* 0x080ff0000004180c */
[C---:B------:R-:W-:Y:S01]  /*5490*/  HMMA.16816.F32.BF16 R16, R168.reuse, R178, R16 ;  /* 0x000000b2a810723c */ /* 0x040fe20000041810 */
[----:B------:R-:W1:Y:S01]  /*54a0*/  LDSM.16.M88.4 R176, [R212] ;  /* 0x00000000d4b0783b */ /* 0x000e620000000200 */
[----:B------:R-:W-:Y:S06]  /*54b0*/  DEPBAR.LE SB0, 0x0 ;  /* 0x000080000000791a */ /* 0x000fec0000000000 */
[-C--:B---3--:R-:W-:Y:S01]  /*54c0*/  HMMA.16816.F32.BF16 R20, R168, R184.reuse, R20 ;  /* 0x000000b8a814723c */ /* 0x088fe20000041814 */
[----:B------:R-:W-:Y:S07]  /*54d0*/  BAR.SYNC.DEFER_BLOCKING 0x0 ;  /* 0x0000000000007b1d */ /* 0x000fee0000010000 */
[C---:B------:R-:W-:Y:S08]  /*54e0*/  HMMA.16816.F32.BF16 R24, R180.reuse, R184, R24 ;  /* 0x000000b8b418723c */ /* 0x040ff00000041818 */
[-C--:B------:R-:W-:Y:S08]  /*54f0*/  HMMA.16816.F32.BF16 R28, R180, R186.reuse, R28 ;  /* 0x000000bab41c723c */ /* 0x080ff0000004181c */
[C---:B------:R-:W-:Y:S08]  /*5500*/  HMMA.16816.F32.BF16 R32, R168.reuse, R186, R32 ;  /* 0x000000baa820723c */ /* 0x040ff00000041820 */
[-C--:B--2---:R-:W-:Y:S08]  /*5510*/  HMMA.16816.F32.BF16 R36, R168, R188.reuse, R36 ;  /* 0x000000bca824723c */ /* 0x084ff00000041824 */
[C---:B------:R-:W-:Y:S08]  /*5520*/  HMMA.16816.F32.BF16 R40, R180.reuse, R188, R40 ;  /* 0x000000bcb428723c */ /* 0x040ff00000041828 */
[-C--:B------:R-:W-:Y:S08]  /*5530*/  HMMA.16816.F32.BF16 R44, R180, R190.reuse, R44 ;  /* 0x000000beb42c723c */ /* 0x080ff0000004182c */
[C---:B------:R-:W-:Y:S08]  /*5540*/  HMMA.16816.F32.BF16 R48, R168.reuse, R190, R48 ;  /* 0x000000bea830723c */ /* 0x040ff00000041830 */
[-C--:B------:R-:W-:Y:S08]  /*5550*/  HMMA.16816.F32.BF16 R52, R168, R192.reuse, R52 ;  /* 0x000000c0a834723c */ /* 0x080ff00000041834 */
[C---:B------:R-:W-:Y:S08]  /*5560*/  HMMA.16816.F32.BF16 R56, R180.reuse, R192, R56 ;  /* 0x000000c0b438723c */ /* 0x040ff00000041838 */
[-C--:B------:R-:W-:Y:S08]  /*5570*/  HMMA.16816.F32.BF16 R60, R180, R194.reuse, R60 ;  /* 0x000000c2b43c723c */ /* 0x080ff0000004183c */
[----:B------:R-:W-:Y:S08]  /*5580*/  HMMA.16816.F32.BF16 R64, R168, R194, R64 ;  /* 0x000000c2a840723c */ /* 0x000ff00000041840 */
[-C--:B-----5:R-:W-:Y:S08]  /*5590*/  HMMA.16816.F32.BF16 R4, R172, R196.reuse, R4 ;  /* 0x000000c4ac04723c */ /* 0x0a0ff00000041804 */
[C---:B------:R-:W-:Y:S08]  /*55a0*/  HMMA.16816.F32.BF16 R8, R200.reuse, R196, R8 ;  /* 0x000000c4c808723c */ /* 0x040ff00000041808 */
[-C--:B------:R-:W-:Y:S08]  /*55b0*/  HMMA.16816.F32.BF16 R12, R200, R198.reuse, R12 ;  /* 0x000000c6c80c723c */ /* 0x080ff0000004180c */
[C---:B------:R-:W-:Y:S08]  /*55c0*/  HMMA.16816.F32.BF16 R16, R172.reuse, R198, R16 ;  /* 0x000000c6ac10723c */ /* 0x040ff00000041810 */
[-C--:B------:R-:W-:Y:S08]  /*55d0*/  HMMA.16816.F32.BF16 R20, R172, R204.reuse, R20 ;  /* 0x000000ccac14723c */ /* 0x080ff00000041814 */
[C---:B------:R-:W-:Y:S08]  /*55e0*/  HMMA.16816.F32.BF16 R24, R200.reuse, R204, R24 ;  /* 0x000000ccc818723c */ /* 0x040ff00000041818 */
[-C--:B------:R-:W-:Y:S08]  /*55f0*/  HMMA.16816.F32.BF16 R28, R200, R206.reuse, R28 ;  /* 0x000000cec81c723c */ /* 0x080ff0000004181c */
[C---:B------:R-:W-:Y:S08]  /*5600*/  HMMA.16816.F32.BF16 R32, R172.reuse, R206, R32 ;  /* 0x000000ceac20723c */ /* 0x040ff00000041820 */
[-C--:B----4-:R-:W-:Y:S08]  /*5610*/  HMMA.16816.F32.BF16 R36, R172, R208.reuse, R36 ;  /* 0x000000d0ac24723c */ /* 0x090ff00000041824 */
[C---:B------:R-:W-:Y:S08]  /*5620*/  HMMA.16816.F32.BF16 R40, R200.reuse, R208, R40 ;  /* 0x000000d0c828723c */ /* 0x040ff00000041828 */
[-C--:B------:R-:W-:Y:S08]  /*5630*/  HMMA.16816.F32.BF16 R44, R200, R210.reuse, R44 ;  /* 0x000000d2c82c723c */ /* 0x080ff0000004182c */
[C---:B------:R-:W-:Y:S08]  /*5640*/  HMMA.16816.F32.BF16 R48, R172.reuse, R210, R48 ;  /* 0x000000d2ac30723c */ /* 0x040ff00000041830 */
[-C--:B-1----:R-:W-:Y:S08]  /*5650*/  HMMA.16816.F32.BF16 R52, R172, R176.reuse, R52 ;  /* 0x000000b0ac34723c */ /* 0x082ff00000041834 */
[C---:B------:R-:W-:Y:S08]  /*5660*/  HMMA.16816.F32.BF16 R56, R200.reuse, R176, R56 ;  /* 0x000000b0c838723c */ /* 0x040ff00000041838 */
[-C--:B------:R-:W-:Y:S08]  /*5670*/  HMMA.16816.F32.BF16 R60, R200, R178.reuse, R60 ;  /* 0x000000b2c83c723c */ /* 0x080ff0000004183c */
[----:B------:R-:W-:Y:S01]  /*5680*/  HMMA.16816.F32.BF16 R64, R172, R178, R64 ;  /* 0x000000b2ac40723c */ /* 0x000fe20000041840 */
[----:B------:R-:W-:-:S07]  /*5690*/  @P0 BRA `(.L_x_5) ;  /* 0xfffff19000000947 */ /* 0x000fce000383ffff */
.L_x_4:
[----:B-1----:R-:W-:Y:S01]  /*56a0*/  FMNMX.FTZ R169, R8, R2, !PT ;  /* 0x0000000208a97209 */ /* 0x002fe20007810000 */
[----:B------:R-:W-:Y:S01]  /*56b0*/  LDSM.16.MT88.4 R172, [R225+0x100] ;  /* 0x00010000e1ac783b */ /* 0x000fe20000004200 */
[----:B------:R-:W-:Y:S01]  /*56c0*/  FMNMX.FTZ R168, R4, R164, !PT ;  /* 0x000000a404a87209 */ /* 0x000fe20007810000 */
[----:B------:R-:W-:Y:S01]  /*56d0*/  UIADD3 UR4, UR7, -0x1, URZ ;  /* 0xffffffff07047890 */ /* 0x000fe2000fffe03f */
[----:B------:R-:W-:Y:S02]  /*56e0*/  FMNMX.FTZ R169, R9, R169, !PT ;  /* 0x000000a909a97209 */ /* 0x000fe40007810000 */
[----:B------:R-:W-:Y:S02]  /*56f0*/  FMNMX.FTZ R167, R6, R3, !PT ;  /* 0x0000000306a77209 */ /* 0x000fe40007810000 */
[----:B------:R-:W-:Y:S01]  /*5700*/  FMNMX.FTZ R169, R12, R169, !PT ;  /* 0x000000a90ca97209 */ /* 0x000fe20007810000 */
[----:B------:R-:W-:Y:S01]  /*5710*/  LDSM.16.MT88.4 R176, [R223+0x100] ;  /* 0x00010000dfb0783b */ /* 0x000fe20000004200 */
[----:B------:R-:W-:Y:S02]  /*5720*/  FMNMX.FTZ R168, R5, R168, !PT ;  /* 0x000000a805a87209 */ /* 0x000fe40007810000 */
[----:B------:R-:W-:Y:S02]  /*5730*/  FMNMX.FTZ R169, R13, R169, !PT ;  /* 0x000000a90da97209 */ /* 0x000fe40007810000 */
[----:B------:R-:W-:Y:S02]  /*5740*/  FMNMX.FTZ R167, R7, R167, !PT ;  /* 0x000000a707a77209 */ /* 0x000fe40007810000 */
[----:B------:R-:W-:Y:S01]  /*5750*/  FMNMX.FTZ R169, R24, R169, !PT ;  /* 0x000000a918a97209 */ /* 0x000fe20007810000 */
[----:B------:R-:W0:Y:S01]  /*5760*/  LDGDEPBAR ;  /* 0x00000000000079af */ /* 0x000e220000000000 */
[----:B------:R-:W-:Y:S02]  /*5770*/  FMNMX.FTZ R168, R16, R168, !PT ;  /* 0x000000a810a87209 */ /* 0x000fe40007810000 */
        /* <DEDUP_REMOVED lines=22> */
[----:B------:R-:W-:Y:S01]  /*58e0*/  FMNMX.FTZ R168, R32, R168, !PT ;  /* 0x000000a820a87209 */ /* 0x000fe20007810000 */
[----:B------:R-:W1:Y:S01]  /*58f0*/  SHFL.BFLY PT, R165, R169, 0x2, 0x1f ;  /* 0x0c401f00a9a57f89 */ /* 0x000e6200000e0000 */
        /* <DEDUP_REMOVED lines=14> */
[----:B-1----:R-:W-:Y:S02]  /*59e0*/  FMNMX.FTZ R165, R169, R165, !PT ;  /* 0x000000a5a9a57209 */ /* 0x002fe40007810000 */
[----:B------:R-:W-:Y:S02]  /*59f0*/  FMNMX.FTZ R168, R49, R168, !PT ;  /* 0x000000a831a87209 */ /* 0x000fe40007810000 */
[----:B------:R-:W-:Y:S02]  /*5a00*/  FMNMX.FTZ R167, R51, R167, !PT ;  /* 0x000000a733a77209 */ /* 0x000fe40007810000 */
[----:B------:R-:W-:Y:S02]  /*5a10*/  FMNMX.FTZ R169, R43, R166, !PT ;  /* 0x000000a62ba97209 */ /* 0x000fe40007810000 */
        /* <DEDUP_REMOVED lines=13> */
[----:B------:R-:W2:Y:S01]  /*5af0*/  SHFL.BFLY PT, R170, R167, 0x2, 0x1f ;  /* 0x0c401f00a7aa7f89 */ /* 0x000ea200000e0000 */
[----:B------:R-:W-:Y:S02]  /*5b00*/  FMNMX.FTZ R169, R62, R169, !PT ;  /* 0x000000a93ea97209 */ /* 0x000fe40007810000 */
[----:B-1----:R-:W-:Y:S02]  /*5b10*/  FMNMX.FTZ R166, R165, R166, !PT ;  /* 0x000000a6a5a67209 */ /* 0x002fe40007810000 */
[----:B------:R-:W-:Y:S02]  /*5b20*/  FMNMX.FTZ R169, R63, R169, !PT ;  /* 0x000000a93fa97209 */ /* 0x000fe40007810000 */
[----:B------:R-:W-:Y:S01]  /*5b30*/  ISETP.LT.AND P0, PT, RZ, UR7, PT ;  /* 0x00000007ff007c0c */ /* 0x000fe2000bf01270 */
[----:B------:R-:W1:Y:S01]  /*5b40*/  SHFL.BFLY PT, R171, R168, 0x2, 0x1f ;  /* 0x0c401f00a8ab7f89 */ /* 0x000e6200000e0000 */
[C---:B------:R-:W-:Y:S01]  /*5b50*/  FMUL.FTZ R194, R166.reuse, c[0x0][0x2d0] ;  /* 0x0000b400a6c27a20 */ /* 0x040fe20000410000 */
[----:B------:R-:W-:Y:S01]  /*5b60*/  UMOV UR7, UR4 ;  /* 0x0000000400077c82 */ /* 0x000fe20008000000 */
[----:B------:R-:W-:Y:S02]  /*5b70*/  FADD.FTZ R2, -R166, R2 ;  /* 0x00000002a6027221 */ /* 0x000fe40000010100 */
[--C-:B------:R-:W-:Y:S02]  /*5b80*/  FFMA.FTZ R186, R12, c[0x0][0x2d0], -R194.reuse ;  /* 0x0000b4000cba7a23 */ /* 0x100fe400000108c2 */
[--C-:B------:R-:W-:Y:S01]  /*5b90*/  FFMA.FTZ R187, R13, c[0x0][0x2d0], -R194.reuse ;  /* 0x0000b4000dbb7a23 */ /* 0x100fe200000108c2 */
[----:B------:R-:W3:Y:S01]  /*5ba0*/  SHFL.BFLY PT, R165, R169, 0x2, 0x1f ;  /* 0x0c401f00a9a57f89 */ /* 0x000ee200000e0000 */
[----:B------:R-:W-:Y:S02]  /*5bb0*/  FMUL.FTZ R2, R2, c[0x0][0x2d0] ;  /* 0x0000b40002027a20 */ /* 0x000fe40000410000 */
[--C-:B------:R-:W-:Y:S01]  /*5bc0*/  FFMA.FTZ R188, R8, c[0x0][0x2d0], -R194.reuse ;  /* 0x0000b40008bc7a23 */ /* 0x100fe200000108c2 */
[----:B------:R-:W-:Y:S01]  /*5bd0*/  MUFU.EX2 R186, R186 ;  /* 0x000000ba00ba7308 */ /* 0x000fe20000000800 */
[--C-:B------:R-:W-:Y:S02]  /*5be0*/  FFMA.FTZ R185, R9, c[0x0][0x2d0], -R194.reuse ;  /* 0x0000b40009b97a23 */ /* 0x100fe400000108c2 */
[--C-:B------:R-:W-:Y:S01]  /*5bf0*/  FFMA.FTZ R195, R24, c[0x0][0x2d0], -R194.reuse ;  /* 0x0000b40018c37a23 */ /* 0x100fe200000108c2 */
[----:B--2---:R-:W-:Y:S01]  /*5c00*/  FMNMX.FTZ R170, R167, R170, !PT ;  /* 0x000000aaa7aa7209 */ /* 0x004fe20007810000 */
[--C-:B------:R-:W-:Y:S02]  /*5c10*/  FFMA.FTZ R198, R25, c[0x0][0x2d0], -R194.reuse ;  /* 0x0000b40019c67a23 */ /* 0x100fe400000108c2 */
[--C-:B------:R-:W-:Y:S02]  /*5c20*/  FFMA.FTZ R201, R28, c[0x0][0x2d0], -R194.reuse ;  /* 0x0000b4001cc97a23 */ /* 0x100fe400000108c2 */
[----:B------:R-:W2:Y:S01]  /*5c30*/  SHFL.BFLY PT, R167, R170, 0x1, 0x1f ;  /* 0x0c201f00aaa77f89 */ /* 0x000ea200000e0000 */
[----:B------:R-:W4:Y:S01]  /*5c40*/  MUFU.EX2 R2, R2 ;  /* 0x0000000200027308 */ /* 0x000f220000000800 */
[--C-:B------:R-:W-:Y:S01]  /*5c50*/  FFMA.FTZ R202, R29, c[0x0][0x2d0], -R194.reuse ;  /* 0x0000b4001dca7a23 */ /* 0x100fe200000108c2 */
[----:B-1----:R-:W-:Y:S01]  /*5c60*/  FMNMX.FTZ R171, R168, R171, !PT ;  /* 0x000000aba8ab7209 */ /* 0x002fe20007810000 */
[--C-:B------:R-:W-:Y:S02]  /*5c70*/  FFMA.FTZ R40, R40, c[0x0][0x2d0], -R194.reuse ;  /* 0x0000b40028287a23 */ /* 0x100fe400000108c2 */
[--C-:B------:R-:W-:Y:S02]  /*5c80*/  FFMA.FTZ R41, R41, c[0x0][0x2d0], -R194.reuse ;  /* 0x0000b40029297a23 */ /* 0x100fe400000108c2 */
[----:B------:R-:W1:Y:S01]  /*5c90*/  SHFL.BFLY PT, R168, R171, 0x1, 0x1f ;  /* 0x0c201f00aba87f89 */ /* 0x000e6200000e0000 */
[--C-:B------:R-:W-:Y:S01]  /*5ca0*/  FFMA.FTZ R44, R44, c[0x0][0x2d0], -R194.reuse ;  /* 0x0000b4002c2c7a23 */ /* 0x100fe200000108c2 */
[----:B---3--:R-:W-:Y:S01]  /*5cb0*/  FMNMX.FTZ R169, R169, R165, !PT ;  /* 0x000000a5a9a97209 */ /* 0x008fe20007810000 */
[----:B------:R-:W-:Y:S01]  /*5cc0*/  MUFU.EX2 R188, R188 ;  /* 0x000000bc00bc7308 */ /* 0x000fe20000000800 */
[--C-:B------:R-:W-:Y:S02]  /*5cd0*/  FFMA.FTZ R45, R45, c[0x0][0x2d0], -R194.reuse ;  /* 0x0000b4002d2d7a23 */ /* 0x100fe400000108c2 */
[----:B------:R-:W-:Y:S02]  /*5ce0*/  FFMA.FTZ R60, R60, c[0x0][0x2d0], -R194 ;  /* 0x0000b4003c3c7a23 */ /* 0x000fe400000108c2 */
[----:B------:R-:W3:Y:S05]  /*5cf0*/  SHFL.BFLY PT, R165, R169, 0x1, 0x1f ;  /* 0x0c201f00a9a57f89 */ /* 0x000eea00000e0000 */
[----:B------:R-:W5:Y:S01]  /*5d00*/  MUFU.EX2 R185, R185 ;  /* 0x000000b900b97308 */ /* 0x000f620000000800 */
[----:B--2---:R-:W-:Y:S01]  /*5d10*/  FMNMX.FTZ R167, R170, R167, !PT ;  /* 0x000000a7aaa77209 */ /* 0x004fe20007810000 */
[C---:B----4-:R-:W-:Y:S02]  /*5d20*/  FMUL.FTZ R8, R2.reuse, R156 ;  /* 0x0000009c02087220 */ /* 0x050fe40000410000 */
[----:B------:R-:W-:Y:S02]  /*5d30*/  FMUL.FTZ R9, R2, R157 ;  /* 0x0000009d02097220 */ /* 0x000fe40000410000 */
[C---:B------:R-:W-:Y:S02]  /*5d40*/  FMUL.FTZ R196, R167.reuse, c[0x0][0x2d0] ;  /* 0x0000b400a7c47a20 */ /* 0x040fe40000410000 */
[----:B------:R-:W-:Y:S01]  /*5d50*/  FADD.FTZ R3, -R167, R3 ;  /* 0x00000003a7037221 */ /* 0x000fe20000010100 */
[----:B-1----:R-:W-:Y:S01]  /*5d60*/  FMNMX.FTZ R168, R171, R168, !PT ;  /* 0x000000a8aba87209 */ /* 0x002fe20007810000 */
[----:B------:R-:W-:Y:S01]  /*5d70*/  FFMA.FTZ R183, R18, c[0x0][0x2d0], -R196 ;  /* 0x0000b40012b77a23 */ /* 0x000fe200000108c4 */
[----:B------:R-:W-:Y:S01]  /*5d80*/  MUFU.EX2 R187, R187 ;  /* 0x000000bb00bb7308 */ /* 0x000fe20000000800 */
[----:B------:R-:W-:Y:S02]  /*5d90*/  FMUL.FTZ R3, R3, c[0x0][0x2d0] ;  /* 0x0000b40003037a20 */ /* 0x000fe40000410000 */
[C---:B------:R-:W-:Y:S02]  /*5da0*/  FMUL.FTZ R197, R168.reuse, c[0x0][0x2d0] ;  /* 0x0000b400a8c57a20 */ /* 0x040fe40000410000 */
[----:B------:R-:W-:Y:S01]  /*5db0*/  FADD.FTZ R164, -R168, R164 ;  /* 0x000000a4a8a47221 */ /* 0x000fe20000010100 */
[----:B---3--:R-:W-:Y:S01]  /*5dc0*/  FMNMX.FTZ R165, R169, R165, !PT ;  /* 0x000000a5a9a57209 */ /* 0x008fe20007810000 */
[--C-:B------:R-:W-:Y:S02]  /*5dd0*/  FFMA.FTZ R171, R16, c[0x0][0x2d0], -R197.reuse ;  /* 0x0000b40010ab7a23 */ /* 0x100fe400000108c5 */
[--C-:B------:R-:W-:Y:S01]  /*5de0*/  FFMA.FTZ R181, R17, c[0x0][0x2d0], -R197.reuse ;  /* 0x0000b40011b57a23 */ /* 0x100fe200000108c5 */
[----:B------:R-:W1:Y:S01]  /*5df0*/  MUFU.EX2 R3, R3 ;  /* 0x0000000300037308 */ /* 0x000e620000000800 */
[--C-:B------:R-:W-:Y:S01]  /*5e00*/  FFMA.FTZ R169, R19, c[0x0][0x2d0], -R196.reuse ;  /* 0x0000b40013a97a23 */ /* 0x100fe200000108c4 */
[----:B-----5:R-:W-:Y:S01]  /*5e10*/  F2FP.BF16.PACK_AB R156, R185, R188 ;  /* 0x000000bcb99c723e */ /* 0x020fe200000010ff */
[----:B------:R-:W-:Y:S02]  /*5e20*/  FMUL.FTZ R164, R164, c[0x0][0x2d0] ;  /* 0x0000b400a4a47a20 */ /* 0x000fe40000410000 */
[--C-:B------:R-:W-:Y:S02]  /*5e30*/  FFMA.FTZ R184, R6, c[0x0][0x2d0], -R196.reuse ;  /* 0x0000b40006b87a23 */ /* 0x100fe400000108c4 */
[----:B------:R-:W-:Y:S02]  /*5e40*/  FFMA.FTZ R182, R7, c[0x0][0x2d0], -R196 ;  /* 0x0000b40007b67a23 */ /* 0x000fe400000108c4 */
[--C-:B------:R-:W-:Y:S01]  /*5e50*/  FFMA.FTZ R180, R4, c[0x0][0x2d0], -R197.reuse ;  /* 0x0000b40004b47a23 */ /* 0x100fe200000108c5 */
[----:B------:R-:W2:Y:S01]  /*5e60*/  MUFU.EX2 R164, R164 ;  /* 0x000000a400a47308 */ /* 0x000ea20000000800 */
[----:B------:R-:W-:Y:S02]  /*5e70*/  FFMA.FTZ R170, R5, c[0x0][0x2d0], -R197 ;  /* 0x0000b40005aa7a23 */ /* 0x000fe400000108c5 */
[C---:B------:R-:W-:Y:S02]  /*5e80*/  FMUL.FTZ R193, R165.reuse, c[0x0][0x2d0] ;  /* 0x0000b400a5c17a20 */ /* 0x040fe40000410000 */
[----:B------:R-:W-:Y:S02]  /*5e90*/  FADD.FTZ R0, -R165, R0 ;  /* 0x00000000a5007221 */ /* 0x000fe40000010100 */
[--C-:B------:R-:W-:Y:S02]  /*5ea0*/  FFMA.FTZ R190, R14, c[0x0][0x2d0], -R193.reuse ;  /* 0x0000b4000ebe7a23 */ /* 0x100fe400000108c1 */
[--C-:B------:R-:W-:Y:S01]  /*5eb0*/  FFMA.FTZ R191, R15, c[0x0][0x2d0], -R193.reuse ;  /* 0x0000b4000fbf7a23 */ /* 0x100fe200000108c1 */
[----:B------:R-:W-:Y:S01]  /*5ec0*/  MUFU.EX2 R180, R180 ;  /* 0x000000b400b47308 */ /* 0x000fe20000000800 */
[----:B------:R-:W-:Y:S02]  /*5ed0*/  FMUL.FTZ R0, R0, c[0x0][0x2d0] ;  /* 0x0000b40000007a20 */ /* 0x000fe40000410000 */
[--C-:B------:R-:W-:Y:S02]  /*5ee0*/  FFMA.FTZ R192, R10, c[0x0][0x2d0], -R193.reuse ;  /* 0x0000b4000ac07a23 */ /* 0x100fe400000108c1 */
[----:B------:R-:W-:Y:S02]  /*5ef0*/  FFMA.FTZ R189, R11, c[0x0][0x2d0], -R193 ;  /* 0x0000b4000bbd7a23 */ /* 0x000fe400000108c1 */
[C---:B-1----:R-:W-:Y:S02]  /*5f00*/  FMUL.FTZ R6, R3.reuse, R162 ;  /* 0x000000a203067220 */ /* 0x042fe40000410000 */
[C---:B------:R-:W-:Y:S01]  /*5f10*/  FMUL.FTZ R7, R3.reuse, R163 ;  /* 0x000000a303077220 */ /* 0x040fe20000410000 */
[----:B------:R-:W1:Y:S01]  /*5f20*/  MUFU.EX2 R170, R170 ;  /* 0x000000aa00aa7308 */ /* 0x000e620000000800 */
[C---:B------:R-:W-:Y:S02]  /*5f30*/  FMUL.FTZ R12, R2.reuse, R152 ;  /* 0x00000098020c7220 */ /* 0x040fe40000410000 */
[----:B------:R-:W-:Y:S02]  /*5f40*/  FMUL.FTZ R13, R2, R153 ;  /* 0x00000099020d7220 */ /* 0x000fe40000410000 */
[C---:B--2---:R-:W-:Y:S02]  /*5f50*/  FMUL.FTZ R4, R164.reuse, R160 ;  /* 0x000000a0a4047220 */ /* 0x044fe40000410000 */
[C---:B------:R-:W-:Y:S02]  /*5f60*/  FMUL.FTZ R5, R164.reuse, R161 ;  /* 0x000000a1a4057220 */ /* 0x040fe40000410000 */
[C---:B------:R-:W-:Y:S01]  /*5f70*/  FMUL.FTZ R16, R164.reuse, R148 ;  /* 0x00000094a4107220 */ /* 0x040fe20000410000 */
[----:B------:R-:W-:Y:S01]  /*5f80*/  MUFU.EX2 R171, R171 ;  /* 0x000000ab00ab7308 */ /* 0x000fe20000000800 */
[C---:B------:R-:W-:Y:S02]  /*5f90*/  FMUL.FTZ R17, R164.reuse, R149 ;  /* 0x00000095a4117220 */ /* 0x040fe40000410000 */
[C---:B------:R-:W-:Y:S02]  /*5fa0*/  FMUL.FTZ R18, R3.reuse, R150 ;  /* 0x0000009603127220 */ /* 0x040fe40000410000 */
[C---:B------:R-:W-:Y:S02]  /*5fb0*/  FMUL.FTZ R19, R3.reuse, R151 ;  /* 0x0000009703137220 */ /* 0x040fe40000410000 */
[----:B------:R-:W2:Y:S01]  /*5fc0*/  LDSM.16.MT88.4 R148, [R225+0x1100] ;  /* 0x00110000e194783b */ /* 0x000ea20000004200 */
[C---:B------:R-:W-:Y:S02]  /*5fd0*/  FMUL.FTZ R68, R164.reuse, R68 ;  /* 0x00000044a4447220 */ /* 0x040fe40000410000 */
[----:B------:R-:W3:Y:S01]  /*5fe0*/  MUFU.EX2 R181, R181 ;  /* 0x000000b500b57308 */ /* 0x000ee20000000800 */
[----:B------:R-:W-:Y:S02]  /*5ff0*/  FMUL.FTZ R69, R164, R69 ;  /* 0x00000045a4457220 */ /* 0x000fe40000410000 */
[C---:B------:R-:W-:Y:S01]  /*6000*/  FMUL.FTZ R70, R3.reuse, R70 ;  /* 0x0000004603467220 */ /* 0x040fe20000410000 */
[----:B-1----:R-:W-:Y:S01]  /*6010*/  F2FP.BF16.PACK_AB R160, R170, R180 ;  /* 0x000000b4aaa0723e */ /* 0x002fe200000010ff */
[C---:B------:R-:W-:Y:S02]  /*6020*/  FMUL.FTZ R71, R3.reuse, R71 ;  /* 0x0000004703477220 */ /* 0x040fe40000410000 */
[C---:B------:R-:W-:Y:S02]  /*6030*/  FMUL.FTZ R72, R2.reuse, R72 ;  /* 0x0000004802487220 */ /* 0x040fe40000410000 */
[C---:B------:R-:W-:Y:S01]  /*6040*/  FMUL.FTZ R73, R2.reuse, R73 ;  /* 0x0000004902497220 */ /* 0x040fe20000410000 */
[----:B------:R-:W-:Y:S01]  /*6050*/  MUFU.EX2 R184, R184 ;  /* 0x000000b800b87308 */ /* 0x000fe20000000800 */
[C---:B------:R-:W-:Y:S02]  /*6060*/  FMUL.FTZ R76, R2.reuse, R76 ;  /* 0x0000004c024c7220 */ /* 0x040fe40000410000 */
[----:B------:R-:W-:Y:S02]  /*6070*/  FMUL.FTZ R77, R2, R77 ;  /* 0x0000004d024d7220 */ /* 0x000fe40000410000 */
[C---:B------:R-:W-:Y:S02]  /*6080*/  FMUL.FTZ R80, R164.reuse, R80 ;  /* 0x00000050a4507220 */ /* 0x040fe40000410000 */
[C---:B------:R-:W-:Y:S02]  /*6090*/  FMUL.FTZ R81, R164.reuse, R81 ;  /* 0x00000051a4517220 */ /* 0x040fe40000410000 */
[C---:B------:R-:W-:Y:S01]  /*60a0*/  FMUL.FTZ R82, R3.reuse, R82 ;  /* 0x0000005203527220 */ /* 0x040fe20000410000 */
[----:B------:R-:W1:Y:S01]  /*60b0*/  MUFU.EX2 R182, R182 ;  /* 0x000000b600b67308 */ /* 0x000e620000000800 */
[----:B------:R-:W-:Y:S02]  /*60c0*/  FMUL.FTZ R83, R3, R83 ;  /* 0x0000005303537220 */ /* 0x000fe40000410000 */
[C---:B------:R-:W-:Y:S01]  /*60d0*/  FMUL.FTZ R84, R164.reuse, R84 ;  /* 0x00000054a4547220 */ /* 0x040fe20000410000 */
[----:B---3--:R-:W-:Y:S01]  /*60e0*/  F2FP.BF16.PACK_AB R162, R181, R171 ;  /* 0x000000abb5a2723e */ /* 0x008fe200000010ff */
[----:B------:R-:W-:Y:S02]  /*60f0*/  FMUL.FTZ R85, R164, R85 ;  /* 0x00000055a4557220 */ /* 0x000fe40000410000 */
        /* <DEDUP_REMOVED lines=8> */
[----:B------:R-:W3:Y:S01]  /*6180*/  MUFU.EX2 R169, R169 ;  /* 0x000000a900a97308 */ /* 0x000ee20000000800 */
[C---:B------:R-:W-:Y:S02]  /*6190*/  FMUL.FTZ R95, R3.reuse, R95 ;  /* 0x0000005f035f7220 */ /* 0x040fe40000410000 */
[----:B------:R-:W-:Y:S01]  /*61a0*/  FMUL.FTZ R96, R164, R96 ;  /* 0x00000060a4607220 */ /* 0x000fe20000410000 */
[----:B-1----:R-:W-:Y:S01]  /*61b0*/  F2FP.BF16.PACK_AB R161, R182, R184 ;  /* 0x000000b8b6a1723e */ /* 0x002fe200000010ff */
[----:B------:R-:W-:Y:S02]  /*61c0*/  FMUL.FTZ R97, R164, R97 ;  /* 0x00000061a4617220 */ /* 0x000fe40000410000 */
[C---:B------:R-:W-:Y:S02]  /*61d0*/  FMUL.FTZ R98, R3.reuse, R98 ;  /* 0x0000006203627220 */ /* 0x040fe40000410000 */
[C---:B------:R-:W-:Y:S01]  /*61e0*/  FMUL.FTZ R99, R3.reuse, R99 ;  /* 0x0000006303637220 */ /* 0x040fe20000410000 */
[----:B------:R-:W1:Y:S01]  /*61f0*/  MUFU.EX2 R0, R0 ;  /* 0x0000000000007308 */ /* 0x000e620000000800 */
[C---:B------:R-:W-:Y:S02]  /*6200*/  FMUL.FTZ R100, R2.reuse, R100 ;  /* 0x0000006402647220 */ /* 0x040fe40000410000 */
[----:B------:R-:W-:Y:S02]  /*6210*/  FMUL.FTZ R101, R2, R101 ;  /* 0x0000006502657220 */ /* 0x000fe40000410000 */
[C---:B------:R-:W-:Y:S02]  /*6220*/  FMUL.FTZ R104, R164.reuse, R104 ;  /* 0x00000068a4687220 */ /* 0x040fe40000410000 */
[C---:B------:R-:W-:Y:S02]  /*6230*/  FMUL.FTZ R105, R164.reuse, R105 ;  /* 0x00000069a4697220 */ /* 0x040fe40000410000 */
[C---:B------:R-:W-:Y:S01]  /*6240*/  FMUL.FTZ R106, R3.reuse, R106 ;  /* 0x0000006a036a7220 */ /* 0x040fe20000410000 */
[----:B------:R-:W-:Y:S01]  /*6250*/  MUFU.EX2 R192, R192 ;  /* 0x000000c000c07308 */ /* 0x000fe20000000800 */
[----:B------:R-:W-:Y:S02]  /*6260*/  FMUL.FTZ R107, R3, R107 ;  /* 0x0000006b036b7220 */ /* 0x000fe40000410000 */
[----:B------:R-:W-:Y:S01]  /*6270*/  FMUL.FTZ R108, R164, R108 ;  /* 0x0000006ca46c7220 */ /* 0x000fe20000410000 */
[----:B---3--:R-:W-:Y:S01]  /*6280*/  F2FP.BF16.PACK_AB R163, R169, R183 ;  /* 0x000000b7a9a3723e */ /* 0x008fe200000010ff */
[C---:B------:R-:W-:Y:S02]  /*6290*/  FMUL.FTZ R24, R2.reuse, R136 ;  /* 0x0000008802187220 */ /* 0x040fe40000410000 */
[----:B------:R-:W-:Y:S02]  /*62a0*/  FMUL.FTZ R25, R2, R137 ;  /* 0x0000008902197220 */ /* 0x000fe40000410000 */
[--C-:B------:R-:W-:Y:S01]  /*62b0*/  FFMA.FTZ R205, R36, c[0x0][0x2d0], -R197.reuse ;  /* 0x0000b40024cd7a23 */ /* 0x100fe200000108c5 */
[----:B------:R-:W3:Y:S01]  /*62c0*/  MUFU.EX2 R189, R189 ;  /* 0x000000bd00bd7308 */ /* 0x000ee20000000800 */
[-C--:B------:R-:W-:Y:S05]  /*62d0*/  HMMA.16816.F32.BF16 R4, R160, R172.reuse, R4 ;  /* 0x000000aca004723c */ /* 0x080fea0000041804 */
[C---:B-1----:R-:W-:Y:S01]  /*62e0*/  FMUL.FTZ R10, R0.reuse, R158 ;  /* 0x0000009e000a7220 */ /* 0x042fe20000410000 */
[----:B------:R-:W-:Y:S01]  /*62f0*/  F2FP.BF16.PACK_AB R158, R187, R186 ;  /* 0x000000babb9e723e */ /* 0x000fe200000010ff */
[C---:B------:R-:W-:Y:S02]  /*6300*/  FMUL.FTZ R11, R0.reuse, R159 ;  /* 0x0000009f000b7220 */ /* 0x040fe40000410000 */
[----:B------:R-:W-:Y:S03]  /*6310*/  MUFU.EX2 R190, R190 ;  /* 0x000000be00be7308 */ /* 0x000fe60000000800 */
[C---:B------:R-:W-:Y:S02]  /*6320*/  FMUL.FTZ R14, R0.reuse, R154 ;  /* 0x0000009a000e7220 */ /* 0x040fe40000410000 */
[C---:B------:R-:W-:Y:S02]  /*6330*/  FMUL.FTZ R15, R0.reuse, R155 ;  /* 0x0000009b000f7220 */ /* 0x040fe40000410000 */
[C---:B------:R-:W-:Y:S01]  /*6340*/  FMUL.FTZ R74, R0.reuse, R74 ;  /* 0x0000004a004a7220 */ /* 0x040fe20000410000 */
[----:B------:R-:W1:Y:S01]  /*6350*/  LDSM.16.MT88.4 R152, [R223+0x1100] ;  /* 0x00110000df98783b */ /* 0x000e620000004200 */
[C---:B------:R-:W-:Y:S01]  /*6360*/  FMUL.FTZ R75, R0.reuse, R75 ;  /* 0x0000004b004b7220 */ /* 0x040fe20000410000 */
[----:B------:R-:W4:Y:S01]  /*6370*/  MUFU.EX2 R191, R191 ;  /* 0x000000bf00bf7308 */ /* 0x000f220000000800 */
[C---:B------:R-:W-:Y:S02]  /*6380*/  FMUL.FTZ R78, R0.reuse, R78 ;  /* 0x0000004e004e7220 */ /* 0x040fe40000410000 */
[C---:B------:R-:W-:Y:S01]  /*6390*/  FMUL.FTZ R79, R0.reuse, R79 ;  /* 0x0000004f004f7220 */ /* 0x040fe20000410000 */
[----:B---3--:R-:W-:Y:S01]  /*63a0*/  F2FP.BF16.PACK_AB R157, R189, R192 ;  /* 0x000000c0bd9d723e */ /* 0x008fe200000010ff */
[C---:B------:R-:W-:Y:S02]  /*63b0*/  FMUL.FTZ R90, R0.reuse, R90 ;  /* 0x0000005a005a7220 */ /* 0x040fe40000410000 */
[C---:B------:R-:W-:Y:S02]  /*63c0*/  FMUL.FTZ R91, R0.reuse, R91 ;  /* 0x0000005b005b7220 */ /* 0x040fe40000410000 */
[C---:B------:R-:W-:Y:S01]  /*63d0*/  FMUL.FTZ R102, R0.reuse, R102 ;  /* 0x0000006600667220 */ /* 0x040fe20000410000 */
[----:B------:R-:W-:Y:S01]  /*63e0*/  MUFU.EX2 R195, R195 ;  /* 0x000000c300c37308 */ /* 0x000fe20000000800 */
[----:B------:R-:W-:Y:S02]  /*63f0*/  FMUL.FTZ R103, R0, R103 ;  /* 0x0000006700677220 */ /* 0x000fe40000410000 */
[----:B------:R-:W-:Y:S02]  /*6400*/  FMUL.FTZ R109, R164, R109 ;  /* 0x0000006da46d7220 */ /* 0x000fe40000410000 */
[C---:B------:R-:W-:Y:S02]  /*6410*/  FMUL.FTZ R110, R3.reuse, R110 ;  /* 0x0000006e036e7220 */ /* 0x040fe40000410000 */
[----:B------:R-:W-:Y:S02]  /*6420*/  FMUL.FTZ R111, R3, R111 ;  /* 0x0000006f036f7220 */ /* 0x000fe40000410000 */
[C---:B------:R-:W-:Y:S01]  /*6430*/  FMUL.FTZ R112, R2.reuse, R112 ;  /* 0x0000007002707220 */ /* 0x040fe20000410000 */
[----:B------:R-:W3:Y:S01]  /*6440*/  MUFU.EX2 R198, R198 ;  /* 0x000000c600c67308 */ /* 0x000ee20000000800 */
[----:B------:R-:W-:Y:S02]  /*6450*/  FMUL.FTZ R113, R2, R113 ;  /* 0x0000007102717220 */ /* 0x000fe40000410000 */
[----:B------:R-:W-:Y:S01]  /*6460*/  FMUL.FTZ R114, R0, R114 ;  /* 0x0000007200727220 */ /* 0x000fe20000410000 */
[----:B----4-:R-:W-:Y:S01]  /*6470*/  F2FP.BF16.PACK_AB R159, R191, R190 ;  /* 0x000000bebf9f723e */ /* 0x010fe200000010ff */
[--C-:B------:R-:W-:Y:S02]  /*6480*/  FFMA.FTZ R206, R37, c[0x0][0x2d0], -R197.reuse ;  /* 0x0000b40025ce7a23 */ /* 0x100fe400000108c5 */
[--C-:B------:R-:W-:Y:S02]  /*6490*/  FFMA.FTZ R207, R38, c[0x0][0x2d0], -R196.reuse ;  /* 0x0000b40026cf7a23 */ /* 0x100fe400000108c4 */
[--C-:B------:R-:W-:Y:S01]  /*64a0*/  FFMA.FTZ R208, R39, c[0x0][0x2d0], -R196.reuse ;  /* 0x0000b40027d07a23 */ /* 0x100fe200000108c4 */
[----:B------:R-:W-:Y:S01]  /*64b0*/  MUFU.EX2 R201, R201 ;  /* 0x000000c900c97308 */ /* 0x000fe20000000800 */
[C---:B------:R-:W-:Y:S01]  /*64c0*/  HMMA.16816.F32.BF16 R8, R156.reuse, R172, R8 ;  /* 0x000000ac9c08723c */ /* 0x040fe20000041808 */
[----:B------:R-:W-:Y:S03]  /*64d0*/  LDSM.16.MT88.4 R36, [R225+0x2500] ;  /* 0x00250000e124783b */ /* 0x000fe60000004200 */
[--C-:B------:R-:W-:Y:S02]  /*64e0*/  FFMA.FTZ R51, R51, c[0x0][0x2d0], -R196.reuse ;  /* 0x0000b40033337a23 */ /* 0x100fe400000108c4 */
[--C-:B------:R-:W-:Y:S02]  /*64f0*/  FFMA.FTZ R209, R48, c[0x0][0x2d0], -R197.reuse ;  /* 0x0000b40030d17a23 */ /* 0x100fe400000108c5 */
[-C--:B------:R-:W-:Y:S01]  /*6500*/  HMMA.16816.F32.BF16 R12, R156, R174.reuse, R12 ;  /* 0x000000ae9c0c723c */ /* 0x080fe2000004180c */
[----:B------:R-:W-:Y:S03]  /*6510*/  MUFU.EX2 R202, R202 ;  /* 0x000000ca00ca7308 */ /* 0x000fe60000000800 */
[----:B------:R-:W-:Y:S02]  /*6520*/  FFMA.FTZ R210, R49, c[0x0][0x2d0], -R197 ;  /* 0x0000b40031d27a23 */ /* 0x000fe400000108c5 */
[--C-:B------:R-:W-:Y:S02]  /*6530*/  FFMA.FTZ R211, R50, c[0x0][0x2d0], -R196.reuse ;  /* 0x0000b40032d37a23 */ /* 0x100fe400000108c4 */
[C---:B------:R-:W-:Y:S03]  /*6540*/  HMMA.16816.F32.BF16 R16, R160.reuse, R174, R16 ;  /* 0x000000aea010723c */ /* 0x040fe60000041810 */
[----:B------:R-:W-:Y:S01]  /*6550*/  MUFU.EX2 R205, R205 ;  /* 0x000000cd00cd7308 */ /* 0x000fe20000000800 */
[--C-:B------:R-:W-:Y:S02]  /*6560*/  FFMA.FTZ R42, R42, c[0x0][0x2d0], -R193.reuse ;  /* 0x0000b4002a2a7a23 */ /* 0x100fe400000108c1 */
[----:B------:R-:W-:Y:S02]  /*6570*/  FFMA.FTZ R43, R43, c[0x0][0x2d0], -R193 ;  /* 0x0000b4002b2b7a23 */ /* 0x000fe400000108c1 */
[-C--:B------:R-:W-:Y:S04]  /*6580*/  HMMA.16816.F32.BF16 R68, R160, R176.reuse, R68 ;  /* 0x000000b0a044723c */ /* 0x080fe80000041844 */
[--C-:B------:R-:W-:Y:S01]  /*6590*/  FFMA.FTZ R52, R52, c[0x0][0x2d0], -R197.reuse ;  /* 0x0000b40034347a23 */ /* 0x100fe200000108c5 */
[----:B------:R-:W-:Y:S01]  /*65a0*/  MUFU.EX2 R206, R206 ;  /* 0x000000ce00ce7308 */ /* 0x000fe20000000800 */
[----:B------:R-:W-:Y:S02]  /*65b0*/  FFMA.FTZ R53, R53, c[0x0][0x2d0], -R197 ;  /* 0x0000b40035357a23 */ /* 0x000fe400000108c5 */
[C---:B------:R-:W-:Y:S04]  /*65c0*/  HMMA.16816.F32.BF16 R72, R156.reuse, R176, R72 ;  /* 0x000000b09c48723c */ /* 0x040fe80000041848 */
[--C-:B------:R-:W-:Y:S02]  /*65d0*/  FFMA.FTZ R54, R54, c[0x0][0x2d0], -R196.reuse ;  /* 0x0000b40036367a23 */ /* 0x100fe400000108c4 */
[--C-:B------:R-:W-:Y:S01]  /*65e0*/  FFMA.FTZ R55, R55, c[0x0][0x2d0], -R196.reuse ;  /* 0x0000b40037377a23 */ /* 0x100fe200000108c4 */
[----:B------:R-:W-:Y:S01]  /*65f0*/  MUFU.EX2 R207, R207 ;  /* 0x000000cf00cf7308 */ /* 0x000fe20000000800 */
[-C--:B------:R-:W-:Y:S04]  /*6600*/  HMMA.16816.F32.BF16 R76, R156, R178.reuse, R76 ;  /* 0x000000b29c4c723c */ /* 0x080fe8000004184c */
[--C-:B------:R-:W-:Y:S02]  /*6610*/  FFMA.FTZ R58, R58, c[0x0][0x2d0], -R193.reuse ;  /* 0x0000b4003a3a7a23 */ /* 0x100fe400000108c1 */
[----:B------:R-:W-:Y:S02]  /*6620*/  FFMA.FTZ R59, R59, c[0x0][0x2d0], -R193 ;  /* 0x0000b4003b3b7a23 */ /* 0x000fe400000108c1 */
[C---:B------:R-:W-:Y:S01]  /*6630*/  HMMA.16816.F32.BF16 R80, R160.reuse, R178, R80 ;  /* 0x000000b2a050723c */ /* 0x040fe20000041850 */
[----:B------:R-:W-:Y:S03]  /*6640*/  MUFU.EX2 R208, R208 ;  /* 0x000000d000d07308 */ /* 0x000fe60000000800 */
[--C-:B------:R-:W-:Y:S02]  /*6650*/  FFMA.FTZ R172, R20, c[0x0][0x2d0], -R197.reuse ;  /* 0x0000b40014ac7a23 */ /* 0x100fe400000108c5 */
[C---:B------:R-:W-:Y:S02]  /*6660*/  FMUL.FTZ R20, R2.reuse, R144 ;  /* 0x0000009002147220 */ /* 0x040fe40000410000 */
[-C--:B--2---:R-:W-:Y:S03]  /*6670*/  HMMA.16816.F32.BF16 R84, R160, R148.reuse, R84 ;  /* 0x00000094a054723c */ /* 0x084fe60000041854 */
[----:B------:R-:W-:Y:S01]  /*6680*/  MUFU.EX2 R172, R172 ;  /* 0x000000ac00ac7308 */ /* 0x000fe20000000800 */
[--C-:B------:R-:W-:Y:S02]  /*6690*/  FFMA.FTZ R173, R21, c[0x0][0x2d0], -R197.reuse ;  /* 0x0000b40015ad7a23 */ /* 0x100fe400000108c5 */
[----:B------:R-:W-:Y:S02]  /*66a0*/  FMUL.FTZ R21, R2, R145 ;  /* 0x0000009102157220 */ /* 0x000fe40000410000 */
[C---:B------:R-:W-:Y:S04]  /*66b0*/  HMMA.16816.F32.BF16 R88, R156.reuse, R148, R88 ;  /* 0x000000949c58723c */ /* 0x040fe80000041858 */
[--C-:B------:R-:W-:Y:S01]  /*66c0*/  FFMA.FTZ R174, R22, c[0x0][0x2d0], -R196.reuse ;  /* 0x0000b40016ae7a23 */ /* 0x100fe200000108c4 */
[----:B------:R-:W2:Y:S01]  /*66d0*/  MUFU.EX2 R173, R173 ;  /* 0x000000ad00ad7308 */ /* 0x000ea20000000800 */
[C---:B------:R-:W-:Y:S02]  /*66e0*/  FMUL.FTZ R22, R0.reuse, R146 ;  /* 0x0000009200167220 */ /* 0x040fe40000410000 */
[--C-:B------:R-:W-:Y:S04]  /*66f0*/  FFMA.FTZ R175, R23, c[0x0][0x2d0], -R196.reuse ;  /* 0x0000b40017af7a23 */ /* 0x100fe800000108c4 */
[----:B------:R-:W-:Y:S02]  /*6700*/  FMUL.FTZ R23, R0, R147 ;  /* 0x0000009300177220 */ /* 0x000fe40000410000 */
[----:B------:R-:W4:Y:S01]  /*6710*/  LDSM.16.MT88.4 R144, [R225+0x2100] ;  /* 0x00210000e190783b */ /* 0x000f220000004200 */
[--C-:B------:R-:W-:Y:S01]  /*6720*/  FFMA.FTZ R176, R32, c[0x0][0x2d0], -R197.reuse ;  /* 0x0000b40020b07a23 */ /* 0x100fe200000108c5 */
[----:B------:R-:W-:Y:S01]  /*6730*/  MUFU.EX2 R174, R174 ;  /* 0x000000ae00ae7308 */ /* 0x000fe20000000800 */
[C---:B------:R-:W-:Y:S02]  /*6740*/  FMUL.FTZ R32, R2.reuse, R140 ;  /* 0x0000008c02207220 */ /* 0x040fe40000410000 */
[-C--:B------:R-:W-:Y:S03]  /*6750*/  HMMA.16816.F32.BF16 R20, R156, R150.reuse, R20 ;  /* 0x000000969c14723c */ /* 0x080fe60000041814 */
[----:B------:R-:W-:Y:S02]  /*6760*/  FFMA.FTZ R177, R33, c[0x0][0x2d0], -R197 ;  /* 0x0000b40021b17a23 */ /* 0x000fe400000108c5 */
[----:B------:R-:W-:Y:S02]  /*6770*/  FMUL.FTZ R33, R2, R141 ;  /* 0x0000008d02217220 */ /* 0x000fe40000410000 */
[--C-:B------:R-:W-:Y:S01]  /*6780*/  FFMA.FTZ R178, R34, c[0x0][0x2d0], -R196.reuse ;  /* 0x0000b40022b27a23 */ /* 0x100fe200000108c4 */
[C---:B------:R-:W-:Y:S01]  /*6790*/  HMMA.16816.F32.BF16 R92, R160.reuse, R150, R92 ;  /* 0x00000096a05c723c */ /* 0x040fe2000004185c */
[----:B------:R-:W-:Y:S01]  /*67a0*/  LDSM.16.MT88.4 R148, [R225+0x1500] ;  /* 0x00150000e194783b */ /* 0x000fe20000004200 */
[----:B------:R-:W5:Y:S02]  /*67b0*/  MUFU.EX2 R175, R175 ;  /* 0x000000af00af7308 */ /* 0x000f640000000800 */
[C---:B------:R-:W-:Y:S02]  /*67c0*/  FMUL.FTZ R34, R0.reuse, R142 ;  /* 0x0000008e00227220 */ /* 0x040fe40000410000 */
[----:B------:R-:W-:Y:S02]  /*67d0*/  FFMA.FTZ R179, R35, c[0x0][0x2d0], -R196 ;  /* 0x0000b40023b37a23 */ /* 0x000fe400000108c4 */
[-C--:B-1----:R-:W-:Y:S04]  /*67e0*/  HMMA.16816.F32.BF16 R96, R160, R152.reuse, R96 ;  /* 0x00000098a060723c */ /* 0x082fe80000041860 */
[C---:B------:R-:W-:Y:S01]  /*67f0*/  FMUL.FTZ R35, R0.reuse, R143 ;  /* 0x0000008f00237220 */ /* 0x040fe20000410000 */
[----:B------:R-:W-:Y:S01]  /*6800*/  MUFU.EX2 R176, R176 ;  /* 0x000000b000b07308 */ /* 0x000fe20000000800 */
[----:B------:R-:W1:Y:S01]  /*6810*/  LDSM.16.MT88.4 R140, [R223+0x2100] ;  /* 0x00210000df8c783b */ /* 0x000e620000004200 */
[----:B------:R-:W-:Y:S01]  /*6820*/  FMUL.FTZ R115, R0, R115 ;  /* 0x0000007300737220 */ /* 0x000fe20000410000 */
[C---:B------:R-:W-:Y:S04]  /*6830*/  HMMA.16816.F32.BF16 R100, R156.reuse, R152, R100 ;  /* 0x000000989c64723c */ /* 0x040fe80000041864 */
[--C-:B------:R-:W-:Y:S02]  /*6840*/  FFMA.FTZ R199, R26, c[0x0][0x2d0], -R193.reuse ;  /* 0x0000b4001ac77a23 */ /* 0x100fe400000108c1 */
[C---:B------:R-:W-:Y:S01]  /*6850*/  FMUL.FTZ R26, R0.reuse, R138 ;  /* 0x0000008a001a7220 */ /* 0x040fe20000410000 */
[----:B------:R-:W-:Y:S01]  /*6860*/  MUFU.EX2 R152, R44 ;  /* 0x0000002c00987308 */ /* 0x000fe20000000800 */
[-C--:B------:R-:W-:Y:S04]  /*6870*/  HMMA.16816.F32.BF16 R32, R156, R154.reuse, R32 ;  /* 0x0000009a9c20723c */ /* 0x080fe80000041820 */
[--C-:B------:R-:W-:Y:S02]  /*6880*/  FFMA.FTZ R200, R27, c[0x0][0x2d0], -R193.reuse ;  /* 0x0000b4001bc87a23 */ /* 0x100fe400000108c1 */
[----:B------:R-:W-:Y:S02]  /*6890*/  FMUL.FTZ R27, R0, R139 ;  /* 0x0000008b001b7220 */ /* 0x000fe40000410000 */
[C---:B------:R-:W-:Y:S01]  /*68a0*/  HMMA.16816.F32.BF16 R104, R160.reuse, R154, R104 ;  /* 0x0000009aa068723c */ /* 0x040fe20000041868 */
[----:B------:R-:W1:Y:S01]  /*68b0*/  LDSM.16.MT88.4 R136, [R225+0x500] ;  /* 0x00050000e188783b */ /* 0x000e620000004200 */
[----:B------:R2:W-:Y:S02]  /*68c0*/  MUFU.EX2 R154, R51 ;  /* 0x00000033009a7308 */ /* 0x0005e40000000800 */
[C---:B------:R-:W-:Y:S02]  /*68d0*/  FMUL.FTZ R116, R164.reuse, R116 ;  /* 0x00000074a4747220 */ /* 0x040fe40000410000 */
[----:B------:R-:W-:Y:S02]  /*68e0*/  FMUL.FTZ R117, R164, R117 ;  /* 0x00000075a4757220 */ /* 0x000fe40000410000 */
[-C--:B----4-:R-:W-:Y:S04]  /*68f0*/  HMMA.16816.F32.BF16 R108, R160, R144.reuse, R108 ;  /* 0x00000090a06c723c */ /* 0x090fe8000004186c */
[C---:B------:R-:W-:Y:S01]  /*6900*/  FMUL.FTZ R118, R3.reuse, R118 ;  /* 0x0000007603767220 */ /* 0x040fe20000410000 */
[----:B------:R-:W4:Y:S01]  /*6910*/  MUFU.EX2 R177, R177 ;  /* 0x000000b100b17308 */ /* 0x000f220000000800 */
[C---:B------:R-:W-:Y:S02]  /*6920*/  FMUL.FTZ R119, R3.reuse, R119 ;  /* 0x0000007703777220 */ /* 0x040fe40000410000 */
[C---:B------:R-:W-:Y:S04]  /*6930*/  HMMA.16816.F32.BF16 R112, R156.reuse, R144, R112 ;  /* 0x000000909c70723c */ /* 0x040fe80000041870 */
[C---:B------:R-:W-:Y:S02]  /*6940*/  FMUL.FTZ R124, R2.reuse, R124 ;  /* 0x0000007c027c7220 */ /* 0x040fe40000410000 */
[----:B------:R-:W-:Y:S01]  /*6950*/  FMUL.FTZ R125, R2, R125 ;  /* 0x0000007d027d7220 */ /* 0x000fe20000410000 */
[----:B------:R-:W-:Y:S01]  /*6960*/  MUFU.EX2 R178, R178 ;  /* 0x000000b200b27308 */ /* 0x000fe20000000800 */
[-C--:B------:R-:W-:Y:S01]  /*6970*/  HMMA.16816.F32.BF16 R24, R156, R146.reuse, R24 ;  /* 0x000000929c18723c */ /* 0x080fe20000041818 */
[----:B--2---:R-:W-:Y:S03]  /*6980*/  LDSM.16.MT88.4 R48, [R223+0x2500] ;  /* 0x00250000df30783b */ /* 0x004fe60000004200 */
[C---:B------:R-:W-:Y:S02]  /*6990*/  FMUL.FTZ R126, R0.reuse, R126 ;  /* 0x0000007e007e7220 */ /* 0x040fe40000410000 */
[----:B------:R-:W-:Y:S02]  /*69a0*/  FMUL.FTZ R127, R0, R127 ;  /* 0x0000007f007f7220 */ /* 0x000fe40000410000 */
[C---:B------:R-:W-:Y:S01]  /*69b0*/  HMMA.16816.F32.BF16 R116, R160.reuse, R146, R116 ;  /* 0x00000092a074723c */ /* 0x040fe20000041874 */
[----:B------:R-:W2:Y:S01]  /*69c0*/  MUFU.EX2 R179, R179 ;  /* 0x000000b300b37308 */ /* 0x000ea20000000800 */
[----:B------:R-:W2:Y:S02]  /*69d0*/  LDSM.16.MT88.4 R144, [R223+0x500] ;  /* 0x00050000df90783b */ /* 0x000ea40000004200 */
[C---:B------:R-:W-:Y:S02]  /*69e0*/  FMUL.FTZ R120, R164.reuse, R120 ;  /* 0x00000078a4787220 */ /* 0x040fe40000410000 */
[----:B------:R-:W-:Y:S02]  /*69f0*/  FMUL.FTZ R121, R164, R121 ;  /* 0x00000079a4797220 */ /* 0x000fe40000410000 */
[C---:B------:R-:W-:Y:S03]  /*6a00*/  FMUL.FTZ R122, R3.reuse, R122 ;  /* 0x0000007a037a7220 */ /* 0x040fe60000410000 */
[----:B------:R-:W-:Y:S01]  /*6a10*/  MUFU.EX2 R199, R199 ;  /* 0x000000c700c77308 */ /* 0x000fe20000000800 */
[----:B------:R-:W-:Y:S02]  /*6a20*/  FMUL.FTZ R123, R3, R123 ;  /* 0x0000007b037b7220 */ /* 0x000fe40000410000 */
[C---:B------:R-:W-:Y:S02]  /*6a30*/  FMUL.FTZ R128, R2.reuse, R128 ;  /* 0x0000008002807220 */ /* 0x040fe40000410000 */
[----:B------:R-:W-:Y:S02]  /*6a40*/  FMUL.FTZ R129, R2, R129 ;  /* 0x0000008102817220 */ /* 0x000fe40000410000 */
[----:B------:R-:W-:Y:S01]  /*6a50*/  FMUL.FTZ R130, R0, R130 ;  /* 0x0000008200827220 */ /* 0x000fe20000410000 */
[-C--:B-1----:R-:W-:Y:S02]  /*6a60*/  HMMA.16816.F32.BF16 R120, R160, R140.reuse, R120 ;  /* 0x0000008ca078723c */ /* 0x082fe40000041878 */
[----:B------:R-:W1:Y:S01]  /*6a70*/  MUFU.EX2 R200, R200 ;  /* 0x000000c800c87308 */ /* 0x000e620000000800 */
[--C-:B------:R-:W-:Y:S02]  /*6a80*/  FFMA.FTZ R203, R30, c[0x0][0x2d0], -R193.reuse ;  /* 0x0000b4001ecb7a23 */ /* 0x100fe400000108c1 */
[--C-:B------:R-:W-:Y:S02]  /*6a90*/  FFMA.FTZ R204, R31, c[0x0][0x2d0], -R193.reuse ;  /* 0x0000b4001fcc7a23 */ /* 0x100fe400000108c1 */
[----:B------:R-:W-:Y:S01]  /*6aa0*/  FMUL.FTZ R131, R0, R131 ;  /* 0x0000008300837220 */ /* 0x000fe20000410000 */
[C---:B------:R-:W-:Y:S04]  /*6ab0*/  HMMA.16816.F32.BF16 R124, R156.reuse, R140, R124 ;  /* 0x0000008c9c7c723c */ /* 0x040fe8000004187c */
[----:B------:R-:W-:Y:S01]  /*6ac0*/  MUFU.EX2 R203, R203 ;  /* 0x000000cb00cb7308 */ /* 0x000fe20000000800 */
[--C-:B------:R-:W-:Y:S02]  /*6ad0*/  FFMA.FTZ R46, R46, c[0x0][0x2d0], -R193.reuse ;  /* 0x0000b4002e2e7a23 */ /* 0x100fe400000108c1 */
[----:B---3--:R-:W-:Y:S01]  /*6ae0*/  F2FP.BF16.PACK_AB R140, R198, R195 ;  /* 0x000000c3c68c723e */ /* 0x008fe200000010ff */
[-C--:B------:R-:W-:Y:S04]  /*6af0*/  HMMA.16816.F32.BF16 R128, R156, R142.reuse, R128 ;  /* 0x0000008e9c80723c */ /* 0x080fe80000041880 */
[C---:B------:R-:W-:Y:S01]  /*6b00*/  FMUL.FTZ R28, R164.reuse, R132 ;  /* 0x00000084a41c7220 */ /* 0x040fe20000410000 */
[----:B------:R-:W-:Y:S01]  /*6b10*/  F2FP.BF16.PACK_AB R132, R173, R172 ;  /* 0x000000acad84723e */ /* 0x000fe200000010ff */
[----:B------:R-:W3:Y:S01]  /*6b20*/  MUFU.EX2 R204, R204 ;  /* 0x000000cc00cc7308 */ /* 0x000ee20000000800 */
[----:B------:R-:W-:Y:S01]  /*6b30*/  FMUL.FTZ R29, R164, R133 ;  /* 0x00000085a41d7220 */ /* 0x000fe20000410000 */
[----:B-----5:R-:W-:Y:S01]  /*6b40*/  F2FP.BF16.PACK_AB R133, R175, R174 ;  /* 0x000000aeaf85723e */ /* 0x020fe200000010ff */
[C---:B------:R-:W-:Y:S03]  /*6b50*/  FMUL.FTZ R30, R3.reuse, R134 ;  /* 0x00000086031e7220 */ /* 0x040fe60000410000 */
[----:B------:R-:W-:Y:S01]  /*6b60*/  FMUL.FTZ R31, R3, R135 ;  /* 0x00000087031f7220 */ /* 0x000fe20000410000 */
[----:B----4-:R-:W-:Y:S01]  /*6b70*/  F2FP.BF16.PACK_AB R134, R177, R176 ;  /* 0x000000b0b186723e */ /* 0x010fe200000010ff */
[----:B------:R-:W-:Y:S01]  /*6b80*/  FFMA.FTZ R47, R47, c[0x0][0x2d0], -R193 ;  /* 0x0000b4002f2f7a23 */ /* 0x000fe200000108c1 */
[----:B--2---:R-:W-:Y:S01]  /*6b90*/  F2FP.BF16.PACK_AB R135, R179, R178 ;  /* 0x000000b2b387723e */ /* 0x004fe200000010ff */
[----:B------:R-:W-:Y:S01]  /*6ba0*/  MUFU.EX2 R157, R41 ;  /* 0x00000029009d7308 */ /* 0x000fe20000000800 */
[----:B-1----:R-:W-:Y:S01]  /*6bb0*/  F2FP.BF16.PACK_AB R141, R200, R199 ;  /* 0x000000c7c88d723e */ /* 0x002fe200000010ff */
[----:B------:R-:W-:Y:S01]  /*6bc0*/  FFMA.FTZ R188, R2, R252, R188 ;  /* 0x000000fc02bc7223 */ /* 0x000fe200000100bc */
[----:B------:R-:W-:Y:S04]  /*6bd0*/  HMMA.16816.F32.BF16 R28, R160, R142, R28 ;  /* 0x0000008ea01c723c */ /* 0x000fe8000004181c */
[----:B------:R-:W-:Y:S02]  /*6be0*/  FFMA.FTZ R192, R0, R249, R192 ;  /* 0x000000f900c07223 */ /* 0x000fe400000100c0 */
[--C-:B------:R-:W-:Y:S01]  /*6bf0*/  FFMA.FTZ R64, R64, c[0x0][0x2d0], -R197.reuse ;  /* 0x0000b40040407a23 */ /* 0x100fe200000108c5 */
[----:B------:R-:W1:Y:S01]  /*6c00*/  MUFU.EX2 R163, R40 ;  /* 0x0000002800a37308 */ /* 0x000e620000000800 */
[-C--:B------:R-:W-:Y:S05]  /*6c10*/  HMMA.16816.F32.BF16 R4, R132, R136.reuse, R4 ;  /* 0x000000888404723c */ /* 0x080fea0000041804 */
[----:B------:R-:W-:Y:S01]  /*6c20*/  F2FP.BF16.PACK_AB R142, R202, R201 ;  /* 0x000000c9ca8e723e */ /* 0x000fe200000010ff */
[----:B------:R-:W-:Y:S01]  /*6c30*/  FFMA.FTZ R197, R65, c[0x0][0x2d0], -R197 ;  /* 0x0000b40041c57a23 */ /* 0x000fe200000108c5 */
[----:B---3--:R-:W-:Y:S01]  /*6c40*/  F2FP.BF16.PACK_AB R143, R204, R203 ;  /* 0x000000cbcc8f723e */ /* 0x008fe200000010ff */
[----:B------:R-:W-:Y:S01]  /*6c50*/  FFMA.FTZ R65, R66, c[0x0][0x2d0], -R196 ;  /* 0x0000b40042417a23 */ /* 0x000fe200000108c4 */
[----:B------:R-:W-:Y:S03]  /*6c60*/  MUFU.EX2 R156, R42 ;  /* 0x0000002a009c7308 */ /* 0x000fe60000000800 */
[----:B------:R-:W-:Y:S02]  /*6c70*/  FFMA.FTZ R66, R56, c[0x0][0x2d0], -R194 ;  /* 0x0000b40038427a23 */ /* 0x000fe400000108c2 */
[C---:B------:R-:W-:Y:S04]  /*6c80*/  HMMA.16816.F32.BF16 R8, R140.reuse, R136, R8 ;  /* 0x000000888c08723c */ /* 0x040fe80000041808 */
[----:B------:R-:W-:Y:S01]  /*6c90*/  FFMA.FTZ R196, R67, c[0x0][0x2d0], -R196 ;  /* 0x0000b40043c47a23 */ /* 0x000fe200000108c4 */
[----:B------:R2:W-:Y:S01]  /*6ca0*/  MUFU.EX2 R158, R43 ;  /* 0x0000002b009e7308 */ /* 0x0005e20000000800 */
[--C-:B------:R-:W-:Y:S02]  /*6cb0*/  FFMA.FTZ R67, R57, c[0x0][0x2d0], -R194.reuse ;  /* 0x0000b40039437a23 */ /* 0x100fe400000108c2 */
[-C--:B------:R-:W-:Y:S04]  /*6cc0*/  HMMA.16816.F32.BF16 R12, R140, R138.reuse, R12 ;  /* 0x0000008a8c0c723c */ /* 0x080fe8000004180c */
[----:B-1----:R-:W-:Y:S01]  /*6cd0*/  F2FP.BF16.PACK_AB R44, R157, R163 ;  /* 0x000000a39d2c723e */ /* 0x002fe200000010ff */
[----:B------:R-:W-:Y:S02]  /*6ce0*/  FFMA.FTZ R194, R61, c[0x0][0x2d0], -R194 ;  /* 0x0000b4003dc27a23 */ /* 0x000fe400000108c2 */
[----:B------:R-:W-:Y:S01]  /*6cf0*/  MUFU.EX2 R161, R52 ;  /* 0x0000003400a17308 */ /* 0x000fe20000000800 */
[C---:B------:R-:W-:Y:S01]  /*6d00*/  HMMA.16816.F32.BF16 R16, R132.reuse, R138, R16 ;  /* 0x0000008a8410723c */ /* 0x040fe20000041810 */
[----:B------:R-:W1:Y:S03]  /*6d10*/  LDSM.16.MT88.4 R136, [R223+0x1500] ;  /* 0x00150000df88783b */ /* 0x000e660000004200 */
[--C-:B------:R-:W-:Y:S02]  /*6d20*/  FFMA.FTZ R61, R62, c[0x0][0x2d0], -R193.reuse ;  /* 0x0000b4003e3d7a23 */ /* 0x100fe400000108c1 */
[----:B------:R-:W-:Y:S02]  /*6d30*/  FFMA.FTZ R193, R63, c[0x0][0x2d0], -R193 ;  /* 0x0000b4003fc17a23 */ /* 0x000fe400000108c1 */
[-C--:B------:R-:W-:Y:S01]  /*6d40*/  HMMA.16816.F32.BF16 R68, R132, R144.reuse, R68 ;  /* 0x000000908444723c */ /* 0x080fe20000041844 */
[----:B------:R-:W-:Y:S03]  /*6d50*/  MUFU.EX2 R160, R53 ;  /* 0x0000003500a07308 */ /* 0x000fe60000000800 */
[----:B------:R-:W-:Y:S01]  /*6d60*/  FADD.FTZ R188, R185, R188 ;  /* 0x000000bcb9bc7221 */ /* 0x000fe20000010000 */
[----:B--2---:R-:W2:Y:S01]  /*6d70*/  LDSM.16.MT88.4 R40, [R225+0x900] ;  /* 0x00090000e128783b */ /* 0x004ea20000004200 */
[----:B------:R-:W-:Y:S02]  /*6d80*/  FADD.FTZ R192, R189, R192 ;  /* 0x000000c0bdc07221 */ /* 0x000fe40000010000 */
[C---:B------:R-:W-:Y:S03]  /*6d90*/  HMMA.16816.F32.BF16 R72, R140.reuse, R144, R72 ;  /* 0x000000908c48723c */ /* 0x040fe60000041848 */
[----:B------:R-:W-:Y:S01]  /*6da0*/  MUFU.EX2 R162, R54 ;  /* 0x0000003600a27308 */ /* 0x000fe20000000800 */
[----:B------:R-:W-:Y:S02]  /*6db0*/  FADD.FTZ R188, R186, R188 ;  /* 0x000000bcbabc7221 */ /* 0x000fe40000010000 */
[----:B------:R-:W-:Y:S02]  /*6dc0*/  FADD.FTZ R192, R190, R192 ;  /* 0x000000c0bec07221 */ /* 0x000fe40000010000 */
[-C--:B------:R-:W-:Y:S04]  /*6dd0*/  HMMA.16816.F32.BF16 R76, R140, R146.reuse, R76 ;  /* 0x000000928c4c723c */ /* 0x080fe8000004184c */
[----:B------:R-:W-:Y:S01]  /*6de0*/  FADD.FTZ R188, R187, R188 ;  /* 0x000000bcbbbc7221 */ /* 0x000fe20000010000 */
[----:B------:R3:W4:Y:S01]  /*6df0*/  MUFU.EX2 R144, R55 ;  /* 0x0000003700907308 */ /* 0x0007220000000800 */
[----:B------:R-:W-:Y:S02]  /*6e00*/  FADD.FTZ R192, R191, R192 ;  /* 0x000000c0bfc07221 */ /* 0x000fe40000010000 */
[C---:B------:R-:W-:Y:S04]  /*6e10*/  HMMA.16816.F32.BF16 R80, R132.reuse, R146, R80 ;  /* 0x000000928450723c */ /* 0x040fe80000041850 */
[----:B------:R-:W-:Y:S02]  /*6e20*/  FADD.FTZ R188, R195, R188 ;  /* 0x000000bcc3bc7221 */ /* 0x000fe40000010000 */
[----:B------:R-:W-:Y:S01]  /*6e30*/  FADD.FTZ R192, R199, R192 ;  /* 0x000000c0c7c07221 */ /* 0x000fe20000010000 */
[----:B------:R-:W-:Y:S01]  /*6e40*/  MUFU.EX2 R145, R58 ;  /* 0x0000003a00917308 */ /* 0x000fe20000000800 */
[-C--:B------:R-:W-:Y:S04]  /*6e50*/  HMMA.16816.F32.BF16 R84, R132, R148.reuse, R84 ;  /* 0x000000948454723c */ /* 0x080fe80000041854 */
[----:B------:R-:W-:Y:S02]  /*6e60*/  FADD.FTZ R188, R198, R188 ;  /* 0x000000bcc6bc7221 */ /* 0x000fe40000010000 */
[----:B------:R-:W-:Y:S02]  /*6e70*/  FADD.FTZ R192, R200, R192 ;  /* 0x000000c0c8c07221 */ /* 0x000fe40000010000 */
[C---:B------:R-:W-:Y:S01]  /*6e80*/  HMMA.16816.F32.BF16 R88, R140.reuse, R148, R88 ;  /* 0x000000948c58723c */ /* 0x040fe20000041858 */
[----:B------:R5:W2:Y:S03]  /*6e90*/  MUFU.EX2 R147, R59 ;  /* 0x0000003b00937308 */ /* 0x000aa60000000800 */
[----:B------:R-:W-:Y:S01]  /*6ea0*/  FADD.FTZ R188, R201, R188 ;  /* 0x000000bcc9bc7221 */ /* 0x000fe20000010000 */
[----:B---3--:R-:W-:Y:S01]  /*6eb0*/  LDSM.16.MT88.4 R52, [R225+0x2900] ;  /* 0x00290000e134783b */ /* 0x008fe20000004200 */
[----:B----4-:R-:W-:Y:S01]  /*6ec0*/  MOV R63, R144 ;  /* 0x00000090003f7202 */ /* 0x010fe20000000f00 */
[----:B------:R-:W-:Y:S01]  /*6ed0*/  FADD.FTZ R192, R203, R192 ;  /* 0x000000c0cbc07221 */ /* 0x000fe20000010000 */
[-C--:B------:R-:W-:Y:S03]  /*6ee0*/  HMMA.16816.F32.BF16 R20, R140, R150.reuse, R20 ;  /* 0x000000968c14723c */ /* 0x080fe60000041814 */
[----:B------:R3:W4:Y:S01]  /*6ef0*/  MUFU.EX2 R159, R45 ;  /* 0x0000002d009f7308 */ /* 0x0007220000000800 */
[----:B------:R-:W-:Y:S02]  /*6f00*/  FADD.FTZ R188, R202, R188 ;  /* 0x000000bccabc7221 */ /* 0x000fe40000010000 */
[----:B------:R-:W-:Y:S02]  /*6f10*/  FADD.FTZ R192, R204, R192 ;  /* 0x000000c0ccc07221 */ /* 0x000fe40000010000 */
[C---:B------:R-:W-:Y:S01]  /*6f20*/  HMMA.16816.F32.BF16 R92, R132.reuse, R150, R92 ;  /* 0x00000096845c723c */ /* 0x040fe2000004185c */
[----:B------:R-:W-:Y:S04]  /*6f30*/  LDSM.16.MT88.4 R148, [R225+0xd00] ;  /* 0x000d0000e194783b */ /* 0x000fe80000004200 */
[----:B------:R4:W-:Y:S03]  /*6f40*/  MUFU.EX2 R155, R46 ;  /* 0x0000002e009b7308 */ /* 0x0009e60000000800 */
[-C--:B-1----:R-:W-:Y:S01]  /*6f50*/  HMMA.16816.F32.BF16 R96, R132, R136.reuse, R96 ;  /* 0x000000888460723c */ /* 0x082fe20000041860 */
[----:B-----5:R-:W-:Y:S03]  /*6f60*/  LDSM.16.MT88.4 R56, [R225+0x1d00] ;  /* 0x001d0000e138783b */ /* 0x020fe60000004200 */
[----:B--2---:R-:W-:Y:S03]  /*6f70*/  MOV R62, R147 ;  /* 0x00000093003e7202 */ /* 0x004fe60000000f00 */
[----:B------:R-:W1:Y:S01]  /*6f80*/  MUFU.EX2 R153, R47 ;  /* 0x0000002f00997308 */ /* 0x000e620000000800 */
[C---:B------:R-:W-:Y:S04]  /*6f90*/  HMMA.16816.F32.BF16 R100, R140.reuse, R136, R100 ;  /* 0x000000888c64723c */ /* 0x040fe80000041864 */
[----:B---3--:R-:W-:Y:S04]  /*6fa0*/  F2FP.BF16.PACK_AB R45, R158, R156 ;  /* 0x0000009c9e2d723e */ /* 0x008fe800000010ff */
[-C--:B------:R-:W-:Y:S01]  /*6fb0*/  HMMA.16816.F32.BF16 R32, R140, R138.reuse, R32 ;  /* 0x0000008a8c20723c */ /* 0x080fe20000041820 */
[----:B------:R-:W-:Y:S03]  /*6fc0*/  MUFU.EX2 R197, R197 ;  /* 0x000000c500c57308 */ /* 0x000fe60000000800 */
[----:B----4-:R-:W-:Y:S04]  /*6fd0*/  F2FP.BF16.PACK_AB R46, R159, R152 ;  /* 0x000000989f2e723e */ /* 0x010fe800000010ff */
[C---:B------:R-:W-:Y:S01]  /*6fe0*/  HMMA.16816.F32.BF16 R104, R132.reuse, R138, R104 ;  /* 0x0000008a8468723c */ /* 0x040fe20000041868 */
[----:B------:R-:W2:Y:S02]  /*6ff0*/  LDSM.16.MT88.4 R136, [R223+0x900] ;  /* 0x00090000df88783b */ /* 0x000ea40000004200 */
[----:B------:R-:W-:Y:S01]  /*7000*/  MUFU.EX2 R196, R196 ;  /* 0x000000c400c47308 */ /* 0x000fe20000000800 */
[----:B-1----:R-:W-:Y:S04]  /*7010*/  F2FP.BF16.PACK_AB R47, R153, R155 ;  /* 0x0000009b992f723e */ /* 0x002fe800000010ff */
[-C--:B------:R-:W-:Y:S05]  /*7020*/  HMMA.16816.F32.BF16 R108, R132, R36.reuse, R108 ;  /* 0x00000024846c723c */ /* 0x080fea000004186c */
[----:B------:R-:W-:Y:S03]  /*7030*/  MUFU.EX2 R209, R209 ;  /* 0x000000d100d17308 */ /* 0x000fe60000000800 */
[C---:B------:R-:W-:Y:S07]  /*7040*/  HMMA.16816.F32.BF16 R112, R140.reuse, R36, R112 ;  /* 0x000000248c70723c */ /* 0x040fee0000041870 */
[----:B------:R-:W-:Y:S01]  /*7050*/  F2FP.BF16.PACK_AB R36, R206, R205 ;  /* 0x000000cdce24723e */ /* 0x000fe200000010ff */
[-C--:B------:R-:W-:Y:S01]  /*7060*/  HMMA.16816.F32.BF16 R24, R140, R38.reuse, R24 ;  /* 0x000000268c18723c */ /* 0x080fe20000041818 */
[----:B------:R-:W1:Y:S03]  /*7070*/  MUFU.EX2 R210, R210 ;  /* 0x000000d200d27308 */ /* 0x000e660000000800 */
[----:B------:R-:W-:Y:S04]  /*7080*/  F2FP.BF16.PACK_AB R37, R208, R207 ;  /* 0x000000cfd025723e */ /* 0x000fe800000010ff */
[C---:B------:R-:W-:Y:S03]  /*7090*/  HMMA.16816.F32.BF16 R116, R132.reuse, R38, R116 ;  /* 0x000000268474723c */ /* 0x040fe60000041874 */
[----:B------:R-:W3:Y:S05]  /*70a0*/  MUFU.EX2 R211, R211 ;  /* 0x000000d300d37308 */ /* 0x000eea0000000800 */
[-C--:B------:R-:W-:Y:S05]  /*70b0*/  HMMA.16816.F32.BF16 R120, R132, R48.reuse, R120 ;  /* 0x000000308478723c */ /* 0x080fea0000041878 */
[----:B------:R-:W4:Y:S03]  /*70c0*/  MUFU.EX2 R64, R64 ;  /* 0x0000004000407308 */ /* 0x000f260000000800 */
[C---:B------:R-:W-:Y:S04]  /*70d0*/  HMMA.16816.F32.BF16 R124, R140.reuse, R48, R124 ;  /* 0x000000308c7c723c */ /* 0x040fe8000004187c */
[----:B-1----:R-:W-:Y:S03]  /*70e0*/  F2FP.BF16.PACK_AB R38, R210, R209 ;  /* 0x000000d1d226723e */ /* 0x002fe600000010ff */
[----:B------:R-:W1:Y:S01]  /*70f0*/  MUFU.EX2 R65, R65 ;  /* 0x0000004100417308 */ /* 0x000e620000000800 */
[-C--:B------:R-:W-:Y:S04]  /*7100*/  HMMA.16816.F32.BF16 R128, R140, R50.reuse, R128 ;  /* 0x000000328c80723c */ /* 0x080fe80000041880 */
[----:B---3--:R-:W-:Y:S04]  /*7110*/  F2FP.BF16.PACK_AB R39, R154, R211 ;  /* 0x000000d39a27723e */ /* 0x008fe800000010ff */
[----:B------:R-:W-:Y:S01]  /*7120*/  HMMA.16816.F32.BF16 R28, R132, R50, R28 ;  /* 0x00000032841c723c */ /* 0x000fe2000004181c */
[----:B------:R-:W3:Y:S01]  /*7130*/  LDSM.16.MT88.4 R48, [R225+0x1900] ;  /* 0x00190000e130783b */ /* 0x000ee20000004200 */
[----:B------:R-:W-:Y:S05]  /*7140*/  MUFU.EX2 R66, R66 ;  /* 0x0000004200427308 */ /* 0x000fea0000000800 */
[----:B----4-:R-:W-:Y:S01]  /*7150*/  F2FP.BF16.PACK_AB R134, R197, R64 ;  /* 0x00000040c586723e */ /* 0x010fe200000010ff */
[-C--:B------:R-:W-:Y:S04]  /*7160*/  HMMA.16816.F32.BF16 R4, R36, R40.reuse, R4 ;  /* 0x000000282404723c */ /* 0x080fe80000041804 */
[----:B------:R-:W4:Y:S01]  /*7170*/  MUFU.EX2 R67, R67 ;  /* 0x0000004300437308 */ /* 0x000f220000000800 */
[----:B-1----:R-:W-:Y:S03]  /*7180*/  F2FP.BF16.PACK_AB R135, R196, R65 ;  /* 0x00000041c487723e */ /* 0x002fe600000010ff */
[C---:B------:R-:W-:Y:S06]  /*7190*/  HMMA.16816.F32.BF16 R8, R44.reuse, R40, R8 ;  /* 0x000000282c08723c */ /* 0x040fec0000041808 */
[----:B------:R-:W-:Y:S02]  /*71a0*/  MUFU.EX2 R60, R60 ;  /* 0x0000003c003c7308 */ /* 0x000fe40000000800 */
[-C--:B------:R-:W-:Y:S08]  /*71b0*/  HMMA.16816.F32.BF16 R12, R44, R42.reuse, R12 ;  /* 0x0000002a2c0c723c */ /* 0x080ff0000004180c */
[C---:B------:R-:W-:Y:S01]  /*71c0*/  HMMA.16816.F32.BF16 R16, R36.reuse, R42, R16 ;  /* 0x0000002a2410723c */ /* 0x040fe20000041810 */
[----:B------:R-:W1:Y:S01]  /*71d0*/  LDSM.16.MT88.4 R40, [R223+0x1900] ;  /* 0x00190000df28783b */ /* 0x000e620000004200 */
[----:B------:R-:W5:Y:S06]  /*71e0*/  MUFU.EX2 R194, R194 ;  /* 0x000000c200c27308 */ /* 0x000f6c0000000800 */
[-C--:B--2---:R-:W-:Y:S04]  /*71f0*/  HMMA.16816.F32.BF16 R68, R36, R136.reuse, R68 ;  /* 0x000000882444723c */ /* 0x084fe80000041844 */
[----:B------:R-:W-:Y:S04]  /*7200*/  MUFU.EX2 R61, R61 ;  /* 0x0000003d003d7308 */ /* 0x000fe80000000800 */
[C---:B------:R-:W-:Y:S06]  /*7210*/  HMMA.16816.F32.BF16 R72, R44.reuse, R136, R72 ;  /* 0x000000882c48723c */ /* 0x040fec0000041848 */
[----:B------:R-:W2:Y:S01]  /*7220*/  MUFU.EX2 R193, R193 ;  /* 0x000000c100c17308 */ /* 0x000ea20000000800 */
[----:B------:R-:W-:Y:S01]  /*7230*/  MOV R136, R156 ;  /* 0x0000009c00887202 */ /* 0x000fe20000000f00 */
[-C--:B------:R-:W-:Y:S04]  /*7240*/  HMMA.16816.F32.BF16 R76, R44, R138.reuse, R76 ;  /* 0x0000008a2c4c723c */ /* 0x080fe8000004184c */
[----:B------:R-:W-:Y:S04]  /*7250*/  MOV R137, R163 ;  /* 0x000000a300897202 */ /* 0x000fe80000000f00 */
[C---:B------:R-:W-:Y:S07]  /*7260*/  HMMA.16816.F32.BF16 R80, R36.reuse, R138, R80 ;  /* 0x0000008a2450723c */ /* 0x040fee0000041850 */
[----:B------:R-:W-:Y:S01]  /*7270*/  MOV R139, R157 ;  /* 0x0000009d008b7202 */ /* 0x000fe20000000f00 */
[-C--:B---3--:R-:W-:Y:S04]  /*7280*/  HMMA.16816.F32.BF16 R84, R36, R48.reuse, R84 ;  /* 0x000000302454723c */ /* 0x088fe80000041854 */
[----:B------:R-:W-:Y:S04]  /*7290*/  MOV R138, R158 ;  /* 0x0000009e008a7202 */ /* 0x000fe80000000f00 */
[C---:B------:R-:W-:Y:S08]  /*72a0*/  HMMA.16816.F32.BF16 R88, R44.reuse, R48, R88 ;  /* 0x000000302c58723c */ /* 0x040ff00000041858 */
[-C--:B------:R-:W-:Y:S08]  /*72b0*/  HMMA.16816.F32.BF16 R20, R44, R50.reuse, R20 ;  /* 0x000000322c14723c */ /* 0x080ff00000041814 */
[C---:B------:R-:W-:Y:S01]  /*72c0*/  HMMA.16816.F32.BF16 R92, R36.reuse, R50, R92 ;  /* 0x00000032245c723c */ /* 0x040fe2000004185c */
[----:B------:R-:W3:Y:S07]  /*72d0*/  LDSM.16.MT88.4 R48, [R223+0x2900] ;  /* 0x00290000df30783b */ /* 0x000eee0000004200 */
[-C--:B-1----:R-:W-:Y:S08]  /*72e0*/  HMMA.16816.F32.BF16 R96, R36, R40.reuse, R96 ;  /* 0x000000282460723c */ /* 0x082ff00000041860 */
[C---:B------:R-:W-:Y:S08]  /*72f0*/  HMMA.16816.F32.BF16 R100, R44.reuse, R40, R100 ;  /* 0x000000282c64723c */ /* 0x040ff00000041864 */
[-C--:B------:R-:W-:Y:S08]  /*7300*/  HMMA.16816.F32.BF16 R32, R44, R42.reuse, R32 ;  /* 0x0000002a2c20723c */ /* 0x080ff00000041820 */
[C---:B------:R-:W-:Y:S01]  /*7310*/  HMMA.16816.F32.BF16 R104, R36.reuse, R42, R104 ;  /* 0x0000002a2468723c */ /* 0x040fe20000041868 */
[----:B------:R-:W1:Y:S07]  /*7320*/  LDSM.16.MT88.4 R40, [R223+0xd00] ;  /* 0x000d0000df28783b */ /* 0x000e6e0000004200 */
[-C--:B------:R-:W-:Y:S08]  /*7330*/  HMMA.16816.F32.BF16 R108, R36, R52.reuse, R108 ;  /* 0x00000034246c723c */ /* 0x080ff0000004186c */
[C---:B------:R-:W-:Y:S08]  /*7340*/  HMMA.16816.F32.BF16 R112, R44.reuse, R52, R112 ;  /* 0x000000342c70723c */ /* 0x040ff00000041870 */
[-C--:B------:R-:W-:Y:S08]  /*7350*/  HMMA.16816.F32.BF16 R24, R44, R54.reuse, R24 ;  /* 0x000000362c18723c */ /* 0x080ff00000041818 */
[C---:B------:R-:W-:Y:S01]  /*7360*/  HMMA.16816.F32.BF16 R116, R36.reuse, R54, R116 ;  /* 0x000000362474723c */ /* 0x040fe20000041874 */
[----:B------:R-:W1:Y:S07]  /*7370*/  LDSM.16.MT88.4 R52, [R223+0x1d00] ;  /* 0x001d0000df34783b */ /* 0x000e6e0000004200 */
[-C--:B---3--:R-:W-:Y:S08]  /*7380*/  HMMA.16816.F32.BF16 R120, R36, R48.reuse, R120 ;  /* 0x000000302478723c */ /* 0x088ff00000041878 */
[C---:B------:R-:W-:Y:S07]  /*7390*/  HMMA.16816.F32.BF16 R124, R44.reuse, R48, R124 ;  /* 0x000000302c7c723c */ /* 0x040fee000004187c */
[----:B------:R-:W-:Y:S01]  /*73a0*/  MOV R49, R160 ;  /* 0x000000a000317202 */ /* 0x000fe20000000f00 */
[-C--:B------:R-:W-:Y:S01]  /*73b0*/  HMMA.16816.F32.BF16 R128, R44, R50.reuse, R128 ;  /* 0x000000322c80723c */ /* 0x080fe20000041880 */
[----:B------:R-:W3:Y:S03]  /*73c0*/  LDSM.16.MT88.4 R44, [R225+0x2d00] ;  /* 0x002d0000e12c783b */ /* 0x000ee60000004200 */
[----:B------:R-:W-:Y:S04]  /*73d0*/  MOV R48, R145 ;  /* 0x0000009100307202 */ /* 0x000fe80000000f00 */
[----:B------:R-:W-:Y:S07]  /*73e0*/  HMMA.16816.F32.BF16 R28, R36, R50, R28 ;  /* 0x00000032241c723c */ /* 0x000fee000004181c */
[----:B------:R-:W-:Y:S02]  /*73f0*/  MOV R50, R161 ;  /* 0x000000a100327202 */ /* 0x000fe40000000f00 */
[----:B------:R-:W-:Y:S03]  /*7400*/  MOV R51, R162 ;  /* 0x000000a200337202 */ /* 0x000fe60000000f00 */
[----:B------:R-:W-:Y:S02]  /*7410*/  F2FP.BF16.PACK_AB R132, R49, R50 ;  /* 0x000000323184723e */ /* 0x000fe400000010ff */
[----:B------:R-:W-:Y:S02]  /*7420*/  F2FP.BF16.PACK_AB R133, R63, R51 ;  /* 0x000000333f85723e */ /* 0x000fe400000010ff */
[----:B----4-:R-:W-:Y:S02]  /*7430*/  F2FP.BF16.PACK_AB R36, R67, R66 ;  /* 0x000000424324723e */ /* 0x010fe400000010ff */
[----:B------:R-:W-:Y:S02]  /*7440*/  F2FP.BF16.PACK_AB R37, R62, R48 ;  /* 0x000000303e25723e */ /* 0x000fe400000010ff */
[----:B-----5:R-:W-:Y:S01]  /*7450*/  F2FP.BF16.PACK_AB R38, R194, R60 ;  /* 0x0000003cc226723e */ /* 0x020fe200000010ff */
[-C--:B------:R-:W-:Y:S05]  /*7460*/  HMMA.16816.F32.BF16 R160, R132, R148.reuse, R4 ;  /* 0x0000009484a0723c */ /* 0x080fea0000041804 */
[----:B--2---:R-:W-:Y:S02]  /*7470*/  F2FP.BF16.PACK_AB R39, R193, R61 ;  /* 0x0000003dc127723e */ /* 0x004fe400000010ff */
[----:B------:R-:W-:Y:S02]  /*7480*/  MOV R4, R159 ;  /* 0x0000009f00047202 */ /* 0x000fe40000000f00 */
[----:B------:R-:W-:Y:S03]  /*7490*/  MOV R5, R154 ;  /* 0x0000009a00057202 */ /* 0x000fe60000000f00 */
[C---:B------:R-:W-:Y:S01]  /*74a0*/  HMMA.16816.F32.BF16 R156, R36.reuse, R148, R8 ;  /* 0x00000094249c723c */ /* 0x040fe20000041808 */
[----:B------:R-:W2:Y:S03]  /*74b0*/  LDL.LU R9, [R1+0x4] ;  /* 0x0000040001097983 */ /* 0x000ea60000300800 */
[----:B------:R-:W-:Y:S01]  /*74c0*/  MOV R6, R155 ;  /* 0x0000009b00067202 */ /* 0x000fe20000000f00 */
[----:B------:R-:W4:Y:S01]  /*74d0*/  LDL.LU R10, [R1] ;  /* 0x00000000010a7983 */ /* 0x000f220000300800 */
[----:B------:R-:W-:Y:S02]  /*74e0*/  MOV R7, R152 ;  /* 0x0000009800077202 */ /* 0x000fe40000000f00 */
[----:B------:R-:W-:Y:S02]  /*74f0*/  MOV R11, R153 ;  /* 0x00000099000b7202 */ /* 0x000fe40000000f00 */
[-C--:B------:R-:W-:Y:S03]  /*7500*/  HMMA.16816.F32.BF16 R152, R36, R150.reuse, R12 ;  /* 0x000000962498723c */ /* 0x080fe6000004180c */
[----:B------:R-:W-:Y:S04]  /*7510*/  MOV R8, R6 ;  /* 0x0000000600087202 */ /* 0x000fe80000000f00 */
[----:B------:R-:W-:Y:S01]  /*7520*/  MOV R15, R7 ;  /* 0x00000007000f7202 */ /* 0x000fe20000000f00 */
[C---:B------:R-:W-:Y:S04]  /*7530*/  HMMA.16816.F32.BF16 R148, R132.reuse, R150, R16 ;  /* 0x000000968494723c */ /* 0x040fe80000041810 */
[----:B------:R-:W-:Y:S02]  /*7540*/  MOV R14, R138 ;  /* 0x0000008a000e7202 */ /* 0x000fe40000000f00 */
[----:B------:R-:W-:Y:S02]  /*7550*/  MOV R13, R139 ;  /* 0x0000008b000d7202 */ /* 0x000fe40000000f00 */
[-C--:B-1----:R-:W-:Y:S04]  /*7560*/  HMMA.16816.F32.BF16 R68, R132, R40.reuse, R68 ;  /* 0x000000288444723c */ /* 0x082fe80000041844 */
[----:B------:R-:W-:Y:S02]  /*7570*/  MOV R12, R136 ;  /* 0x00000088000c7202 */ /* 0x000fe40000000f00 */
[----:B------:R-:W-:Y:S02]  /*7580*/  MOV R19, R137 ;  /* 0x0000008900137202 */ /* 0x000fe40000000f00 */
[C---:B------:R-:W-:Y:S04]  /*7590*/  HMMA.16816.F32.BF16 R72, R36.reuse, R40, R72 ;  /* 0x000000282448723c */ /* 0x040fe80000041848 */
[----:B------:R-:W-:Y:S02]  /*75a0*/  FADD.FTZ R188, R19, R188 ;  /* 0x000000bc13bc7221 */ /* 0x000fe40000010000 */
[----:B------:R-:W-:Y:S02]  /*75b0*/  FADD.FTZ R192, R12, R192 ;  /* 0x000000c00cc07221 */ /* 0x000fe40000010000 */
[-C--:B------:R-:W-:Y:S04]  /*75c0*/  HMMA.16816.F32.BF16 R76, R36, R42.reuse, R76 ;  /* 0x0000002a244c723c */ /* 0x080fe8000004184c */
[----:B------:R-:W-:Y:S02]  /*75d0*/  FADD.FTZ R188, R13, R188 ;  /* 0x000000bc0dbc7221 */ /* 0x000fe40000010000 */
[----:B------:R-:W-:Y:S02]  /*75e0*/  FADD.FTZ R192, R14, R192 ;  /* 0x000000c00ec07221 */ /* 0x000fe40000010000 */
[C---:B------:R-:W-:Y:S04]  /*75f0*/  HMMA.16816.F32.BF16 R80, R132.reuse, R42, R80 ;  /* 0x0000002a8450723c */ /* 0x040fe80000041850 */
[----:B------:R-:W-:Y:S02]  /*7600*/  FADD.FTZ R188, R15, R188 ;  /* 0x000000bc0fbc7221 */ /* 0x000fe40000010000 */
[----:B------:R-:W-:Y:S02]  /*7610*/  FADD.FTZ R192, R8, R192 ;  /* 0x000000c008c07221 */ /* 0x000fe40000010000 */
[-C--:B------:R-:W-:Y:S04]  /*7620*/  HMMA.16816.F32.BF16 R84, R132, R56.reuse, R84 ;  /* 0x000000388454723c */ /* 0x080fe80000041854 */
[----:B------:R-:W-:Y:S04]  /*7630*/  FADD.FTZ R192, R11, R192 ;  /* 0x000000c00bc07221 */ /* 0x000fe80000010000 */
[C---:B------:R-:W-:Y:S04]  /*7640*/  HMMA.16816.F32.BF16 R88, R36.reuse, R56, R88 ;  /* 0x000000382458723c */ /* 0x040fe80000041858 */
[----:B------:R-:W-:Y:S04]  /*7650*/  FADD.FTZ R192, R48, R192 ;  /* 0x000000c030c07221 */ /* 0x000fe80000010000 */
[-C--:B------:R-:W-:Y:S04]  /*7660*/  HMMA.16816.F32.BF16 R144, R36, R58.reuse, R20 ;  /* 0x0000003a2490723c */ /* 0x080fe80000041814 */
[----:B------:R-:W-:Y:S04]  /*7670*/  FADD.FTZ R192, R62, R192 ;  /* 0x000000c03ec07221 */ /* 0x000fe80000010000 */
[C---:B------:R-:W-:Y:S04]  /*7680*/  HMMA.16816.F32.BF16 R92, R132.reuse, R58, R92 ;  /* 0x0000003a845c723c */ /* 0x040fe8000004185c */
[----:B------:R-:W-:Y:S04]  /*7690*/  FADD.FTZ R61, R61, R192 ;  /* 0x000000c03d3d7221 */ /* 0x000fe80000010000 */
[-C--:B------:R-:W-:Y:S04]  /*76a0*/  HMMA.16816.F32.BF16 R96, R132, R52.reuse, R96 ;  /* 0x000000348460723c */ /* 0x080fe80000041860 */
[----:B------:R-:W-:Y:S04]  /*76b0*/  FADD.FTZ R249, R193, R61 ;  /* 0x0000003dc1f97221 */ /* 0x000fe80000010000 */
[C---:B------:R-:W-:Y:S08]  /*76c0*/  HMMA.16816.F32.BF16 R100, R36.reuse, R52, R100 ;  /* 0x000000342464723c */ /* 0x040ff00000041864 */
[-C--:B------:R-:W-:Y:S08]  /*76d0*/  HMMA.16816.F32.BF16 R140, R36, R54.reuse, R32 ;  /* 0x00000036248c723c */ /* 0x080ff00000041820 */
[C---:B------:R-:W-:Y:S08]  /*76e0*/  HMMA.16816.F32.BF16 R104, R132.reuse, R54, R104 ;  /* 0x000000368468723c */ /* 0x040ff00000041868 */
[-C--:B---3--:R-:W-:Y:S08]  /*76f0*/  HMMA.16816.F32.BF16 R108, R132, R44.reuse, R108 ;  /* 0x0000002c846c723c */ /* 0x088ff0000004186c */
[C---:B------:R-:W-:Y:S08]  /*7700*/  HMMA.16816.F32.BF16 R112, R36.reuse, R44, R112 ;  /* 0x0000002c2470723c */ /* 0x040ff00000041870 */
[-C--:B------:R-:W-:Y:S08]  /*7710*/  HMMA.16816.F32.BF16 R136, R36, R46.reuse, R24 ;  /* 0x0000002e2488723c */ /* 0x080ff00000041818 */
[C---:B------:R-:W-:Y:S04]  /*7720*/  HMMA.16816.F32.BF16 R116, R132.reuse, R46, R116 ;  /* 0x0000002e8474723c */ /* 0x040fe80000041874 */
[----:B--2---:R-:W-:Y:S01]  /*7730*/  FFMA.FTZ R180, R164, R9, R180 ;  /* 0x00000009a4b47223 */ /* 0x004fe200000100b4 */
[----:B------:R-:W-:Y:S02]  /*7740*/  MOV R9, R5 ;  /* 0x0000000500097202 */ /* 0x000fe40000000f00 */
[----:B------:R-:W-:Y:S01]  /*7750*/  MOV R164, R168 ;  /* 0x000000a800a47202 */ /* 0x000fe20000000f00 */
[----:B----4-:R-:W-:Y:S01]  /*7760*/  FFMA.FTZ R184, R3, R10, R184 ;  /* 0x0000000a03b87223 */ /* 0x010fe200000100b8 */
[----:B------:R-:W-:Y:S03]  /*7770*/  MOV R10, R4 ;  /* 0x00000004000a7202 */ /* 0x000fe60000000f00 */
[----:B------:R-:W-:Y:S01]  /*7780*/  FADD.FTZ R180, R170, R180 ;  /* 0x000000b4aab47221 */ /* 0x000fe20000010000 */
[----:B------:R-:W1:Y:S01]  /*7790*/  LDSM.16.MT88.4 R4, [R223+0x2d00] ;  /* 0x002d0000df04783b */ /* 0x000e620000004200 */
[----:B------:R-:W-:Y:S01]  /*77a0*/  FADD.FTZ R184, R182, R184 ;  /* 0x000000b8b6b87221 */ /* 0x000fe20000010000 */
[----:B------:R-:W-:Y:S01]  /*77b0*/  MOV R3, R167 ;  /* 0x000000a700037202 */ /* 0x000fe20000000f00 */
[----:B------:R-:W-:Y:S02]  /*77c0*/  FADD.FTZ R180, R171, R180 ;  /* 0x000000b4abb47221 */ /* 0x000fe40000010000 */
        /* <DEDUP_REMOVED lines=17> */
[----:B------:R-:W-:Y:S01]  /*78e0*/  FADD.FTZ R180, R210, R180 ;  /* 0x000000b4d2b47221 */ /* 0x000fe20000010000 */
[-C--:B-1----:R-:W-:Y:S03]  /*78f0*/  HMMA.16816.F32.BF16 R120, R132, R4.reuse, R120 ;  /* 0x000000048478723c */ /* 0x082fe60000041878 */
[----:B------:R-:W-:Y:S02]  /*7900*/  FADD.FTZ R184, R9, R184 ;  /* 0x000000b809b87221 */ /* 0x000fe40000010000 */
[----:B------:R-:W-:Y:S02]  /*7910*/  FADD.FTZ R180, R50, R180 ;  /* 0x000000b432b47221 */ /* 0x000fe40000010000 */
[----:B------:R-:W-:Y:S01]  /*7920*/  FADD.FTZ R184, R51, R184 ;  /* 0x000000b833b87221 */ /* 0x000fe20000010000 */
[C---:B------:R-:W-:Y:S04]  /*7930*/  HMMA.16816.F32.BF16 R124, R36.reuse, R4, R124 ;  /* 0x00000004247c723c */ /* 0x040fe8000004187c */
[----:B------:R-:W-:Y:S02]  /*7940*/  FADD.FTZ R180, R49, R180 ;  /* 0x000000b431b47221 */ /* 0x000fe40000010000 */
[----:B------:R-:W-:Y:S02]  /*7950*/  FADD.FTZ R184, R63, R184 ;  /* 0x000000b83fb87221 */ /* 0x000fe40000010000 */
[----:B------:R-:W-:Y:S01]  /*7960*/  FADD.FTZ R180, R64, R180 ;  /* 0x000000b440b47221 */ /* 0x000fe20000010000 */
[-C--:B------:R-:W-:Y:S03]  /*7970*/  HMMA.16816.F32.BF16 R128, R36, R6.reuse, R128 ;  /* 0x000000062480723c */ /* 0x080fe60000041880 */
[----:B------:R-:W-:Y:S02]  /*7980*/  FADD.FTZ R65, R65, R184 ;  /* 0x000000b841417221 */ /* 0x000fe40000010000 */
[----:B------:R-:W-:Y:S02]  /*7990*/  FADD.FTZ R2, R197, R180 ;  /* 0x000000b4c5027221 */ /* 0x000fe40000010000 */
[----:B------:R-:W-:Y:S01]  /*79a0*/  FADD.FTZ R0, R196, R65 ;  /* 0x00000041c4007221 */ /* 0x000fe20000010000 */
[----:B------:R-:W-:Y:S02]  /*79b0*/  HMMA.16816.F32.BF16 R132, R132, R6, R28 ;  /* 0x000000068484723c */ /* 0x000fe4000004181c */
[----:B------:R1:W-:Y:S02]  /*79c0*/  STL [R1+0x4], R2 ;  /* 0x0000040201007387 */ /* 0x0003e40000100800 */
[----:B------:R-:W-:Y:S02]  /*79d0*/  FADD.FTZ R188, R10, R188 ;  /* 0x000000bc0abc7221 */ /* 0x000fe40000010000 */
[----:B------:R2:W-:Y:S02]  /*79e0*/  STL [R1], R0 ;  /* 0x0000000001007387 */ /* 0x0005e40000100800 */
[----:B------:R-:W-:Y:S04]  /*79f0*/  FADD.FTZ R188, R66, R188 ;  /* 0x000000bc42bc7221 */ /* 0x000fe80000010000 */
[----:B------:R-:W-:Y:S04]  /*7a00*/  FADD.FTZ R188, R67, R188 ;  /* 0x000000bc43bc7221 */ /* 0x000fe80000010000 */
[----:B------:R-:W-:Y:S04]  /*7a10*/  FADD.FTZ R60, R60, R188 ;  /* 0x000000bc3c3c7221 */ /* 0x000fe80000010000 */
[----:B------:R-:W-:Y:S01]  /*7a20*/  FADD.FTZ R252, R194, R60 ;  /* 0x0000003cc2fc7221 */ /* 0x000fe20000010000 */
[----:B-1----:R-:W-:Y:S02]  /*7a30*/  MOV R2, R166 ;  /* 0x000000a600027202 */ /* 0x002fe40000000f00 */
[----:B--2---:R-:W-:Y:S01]  /*7a40*/  MOV R0, R165 ;  /* 0x000000a500007202 */ /* 0x004fe20000000f00 */
[----:B------:R-:W-:-:S05]  /*7a50*/  @P0 BRA `(.L_x_3) ;  /* 0xffffd10000000947 */ /* 0x000fca000383ffff */
.L_x_2:
[----:B------:R-:W2:Y:S04]  /*7a60*/  LDL.LU R4, [R1+0x4] ;  /* 0x0000040001047983 */ /* 0x000ea80000300800 */
[----:B------:R-:W1:Y:S04]  /*7a70*/  SHFL.BFLY PT, R5, R252, 0x2, 0x1f ;  /* 0x0c401f00fc057f89 */ /* 0x000e6800000e0000 */
[----:B------:R-:W3:Y:S01]  /*7a80*/  S2R R0, SR_TID.X ;  /* 0x0000000000007919 */ /* 0x000ee20000002100 */
[----:B------:R-:W-:Y:S01]  /*7a90*/  MOV R8, c[0x0][0x4e8] ;  /* 0x00013a0000087a02 */ /* 0x000fe20000000f00 */
[----:B------:R-:W4:Y:S01]  /*7aa0*/  S2UR UR7, SR_CTAID.Y ;  /* 0x00000000000779c3 */ /* 0x000f220000002600 */
[----:B------:R-:W-:Y:S01]  /*7ab0*/  MOV R9, R234 ;  /* 0x000000ea00097202 */ /* 0x000fe20000000f00 */
[----:B------:R-:W5:Y:S01]  /*7ac0*/  LDL.LU R6, [R1] ;  /* 0x0000000001067983 */ /* 0x000f620000300800 */
[C---:B------:R-:W-:Y:S01]  /*7ad0*/  ISETP.NE.AND P5, PT, R8.reuse, 0x1, PT ;  /* 0x000000010800780c */ /* 0x040fe20003fa5270 */
[----:B------:R-:W-:Y:S01]  /*7ae0*/  ULDC.64 UR4, c[0x0][0x490] ;  /* 0x0001240000047ab9 */ /* 0x000fe20000000a00 */
[----:B------:R-:W-:Y:S01]  /*7af0*/  MOV R11, RZ ;  /* 0x000000ff000b7202 */ /* 0x000fe20000000f00 */
[----:B------:R-:W-:Y:S01]  /*7b00*/  IMAD.MOV.U32 R22, RZ, RZ, -0x800000 ;  /* 0xff800000ff167424 */ /* 0x000fe200078e00ff */
[----:B------:R-:W-:Y:S01]  /*7b10*/  MOV R23, 0xff800000 ;  /* 0xff80000000177802 */ /* 0x000fe20000000f00 */
[----:B------:R-:W-:Y:S01]  /*7b20*/  IMAD R8, R8, c[0x0][0x388], RZ ;  /* 0x0000e20008087a24 */ /* 0x000fe200078e02ff */
[----:B------:R-:W-:Y:S01]  /*7b30*/  MOV R25, 0xff800000 ;  /* 0xff80000000197802 */ /* 0x000fe20000000f00 */
[----:B------:R-:W-:Y:S01]  /*7b40*/  BSSY B0, `(.L_x_6) ;  /* 0x0000199000007945 */ /* 0x000fe20003800000 */
[----:B------:R-:W-:-:S02]  /*7b50*/  MOV R24, 0xff800000 ;  /* 0xff80000000187802 */ /* 0x000fc40000000f00 */
[----:B------:R-:W-:-:S03]  /*7b60*/  SHF.R.S32.HI R238, RZ, 0x2, R238 ;  /* 0x00000002ffee7819 */ /* 0x000fc600000114ee */
[----:B------:R-:W-:-:S04]  /*7b70*/  @P5 IMAD.HI.U32 R10, R234, c[0x0][0x4ec], RZ ;  /* 0x00013b00ea0a5a27 */ /* 0x000fc800078e00ff */
[----:B-1----:R-:W-:Y:S01]  /*7b80*/  FADD.FTZ R5, R5, R252 ;  /* 0x000000fc05057221 */ /* 0x002fe20000010000 */
[----:B------:R-:W-:Y:S02]  /*7b90*/  @P5 SHF.R.U32.HI R9, RZ, c[0x0][0x4f0], R10 ;  /* 0x00013c00ff095a19 */ /* 0x000fe4000001160a */
[----:B------:R-:W-:Y:S01]  /*7ba0*/  MOV R10, RZ ;  /* 0x000000ff000a7202 */ /* 0x000fe20000000f00 */
[----:B----4-:R-:W-:Y:S01]  /*7bb0*/  USHF.R.S32.HI UR6, URZ, 0x1f, UR7 ;  /* 0x0000001f3f067899 */ /* 0x010fe20008011407 */
[----:B------:R-:W1:Y:S01]  /*7bc0*/  SHFL.BFLY PT, R13, R5, 0x1, 0x1f ;  /* 0x0c201f00050d7f89 */ /* 0x000e6200000e0000 */
[----:B------:R-:W-:Y:S02]  /*7bd0*/  UIMAD.WIDE.U32 UR10, UR7, UR4, URZ ;  /* 0x00000004070a72a5 */ /* 0x000fe4000f8e003f */
[----:B------:R-:W-:-:S04]  /*7be0*/  UIMAD UR8, UR6, UR4, URZ ;  /* 0x00000004060872a4 */ /* 0x000fc8000f8e023f */
[----:B------:R-:W-:Y:S01]  /*7bf0*/  UIMAD UR8, UR7, UR5, UR8 ;  /* 0x00000005070872a4 */ /* 0x000fe2000f8e0208 */
[----:B------:R-:W-:Y:S02]  /*7c00*/  MOV R16, UR10 ;  /* 0x0000000a00107c02 */ /* 0x000fe40008000f00 */
[----:B------:R-:W-:Y:S01]  /*7c10*/  ULDC.64 UR4, c[0x0][0x3e8] ;  /* 0x0000fa0000047ab9 */ /* 0x000fe20000000a00 */
[----:B------:R-:W-:Y:S01]  /*7c20*/  MOV R17, UR11 ;  /* 0x0000000b00117c02 */ /* 0x000fe20008000f00 */
[----:B------:R-:W-:Y:S02]  /*7c30*/  UIMAD.WIDE.U32 UR14, UR7, UR4, URZ ;  /* 0x00000004070e72a5 */ /* 0x000fe4000f8e003f */
[----:B------:R-:W-:Y:S02]  /*7c40*/  UIMAD UR6, UR6, UR4, URZ ;  /* 0x00000004060672a4 */ /* 0x000fe4000f8e023f */
[----:B------:R-:W-:Y:S02]  /*7c50*/  UIADD3 UR8, UR11, UR8, URZ ;  /* 0x000000080b087290 */ /* 0x000fe4000fffe03f */
[----:B------:R-:W-:Y:S01]  /*7c60*/  MOV R18, UR14 ;  /* 0x0000000e00127c02 */ /* 0x000fe20008000f00 */
[----:B------:R-:W-:Y:S01]  /*7c70*/  UIMAD UR5, UR7, UR5, UR6 ;  /* 0x00000005070572a4 */ /* 0x000fe2000f8e0206 */
[----:B------:R-:W-:-:S02]  /*7c80*/  MOV R19, UR15 ;  /* 0x0000000f00137c02 */ /* 0x000fc40008000f00 */
[----:B------:R-:W-:Y:S01]  /*7c90*/  IMAD.U32 R17, RZ, RZ, UR8 ;  /* 0x00000008ff117e24 */ /* 0x000fe2000f8e00ff */
[----:B------:R-:W-:Y:S01]  /*7ca0*/  UIADD3 UR5, UR15, UR5, URZ ;  /* 0x000000050f057290 */ /* 0x000fe2000fffe03f */
[----:B-1----:R-:W-:Y:S01]  /*7cb0*/  FADD.FTZ R5, R5, R13 ;  /* 0x0000000d05057221 */ /* 0x002fe20000010000 */
[----:B------:R-:W-:Y:S01]  /*7cc0*/  IADD3 R13, -R9, RZ, RZ ;  /* 0x000000ff090d7210 */ /* 0x000fe20007ffe1ff */
[----:B------:R-:W-:Y:S03]  /*7cd0*/  BAR.SYNC.DEFER_BLOCKING 0x1, 0x80 ;  /* 0x0042000000007b1d */ /* 0x000fe60000010000 */
[----:B------:R-:W-:Y:S02]  /*7ce0*/  FSETP.NE.FTZ.AND P1, PT, R5, RZ, PT ;  /* 0x000000ff0500720b */ /* 0x000fe40003f35000 */
[----:B------:R-:W-:Y:S01]  /*7cf0*/  MOV R15, UR5 ;  /* 0x00000005000f7c02 */ /* 0x000fe20008000f00 */
[----:B--2---:R-:W1:Y:S04]  /*7d00*/  SHFL.BFLY PT, R2, R4, 0x2, 0x1f ;  /* 0x0c401f0004027f89 */ /* 0x004e6800000e0000 */
[----:B-----5:R-:W2:Y:S01]  /*7d10*/  SHFL.BFLY PT, R3, R6, 0x2, 0x1f ;  /* 0x0c401f0006037f89 */ /* 0x020ea200000e0000 */
[----:B-1----:R-:W-:-:S03]  /*7d20*/  FADD.FTZ R2, R2, R4 ;  /* 0x0000000402027221 */ /* 0x002fc60000010000 */
[----:B------:R-:W1:Y:S04]  /*7d30*/  SHFL.BFLY PT, R4, R249, 0x2, 0x1f ;  /* 0x0c401f00f9047f89 */ /* 0x000e6800000e0000 */
[----:B------:R-:W4:Y:S01]  /*7d40*/  SHFL.BFLY PT, R7, R2, 0x1, 0x1f ;  /* 0x0c201f0002077f89 */ /* 0x000f2200000e0000 */
[----:B--2---:R-:W-:-:S05]  /*7d50*/  FADD.FTZ R3, R3, R6 ;  /* 0x0000000603037221 */ /* 0x004fca0000010000 */
[----:B------:R-:W2:Y:S01]  /*7d60*/  SHFL.BFLY PT, R6, R3, 0x1, 0x1f ;  /* 0x0c201f0003067f89 */ /* 0x000ea200000e0000 */
[----:B-1----:R-:W-:Y:S02]  /*7d70*/  FADD.FTZ R249, R4, R249 ;  /* 0x000000f904f97221 */ /* 0x002fe40000010000 */
[----:B----4-:R-:W-:-:S03]  /*7d80*/  FADD.FTZ R7, R2, R7 ;  /* 0x0000000702077221 */ /* 0x010fc60000010000 */
[----:B------:R-:W1:Y:S01]  /*7d90*/  SHFL.BFLY PT, R4, R249, 0x1, 0x1f ;  /* 0x0c201f00f9047f89 */ /* 0x000e6200000e0000 */
[----:B---3--:R-:W-:Y:S02]  /*7da0*/  SHF.R.S32.HI R2, RZ, 0x1f, R0 ;  /* 0x0000001fff027819 */ /* 0x008fe40000011400 */
[----:B------:R-:W-:Y:S01]  /*7db0*/  FSETP.NE.FTZ.AND P3, PT, R7, RZ, PT ;  /* 0x000000ff0700720b */ /* 0x000fe20003f75000 */
[----:B--2---:R-:W-:Y:S01]  /*7dc0*/  FADD.FTZ R6, R3, R6 ;  /* 0x0000000603067221 */ /* 0x004fe20000010000 */
[CC--:B------:R-:W-:Y:S02]  /*7dd0*/  LEA.HI R3, R2.reuse, R0.reuse, RZ, 0x5 ;  /* 0x0000000002037211 */ /* 0x0c0fe400078f28ff */
[----:B------:R-:W-:Y:S02]  /*7de0*/  LEA.HI R2, R2, R0, RZ, 0x2 ;  /* 0x0000000002027211 */ /* 0x000fe400078f10ff */
[----:B------:R-:W-:Y:S02]  /*7df0*/  LOP3.LUT R12, R3, 0xffffffe0, RZ, 0xc0, !PT ;  /* 0xffffffe0030c7812 */ /* 0x000fe400078ec0ff */
[----:B------:R-:W-:-:S05]  /*7e00*/  LOP3.LUT R14, R2, 0xfffffffc, RZ, 0xc0, !PT ;  /* 0xfffffffc020e7812 */ /* 0x000fca00078ec0ff */
[----:B------:R-:W2:Y:S01]  /*7e10*/  @P3 MUFU.RCP R11, R7 ;  /* 0x00000007000b3308 */ /* 0x000ea20000001000 */
[----:B------:R-:W-:Y:S01]  /*7e20*/  FSETP.NE.FTZ.AND P2, PT, R6, RZ, PT ;  /* 0x000000ff0600720b */ /* 0x000fe20003f55000 */
[----:B------:R-:W-:Y:S01]  /*7e30*/  IMAD.IADD R12, R0, 0x1, -R12 ;  /* 0x00000001000c7824 */ /* 0x000fe200078e0a0c */
[----:B------:R-:W-:Y:S02]  /*7e40*/  IADD3 R0, -R14, R0, RZ ;  /* 0x000000000e007210 */ /* 0x000fe40007ffe1ff */
[----:B------:R-:W-:Y:S01]  /*7e50*/  MOV R14, RZ ;  /* 0x000000ff000e7202 */ /* 0x000fe20000000f00 */
[----:B-1----:R-:W-:Y:S01]  /*7e60*/  FADD.FTZ R4, R249, R4 ;  /* 0x00000004f9047221 */ /* 0x002fe20000010000 */
[----:B------:R-:W-:Y:S01]  /*7e70*/  LOP3.LUT P4, RZ, R12, 0x3, RZ, 0xc0, !PT ;  /* 0x000000030cff7812 */ /* 0x000fe2000788c0ff */
[----:B------:R-:W-:Y:S01]  /*7e80*/  IMAD R12, R13, c[0x0][0x4e8], R234 ;  /* 0x00013a000d0c7a24 */ /* 0x000fe200078e02ea */
[----:B------:R-:W1:Y:S01]  /*7e90*/  @P3 MUFU.LG2 R7, R7 ;  /* 0x0000000700073308 */ /* 0x000e620000000c00 */
[----:B------:R-:W-:Y:S01]  /*7ea0*/  IMAD.MOV.U32 R13, RZ, RZ, RZ ;  /* 0x000000ffff0d7224 */ /* 0x000fe200078e00ff */
[----:B------:R-:W-:-:S02]  /*7eb0*/  FSETP.NE.FTZ.AND P0, PT, R4, RZ, PT ;  /* 0x000000ff0400720b */ /* 0x000fc40003f15000 */
[----:B------:R-:W-:Y:S02]  /*7ec0*/  SHF.R.S32.HI R2, RZ, 0x2, R2 ;  /* 0x00000002ff027819 */ /* 0x000fe40000011402 */
[----:B------:R-:W-:Y:S01]  /*7ed0*/  @P3 MOV R20, 0x3f317218 ;  /* 0x3f31721800143802 */ /* 0x000fe20000000f00 */
[C---:B--2---:R-:W-:Y:S01]  /*7ee0*/  FMUL.FTZ R161, R11.reuse, R161 ;  /* 0x000000a10ba17220 */ /* 0x044fe20000410000 */
[----:B------:R-:W2:Y:S01]  /*7ef0*/  @P1 MUFU.RCP R13, R5 ;  /* 0x00000005000d1308 */ /* 0x000ea20000001000 */
[----:B------:R-:W-:Y:S01]  /*7f00*/  @P2 MOV R19, 0x3f317218 ;  /* 0x3f31721800132802 */ /* 0x000fe20000000f00 */
[----:B------:R-:W-:Y:S01]  /*7f10*/  FMUL.FTZ R160, R11, R160 ;  /* 0x000000a00ba07220 */ /* 0x000fe20000410000 */
[----:B------:R-:W-:Y:S01]  /*7f20*/  SHF.R.S32.HI R3, RZ, 0x5, R3 ;  /* 0x00000005ff037819 */ /* 0x000fe20000011403 */
[----:B------:R-:W-:Y:S02]  /*7f30*/  @P3 FMUL.FTZ R20, R20, c[0x0][0x2d0] ;  /* 0x0000b40014143a20 */ /* 0x000fe40000410000 */
[----:B------:R-:W-:Y:S01]  /*7f40*/  @P2 FMUL.FTZ R19, R19, c[0x0][0x2d0] ;  /* 0x0000b40013132a20 */ /* 0x000fe20000410000 */
[----:B------:R-:W-:Y:S01]  /*7f50*/  F2FP.BF16.PACK_AB R160, R161, R160 ;  /* 0x000000a0a1a0723e */ /* 0x000fe200000010ff */
[----:B------:R-:W3:Y:S01]  /*7f60*/  @P0 MUFU.LG2 R21, R4 ;  /* 0x0000000400150308 */ /* 0x000ee20000000c00 */
[----:B-1----:R-:W-:-:S02]  /*7f70*/  @P3 FMUL.FTZ R7, R7, 0.69314718246459960938 ;  /* 0x3f31721807073820 */ /* 0x002fc40000410000 */
[C---:B------:R-:W-:Y:S02]  /*7f80*/  FMUL.FTZ R149, R11.reuse, R149 ;  /* 0x000000950b957220 */ /* 0x040fe40000410000 */
[----:B------:R-:W-:Y:S02]  /*7f90*/  @P3 FFMA.FTZ R25, R20, R168, R7 ;  /* 0x000000a814193223 */ /* 0x000fe40000010007 */
[----:B------:R-:W-:Y:S01]  /*7fa0*/  FMUL.FTZ R148, R11, R148 ;  /* 0x000000940b947220 */ /* 0x000fe20000410000 */
[----:B------:R1:W4:Y:S01]  /*7fb0*/  @P0 MUFU.RCP R14, R4 ;  /* 0x00000004000e0308 */ /* 0x0003220000001000 */
[C---:B--2---:R-:W-:Y:S02]  /*7fc0*/  FMUL.FTZ R157, R13.reuse, R157 ;  /* 0x0000009d0d9d7220 */ /* 0x044fe40000410000 */
[----:B------:R-:W-:Y:S01]  /*7fd0*/  FMUL.FTZ R156, R13, R156 ;  /* 0x0000009c0d9c7220 */ /* 0x000fe20000410000 */
[----:B------:R-:W-:Y:S01]  /*7fe0*/  F2FP.BF16.PACK_AB R148, R149, R148 ;  /* 0x000000949594723e */ /* 0x000fe200000010ff */
[----:B------:R-:W-:-:S02]  /*7ff0*/  FMUL.FTZ R153, R13, R153 ;  /* 0x000000990d997220 */ /* 0x000fc40000410000 */
[----:B------:R-:W-:Y:S01]  /*8000*/  FMUL.FTZ R152, R13, R152 ;  /* 0x000000980d987220 */ /* 0x000fe20000410000 */
[----:B------:R-:W2:Y:S01]  /*8010*/  @P1 MUFU.LG2 R5, R5 ;  /* 0x0000000500051308 */ /* 0x000ea20000000c00 */
[----:B---3--:R-:W-:Y:S01]  /*8020*/  @P0 FMUL.FTZ R21, R21, 0.69314718246459960938 ;  /* 0x3f31721815150820 */ /* 0x008fe20000410000 */
[----:B------:R-:W-:Y:S01]  /*8030*/  F2FP.BF16.PACK_AB R156, R157, R156 ;  /* 0x0000009c9d9c723e */ /* 0x000fe200000010ff */
[----:B------:R-:W-:Y:S01]  /*8040*/  FMUL.FTZ R69, R11, R69 ;  /* 0x000000450b457220 */ /* 0x000fe20000410000 */
[----:B------:R-:W-:Y:S01]  /*8050*/  F2FP.BF16.PACK_AB R152, R153, R152 ;  /* 0x000000989998723e */ /* 0x000fe200000010ff */
[C---:B------:R-:W-:Y:S02]  /*8060*/  FMUL.FTZ R68, R11.reuse, R68 ;  /* 0x000000440b447220 */ /* 0x040fe40000410000 */
[----:B------:R-:W-:Y:S01]  /*8070*/  FMUL.FTZ R81, R11, R81 ;  /* 0x000000510b517220 */ /* 0x000fe20000410000 */
[----:B------:R-:W-:Y:S01]  /*8080*/  @P2 MUFU.RCP R10, R6 ;  /* 0x00000006000a2308 */ /* 0x000fe20000001000 */
[----:B-1----:R-:W-:Y:S01]  /*8090*/  @P0 IMAD.MOV.U32 R4, RZ, RZ, 0x3f317218 ;  /* 0x3f317218ff040424 */ /* 0x002fe200078e00ff */
[----:B------:R-:W-:Y:S01]  /*80a0*/  F2FP.BF16.PACK_AB R68, R69, R68 ;  /* 0x000000444544723e */ /* 0x000fe200000010ff */
[----:B----4-:R-:W-:-:S02]  /*80b0*/  FMUL.FTZ R159, R14, R159 ;  /* 0x0000009f0e9f7220 */ /* 0x010fc40000410000 */
[----:B------:R-:W-:Y:S02]  /*80c0*/  @P0 FMUL.FTZ R4, R4, c[0x0][0x2d0] ;  /* 0x0000b40004040a20 */ /* 0x000fe40000410000 */
[C---:B------:R-:W-:Y:S01]  /*80d0*/  FMUL.FTZ R158, R14.reuse, R158 ;  /* 0x0000009e0e9e7220 */ /* 0x040fe20000410000 */
[----:B------:R-:W1:Y:S01]  /*80e0*/  @P2 MUFU.LG2 R6, R6 ;  /* 0x0000000600062308 */ /* 0x000e620000000c00 */
[C---:B------:R-:W-:Y:S02]  /*80f0*/  FMUL.FTZ R155, R14.reuse, R155 ;  /* 0x0000009b0e9b7220 */ /* 0x040fe40000410000 */
[C---:B------:R-:W-:Y:S01]  /*8100*/  FMUL.FTZ R154, R14.reuse, R154 ;  /* 0x0000009a0e9a7220 */ /* 0x040fe20000410000 */
[----:B------:R-:W-:Y:S01]  /*8110*/  F2FP.BF16.PACK_AB R158, R159, R158 ;  /* 0x0000009e9f9e723e */ /* 0x000fe200000010ff */
[C---:B------:R-:W-:Y:S02]  /*8120*/  FMUL.FTZ R75, R14.reuse, R75 ;  /* 0x0000004b0e4b7220 */ /* 0x040fe40000410000 */
[C---:B------:R-:W-:Y:S01]  /*8130*/  FMUL.FTZ R74, R14.reuse, R74 ;  /* 0x0000004a0e4a7220 */ /* 0x040fe20000410000 */
[----:B------:R-:W-:Y:S01]  /*8140*/  F2FP.BF16.PACK_AB R154, R155, R154 ;  /* 0x0000009a9b9a723e */ /* 0x000fe200000010ff */
[----:B------:R-:W-:-:S02]  /*8150*/  FMUL.FTZ R79, R14, R79 ;  /* 0x0000004f0e4f7220 */ /* 0x000fc40000410000 */
[C---:B------:R-:W-:Y:S01]  /*8160*/  FMUL.FTZ R78, R14.reuse, R78 ;  /* 0x0000004e0e4e7220 */ /* 0x040fe20000410000 */
[----:B------:R-:W-:Y:S01]  /*8170*/  F2FP.BF16.PACK_AB R74, R75, R74 ;  /* 0x0000004a4b4a723e */ /* 0x000fe200000010ff */
        /* <DEDUP_REMOVED lines=22> */
[----:B------:R-:W-:Y:S01]  /*82e0*/  FMUL.FTZ R130, R14, R130 ;  /* 0x000000820e827220 */ /* 0x000fe20000410000 */
[----:B------:R-:W-:Y:S01]  /*82f0*/  F2FP.BF16.PACK_AB R126, R127, R126 ;  /* 0x0000007e7f7e723e */ /* 0x000fe200000010ff */
[----:B------:R-:W-:Y:S01]  /*8300*/  IMAD.MOV.U32 R14, RZ, RZ, R18 ;  /* 0x000000ffff0e7224 */ /* 0x000fe200078e0012 */
[----:B------:R-:W-:Y:S01]  /*8310*/  @P1 MOV R18, 0x3f317218 ;  /* 0x3f31721800121802 */ /* 0x000fe20000000f00 */
[----:B------:R-:W-:Y:S01]  /*8320*/  @P0 FFMA.FTZ R22, R4, R165, R21 ;  /* 0x000000a504160223 */ /* 0x000fe20000010015 */
[----:B------:R-:W-:Y:S01]  /*8330*/  F2FP.BF16.PACK_AB R130, R131, R130 ;  /* 0x000000828382723e */ /* 0x000fe200000010ff */
[----:B------:R-:W3:Y:S01]  /*8340*/  S2R R4, SR_CTAID.Z ;  /* 0x0000000000047919 */ /* 0x000ee20000002700 */
[----:B--2---:R-:W-:-:S02]  /*8350*/  @P1 FMUL.FTZ R5, R5, 0.69314718246459960938 ;  /* 0x3f31721805051820 */ /* 0x004fc40000410000 */
[----:B------:R-:W-:Y:S02]  /*8360*/  @P1 FMUL.FTZ R18, R18, c[0x0][0x2d0] ;  /* 0x0000b40012121a20 */ /* 0x000fe40000410000 */
[----:B-1----:R-:W-:Y:S02]  /*8370*/  @P2 FMUL.FTZ R6, R6, 0.69314718246459960938 ;  /* 0x3f31721806062820 */ /* 0x002fe40000410000 */
[----:B------:R-:W-:Y:S01]  /*8380*/  @P1 FFMA.FTZ R23, R18, R166, R5 ;  /* 0x000000a612171223 */ /* 0x000fe20000010005 */
[----:B------:R-:W-:Y:S01]  /*8390*/  SHF.R.S32.HI R5, RZ, 0x1f, R2 ;  /* 0x0000001fff057819 */ /* 0x000fe20000011402 */
[----:B------:R-:W-:Y:S01]  /*83a0*/  @P2 FFMA.FTZ R24, R19, R167, R6 ;  /* 0x000000a713182223 */ /* 0x000fe20000010006 */
[----:B------:R-:W-:Y:S01]  /*83b0*/  SHF.R.S32.HI R19, RZ, 0x1f, R3 ;  /* 0x0000001fff137819 */ /* 0x000fe20000011403 */
[C---:B------:R-:W-:Y:S01]  /*83c0*/  FMUL.FTZ R163, R10.reuse, R163 ;  /* 0x000000a30aa37220 */ /* 0x040fe20000410000 */
[----:B------:R-:W-:Y:S01]  /*83d0*/  LEA.HI R5, R5, R2, RZ, 0x3 ;  /* 0x0000000205057211 */ /* 0x000fe200078f18ff */
[----:B------:R-:W-:Y:S01]  /*83e0*/  FMUL.FTZ R162, R10, R162 ;  /* 0x000000a20aa27220 */ /* 0x000fe20000410000 */
[----:B------:R-:W-:Y:S01]  /*83f0*/  LEA.HI R18, R0, R0, RZ, 0x1 ;  /* 0x0000000000127211 */ /* 0x000fe200078f08ff */
[C---:B------:R-:W-:Y:S01]  /*8400*/  FMUL.FTZ R151, R10.reuse, R151 ;  /* 0x000000970a977220 */ /* 0x040fe20000410000 */
[----:B------:R-:W-:Y:S01]  /*8410*/  LOP3.LUT R20, R5, 0xfffffff8, RZ, 0xc0, !PT ;  /* 0xfffffff805147812 */ /* 0x000fe200078ec0ff */
[C---:B------:R-:W-:Y:S01]  /*8420*/  FMUL.FTZ R150, R10.reuse, R150 ;  /* 0x000000960a967220 */ /* 0x040fe20000410000 */
[----:B------:R-:W-:Y:S01]  /*8430*/  LEA.HI R19, R19, R3, RZ, 0x2 ;  /* 0x0000000313137211 */ /* 0x000fe200078f10ff */
[----:B------:R-:W-:Y:S01]  /*8440*/  FMUL.FTZ R71, R10, R71 ;  /* 0x000000470a477220 */ /* 0x000fe20000410000 */
[----:B------:R-:W-:Y:S01]  /*8450*/  IADD3 R20, R2, -R20, RZ ;  /* 0x8000001402147210 */ /* 0x000fe20007ffe0ff */
[----:B------:R-:W-:Y:S01]  /*8460*/  FMUL.FTZ R70, R10, R70 ;  /* 0x000000460a467220 */ /* 0x000fe20000410000 */
[----:B------:R-:W1:Y:S01]  /*8470*/  S2R R2, SR_CTAID.X ;  /* 0x0000000000027919 */ /* 0x000e620000002500 */
[----:B------:R-:W-:Y:S01]  /*8480*/  LOP3.LUT R7, R18, 0x1ffffffe, RZ, 0xc0, !PT ;  /* 0x1ffffffe12077812 */ /* 0x000fe200078ec0ff */
[----:B---3--:R-:W-:Y:S01]  /*8490*/  IMAD.WIDE.U32 R14, R4, c[0x0][0x3f0], R14 ;  /* 0x0000fc00040e7a25 */ /* 0x008fe200078e000e */
[----:B------:R-:W-:-:S02]  /*84a0*/  SHF.R.S32.HI R5, RZ, 0x1f, R4 ;  /* 0x0000001fff057819 */ /* 0x000fc40000011404 */
[----:B------:R-:W-:Y:S01]  /*84b0*/  SHF.L.U32 R18, R18, 0x5, RZ ;  /* 0x0000000512127819 */ /* 0x000fe200000006ff */
[----:B------:R-:W-:Y:S01]  /*84c0*/  IMAD.IADD R7, R0, 0x1, -R7 ;  /* 0x0000000100077824 */ /* 0x000fe200078e0a07 */
[----:B------:R-:W-:Y:S01]  /*84d0*/  LOP3.LUT R19, R19, 0xffffffc, RZ, 0xc0, !PT ;  /* 0x0ffffffc13137812 */ /* 0x000fe200078ec0ff */
[C---:B------:R-:W-:Y:S01]  /*84e0*/  IMAD R6, R5.reuse, c[0x0][0x498], RZ ;  /* 0x0001260005067a24 */ /* 0x040fe200078e02ff */
[----:B------:R-:W-:Y:S01]  /*84f0*/  LOP3.LUT R18, R18, 0xffffffc0, RZ, 0xc0, !PT ;  /* 0xffffffc012127812 */ /* 0x000fe200078ec0ff */
[----:B------:R-:W-:Y:S01]  /*8500*/  IMAD R5, R5, c[0x0][0x3f0], RZ ;  /* 0x0000fc0005057a24 */ /* 0x000fe200078e02ff */
[C---:B------:R-:W-:Y:S01]  /*8510*/  IADD3 R19, R3.reuse, -R19, RZ ;  /* 0x8000001303137210 */ /* 0x040fe20007ffe0ff */
[C---:B------:R-:W-:Y:S01]  /*8520*/  IMAD R6, R4.reuse, c[0x0][0x49c], R6 ;  /* 0x0001270004067a24 */ /* 0x040fe200078e0206 */
[----:B------:R-:W-:Y:S01]  /*8530*/  LEA R3, R3, R0, 0x8 ;  /* 0x0000000003037211 */ /* 0x000fe200078e40ff */
[----:B------:R-:W-:Y:S01]  /*8540*/  IMAD R5, R4, c[0x0][0x3f4], R5 ;  /* 0x0000fd0004057a24 */ /* 0x000fe200078e0205 */
[----:B------:R-:W-:Y:S01]  /*8550*/  LEA R19, R19, R238, 0x4 ;  /* 0x000000ee13137211 */ /* 0x000fe200078e20ff */
[----:B------:R-:W-:Y:S01]  /*8560*/  IMAD R7, R7, 0x8, R18 ;  /* 0x0000000807077824 */ /* 0x000fe200078e0212 */
[----:B------:R-:W-:Y:S01]  /*8570*/  LEA.HI R0, R20, R20, RZ, 0x1 ;  /* 0x0000001414007211 */ /* 0x000fe200078f08ff */
[----:B------:R-:W-:Y:S01]  /*8580*/  IMAD.WIDE.U32 R16, R4, c[0x0][0x498], R16 ;  /* 0x0001260004107a25 */ /* 0x000fe200078e0010 */
[----:B------:R-:W-:-:S02]  /*8590*/  IADD3 R15, R15, R5, RZ ;  /* 0x000000050f0f7210 */ /* 0x000fc40007ffe0ff */
[----:B------:R-:W-:Y:S01]  /*85a0*/  SHF.R.S32.HI R5, RZ, 0x1f, R9 ;  /* 0x0000001fff057819 */ /* 0x000fe20000011409 */
[----:B------:R-:W-:Y:S01]  /*85b0*/  FMUL.FTZ R80, R11, R80 ;  /* 0x000000500b507220 */ /* 0x000fe20000410000 */
[----:B------:R-:W-:Y:S01]  /*85c0*/  IADD3 R7, R19, R7, RZ ;  /* 0x0000000713077210 */ /* 0x000fe20007ffe0ff */
[----:B------:R-:W-:Y:S01]  /*85d0*/  IMAD.WIDE.U32 R14, R9, c[0x0][0x3e0], R14 ;  /* 0x0000f800090e7a25 */ /* 0x000fe200078e000e */
[----:B------:R-:W-:Y:S02]  /*85e0*/  LOP3.LUT R4, R0, 0x3fffffe, RZ, 0xc0, !PT ;  /* 0x03fffffe00047812 */ /* 0x000fe400078ec0ff */
[----:B------:R-:W-:Y:S01]  /*85f0*/  SHF.R.S32.HI R0, RZ, 0x1, R0 ;  /* 0x00000001ff007819 */ /* 0x000fe20000011400 */
[----:B------:R-:W-:Y:S01]  /*8600*/  IMAD R5, R5, c[0x0][0x3e0], RZ ;  /* 0x0000f80005057a24 */ /* 0x000fe200078e02ff */
[----:B------:R-:W-:Y:S01]  /*8610*/  IADD3 R4, R20, -R4, RZ ;  /* 0x8000000414047210 */ /* 0x000fe20007ffe0ff */
[C---:B-1----:R-:W-:Y:S01]  /*8620*/  IMAD R7, R2.reuse, 0x80, R7 ;  /* 0x0000008002077824 */ /* 0x042fe200078e0207 */
[----:B------:R-:W-:Y:S01]  /*8630*/  LEA R19, R2, R19, 0x7 ;  /* 0x0000001302137211 */ /* 0x000fe200078e38ff */
[----:B------:R-:W-:Y:S01]  /*8640*/  IMAD R5, R9, c[0x0][0x3e4], R5 ;  /* 0x0000f90009057a24 */ /* 0x000fe200078e0205 */
[C---:B------:R-:W-:Y:S01]  /*8650*/  LOP3.LUT R2, R0.reuse, 0x1, RZ, 0xc0, !PT ;  /* 0x0000000100027812 */ /* 0x040fe200078ec0ff */
[----:B------:R-:W-:Y:S01]  /*8660*/  @P5 IMAD.HI.U32 R9, R7, c[0x0][0x4ec], RZ ;  /* 0x00013b0007095a27 */ /* 0x000fe200078e00ff */
[----:B------:R-:W-:-:S02]  /*8670*/  LOP3.LUT P1, RZ, R0, 0x2, RZ, 0xc0, !PT ;  /* 0x0000000200ff7812 */ /* 0x000fc4000782c0ff */
[----:B------:R-:W-:Y:S01]  /*8680*/  SHF.L.U32 R0, R0, 0x6, RZ ;  /* 0x0000000600007819 */ /* 0x000fe200000006ff */
[----:B------:R-:W-:Y:S01]  /*8690*/  IMAD.IADD R15, R15, 0x1, R5 ;  /* 0x000000010f0f7824 */ /* 0x000fe200078e0205 */
[----:B------:R-:W-:Y:S01]  /*86a0*/  LEA R3, R4, R3, 0x4 ;  /* 0x0000000304037211 */ /* 0x000fe200078e20ff */
[C---:B------:R-:W-:Y:S01]  /*86b0*/  FMUL.FTZ R83, R10.reuse, R83 ;  /* 0x000000530a537220 */ /* 0x040fe20000410000 */
[----:B------:R-:W-:Y:S01]  /*86c0*/  IADD3 R4, R19, 0x8, RZ ;  /* 0x0000000813047810 */ /* 0x000fe20007ffe0ff */
[----:B------:R-:W-:Y:S01]  /*86d0*/  FMUL.FTZ R82, R10, R82 ;  /* 0x000000520a527220 */ /* 0x000fe20000410000 */
[----:B------:R-:W-:Y:S01]  /*86e0*/  LOP3.LUT R0, R0, 0xc0, RZ, 0xc0, !PT ;  /* 0x000000c000007812 */ /* 0x000fe200078ec0ff */
[C---:B------:R-:W-:Y:S01]  /*86f0*/  FMUL.FTZ R73, R13.reuse, R73 ;  /* 0x000000490d497220 */ /* 0x040fe20000410000 */
[----:B------:R-:W-:Y:S01]  /*8700*/  MOV R18, R7 ;  /* 0x0000000700127202 */ /* 0x000fe20000000f00 */
[C---:B------:R-:W-:Y:S01]  /*8710*/  FMUL.FTZ R72, R13.reuse, R72 ;  /* 0x000000480d487220 */ /* 0x040fe20000410000 */
[----:B------:R-:W-:Y:S01]  /*8720*/  @P5 SHF.R.U32.HI R18, RZ, c[0x0][0x4f0], R9 ;  /* 0x00013c00ff125a19 */ /* 0x000fe20000011609 */
[C---:B------:R-:W-:Y:S01]  /*8730*/  FMUL.FTZ R77, R13.reuse, R77 ;  /* 0x0000004d0d4d7220 */ /* 0x040fe20000410000 */
[----:B------:R-:W-:Y:S01]  /*8740*/  ISETP.GE.OR P0, PT, R4, R8, P4 ;  /* 0x000000080400720c */ /* 0x000fe20002706670 */
[----:B------:R-:W-:Y:S01]  /*8750*/  FMUL.FTZ R76, R13, R76 ;  /* 0x0000004c0d4c7220 */ /* 0x000fe20000410000 */
[----:B------:R-:W-:Y:S01]  /*8760*/  ISETP.NE.U32.AND P2, PT, R2, 0x1, PT ;  /* 0x000000010200780c */ /* 0x000fe20003f45070 */
[C---:B------:R-:W-:Y:S01]  /*8770*/  FMUL.FTZ R85, R11.reuse, R85 ;  /* 0x000000550b557220 */ /* 0x040fe20000410000 */
[----:B------:R-:W-:Y:S01]  /*8780*/  LEA.HI R4, R0, R0, RZ, 0x1d ;  /* 0x0000000000047211 */ /* 0x000fe200078fe8ff */
[----:B------:R-:W-:Y:S01]  /*8790*/  FMUL.FTZ R84, R11, R84 ;  /* 0x000000540b547220 */ /* 0x000fe20000410000 */
[----:B------:R-:W-:Y:S01]  /*87a0*/  IADD3 R2, R19, 0x40, RZ ;  /* 0x0000004013027810 */ /* 0x000fe20007ffe0ff */
[----:B------:R-:W-:Y:S01]  /*87b0*/  FMUL.FTZ R87, R10, R87 ;  /* 0x000000570a577220 */ /* 0x000fe20000410000 */
[----:B------:R-:W-:Y:S01]  /*87c0*/  IADD3 R0, -R18, RZ, RZ ;  /* 0x000000ff12007210 */ /* 0x000fe20007ffe1ff */
[----:B------:R-:W-:Y:S01]  /*87d0*/  FMUL.FTZ R86, R10, R86 ;  /* 0x000000560a567220 */ /* 0x000fe20000410000 */
[----:B------:R-:W-:Y:S01]  /*87e0*/  LEA R3, R3, R4, 0x1 ;  /* 0x0000000403037211 */ /* 0x000fe200078e08ff */
[----:B------:R-:W-:Y:S01]  /*87f0*/  FMUL.FTZ R93, R11, R93 ;  /* 0x0000005d0b5d7220 */ /* 0x000fe20000410000 */
[-C--:B------:R-:W-:Y:S01]  /*8800*/  ISETP.GE.OR P6, PT, R2, R8.reuse, P4 ;  /* 0x000000080200720c */ /* 0x080fe200027c6670 */
[----:B------:R-:W-:Y:S01]  /*8810*/  IMAD R0, R0, c[0x0][0x4e8], R7 ;  /* 0x00013a0000007a24 */ /* 0x000fe200078e0207 */
[----:B------:R-:W-:Y:S01]  /*8820*/  ISETP.GE.OR P3, PT, R19, R8, P4 ;  /* 0x000000081300720c */ /* 0x000fe20002766670 */
[----:B------:R-:W-:Y:S01]  /*8830*/  FMUL.FTZ R92, R11, R92 ;  /* 0x0000005c0b5c7220 */ /* 0x000fe20000410000 */
[----:B------:R-:W-:Y:S01]  /*8840*/  P2R R2, PR, RZ, 0x1 ;  /* 0x00000001ff027803 */ /* 0x000fe20000000000 */
[C---:B------:R-:W-:Y:S01]  /*8850*/  FMUL.FTZ R95, R10.reuse, R95 ;  /* 0x0000005f0a5f7220 */ /* 0x040fe20000410000 */
[----:B------:R-:W-:Y:S01]  /*8860*/  IADD3 R19, R19, 0x48, RZ ;  /* 0x0000004813137810 */ /* 0x000fe20007ffe0ff */
[----:B------:R-:W-:Y:S01]  /*8870*/  FMUL.FTZ R94, R10, R94 ;  /* 0x0000005e0a5e7220 */ /* 0x000fe20000410000 */
[----:B------:R-:W-:Y:S01]  /*8880*/  SHF.R.S32.HI R4, RZ, 0x1f, R18 ;  /* 0x0000001fff047819 */ /* 0x000fe20000011412 */
[C---:B------:R-:W-:Y:S01]  /*8890*/  FMUL.FTZ R89, R13.reuse, R89 ;  /* 0x000000590d597220 */ /* 0x040fe20000410000 */
[----:B------:R-:W-:Y:S01]  /*88a0*/  IADD3 R18, P0, R18, R16, RZ ;  /* 0x0000001012127210 */ /* 0x000fe20007f1e0ff */
[----:B------:R-:W-:Y:S01]  /*88b0*/  FMUL.FTZ R88, R13, R88 ;  /* 0x000000580d587220 */ /* 0x000fe20000410000 */
[----:B------:R-:W-:Y:S01]  /*88c0*/  SHF.L.U32 R3, R3, 0x1, RZ ;  /* 0x0000000103037819 */ /* 0x000fe200000006ff */
[----:B------:R-:W-:Y:S01]  /*88d0*/  FMUL.FTZ R145, R13, R145 ;  /* 0x000000910d917220 */ /* 0x000fe20000410000 */
[----:B------:R-:W-:Y:S01]  /*88e0*/  ISETP.GE.OR P4, PT, R19, R8, P4 ;  /* 0x000000081300720c */ /* 0x000fe20002786670 */
[----:B------:R-:W-:Y:S01]  /*88f0*/  FMUL.FTZ R144, R13, R144 ;  /* 0x000000900d907220 */ /* 0x000fe20000410000 */
[----:B------:R-:W-:Y:S01]  /*8900*/  IADD3.X R19, R4, R17, R6, P0, !PT ;  /* 0x0000001104137210 */ /* 0x000fe200007fe406 */
[----:B------:R-:W-:Y:S01]  /*8910*/  STS [R3+0x80], R160 ;  /* 0x000080a003007388 */ /* 0x000fe20000000800 */
[----:B------:R-:W-:Y:S01]  /*8920*/  IADD3 R6, R3, 0x80, RZ ;  /* 0x0000008003067810 */ /* 0x000fe20007ffe0ff */
[C---:B------:R-:W-:Y:S01]  /*8930*/  FMUL.FTZ R97, R11.reuse, R97 ;  /* 0x000000610b617220 */ /* 0x040fe20000410000 */
[----:B------:R-:W-:Y:S01]  /*8940*/  SHF.R.S32.HI R4, RZ, 0x1f, R0 ;  /* 0x0000001fff047819 */ /* 0x000fe20000011400 */
[----:B------:R-:W-:Y:S01]  /*8950*/  FMUL.FTZ R96, R11, R96 ;  /* 0x000000600b607220 */ /* 0x000fe20000410000 */
[----:B------:R-:W-:Y:S01]  /*8960*/  IADD3 R5, R3, 0x70, RZ ;  /* 0x0000007003057810 */ /* 0x000fe20007ffe0ff */
[----:B------:R-:W-:Y:S01]  /*8970*/  FMUL.FTZ R99, R10, R99 ;  /* 0x000000630a637220 */ /* 0x000fe20000410000 */
[----:B------:R-:W-:Y:S01]  /*8980*/  @P2 IADD3 R5, R6, 0x10, RZ ;  /* 0x0000001006052810 */ /* 0x000fe20007ffe0ff */
[----:B------:R-:W-:Y:S01]  /*8990*/  IMAD R6, R4, c[0x0][0x488], RZ ;  /* 0x0001220004067a24 */ /* 0x000fe200078e02ff */
[----:B------:R-:W-:Y:S01]  /*89a0*/  F2FP.BF16.PACK_AB R162, R163, R162 ;  /* 0x000000a2a3a2723e */ /* 0x000fe200000010ff */
[----:B------:R-:W-:Y:S01]  /*89b0*/  IMAD.MOV.U32 R4, RZ, RZ, 0x20 ;  /* 0x00000020ff047424 */ /* 0x000fe200078e00ff */
[----:B------:R-:W-:Y:S01]  /*89c0*/  F2FP.BF16.PACK_AB R150, R151, R150 ;  /* 0x000000969796723e */ /* 0x000fe200000010ff */
[----:B------:R-:W-:Y:S01]  /*89d0*/  FMUL.FTZ R98, R10, R98 ;  /* 0x000000620a627220 */ /* 0x000fe20000410000 */
[----:B------:R-:W-:Y:S01]  /*89e0*/  F2FP.BF16.PACK_AB R70, R71, R70 ;  /* 0x000000464746723e */ /* 0x000fe200000010ff */
[----:B------:R-:W-:Y:S01]  /*89f0*/  STS [R3+0x280], R162 ;  /* 0x000280a203007388 */ /* 0x000fe20000000800 */
[----:B------:R-:W-:Y:S01]  /*8a00*/  SEL R4, R4, 0xffffffe0, !P1 ;  /* 0xffffffe004047807 */ /* 0x000fe20004800000 */
[----:B------:R-:W-:Y:S01]  /*8a10*/  FMUL.FTZ R105, R11, R105 ;  /* 0x000000690b697220 */ /* 0x000fe20000410000 */
[----:B------:R-:W-:Y:S01]  /*8a20*/  F2FP.BF16.PACK_AB R80, R81, R80 ;  /* 0x000000505150723e */ /* 0x000fe200000010ff */
[----:B------:R-:W-:Y:S01]  /*8a30*/  STS [R5], R148 ;  /* 0x0000009405007388 */ /* 0x000fe20000000800 */
[----:B------:R-:W-:Y:S01]  /*8a40*/  IADD3 R7, R3, R4, RZ ;  /* 0x0000000403077210 */ /* 0x000fe20007ffe0ff */
[----:B------:R-:W-:Y:S01]  /*8a50*/  FMUL.FTZ R104, R11, R104 ;  /* 0x000000680b687220 */ /* 0x000fe20000410000 */
[----:B------:R-:W-:Y:S01]  /*8a60*/  F2FP.BF16.PACK_AB R82, R83, R82 ;  /* 0x000000525352723e */ /* 0x000fe200000010ff */
[----:B------:R-:W-:Y:S01]  /*8a70*/  STS [R5+0x200], R150 ;  /* 0x0002009605007388 */ /* 0x000fe20000000800 */
[----:B------:R-:W-:Y:S01]  /*8a80*/  IADD3 R4, R4, R5, RZ ;  /* 0x0000000504047210 */ /* 0x000fe20007ffe0ff */
[C---:B------:R-:W-:Y:S01]  /*8a90*/  FMUL.FTZ R107, R10.reuse, R107 ;  /* 0x0000006b0a6b7220 */ /* 0x040fe20000410000 */
[----:B------:R-:W-:Y:S01]  /*8aa0*/  F2FP.BF16.PACK_AB R72, R73, R72 ;  /* 0x000000484948723e */ /* 0x000fe200000010ff */
[----:B------:R-:W-:Y:S01]  /*8ab0*/  STS [R3+0x1080], R156 ;  /* 0x0010809c03007388 */ /* 0x000fe20000000800 */
[----:B------:R-:W-:Y:S01]  /*8ac0*/  F2FP.BF16.PACK_AB R76, R77, R76 ;  /* 0x0000004c4d4c723e */ /* 0x000fe200000010ff */
[C---:B------:R-:W-:Y:S01]  /*8ad0*/  FMUL.FTZ R106, R10.reuse, R106 ;  /* 0x0000006a0a6a7220 */ /* 0x040fe20000410000 */
[----:B------:R-:W-:Y:S01]  /*8ae0*/  F2FP.BF16.PACK_AB R84, R85, R84 ;  /* 0x000000545554723e */ /* 0x000fe200000010ff */
[----:B------:R-:W-:Y:S01]  /*8af0*/  STS [R3+0x1280], R158 ;  /* 0x0012809e03007388 */ /* 0x000fe20000000800 */
[----:B------:R-:W-:Y:S01]  /*8b00*/  F2FP.BF16.PACK_AB R86, R87, R86 ;  /* 0x000000565756723e */ /* 0x000fe200000010ff */
[----:B------:R-:W-:Y:S01]  /*8b10*/  FMUL.FTZ R101, R13, R101 ;  /* 0x000000650d657220 */ /* 0x000fe20000410000 */
[----:B------:R-:W-:Y:S01]  /*8b20*/  F2FP.BF16.PACK_AB R92, R93, R92 ;  /* 0x0000005c5d5c723e */ /* 0x000fe200000010ff */
[----:B------:R-:W-:Y:S01]  /*8b30*/  STS [R5+0x1000], R152 ;  /* 0x0010009805007388 */ /* 0x000fe20000000800 */
[----:B------:R-:W-:Y:S01]  /*8b40*/  FMUL.FTZ R100, R13, R100 ;  /* 0x000000640d647220 */ /* 0x000fe20000410000 */
[----:B------:R-:W-:Y:S01]  /*8b50*/  F2FP.BF16.PACK_AB R94, R95, R94 ;  /* 0x0000005e5f5e723e */ /* 0x000fe200000010ff */
[C---:B------:R-:W-:Y:S01]  /*8b60*/  FMUL.FTZ R141, R13.reuse, R141 ;  /* 0x0000008d0d8d7220 */ /* 0x040fe20000410000 */
        /* <DEDUP_REMOVED lines=9> */
[C---:B------:R-:W-:Y:S01]  /*8c00*/  FMUL.FTZ R110, R10.reuse, R110 ;  /* 0x0000006e0a6e7220 */ /* 0x040fe20000410000 */
[----:B------:R-:W-:Y:S01]  /*8c10*/  F2FP.BF16.PACK_AB R96, R97, R96 ;  /* 0x000000606160723e */ /* 0x000fe200000010ff */
[C---:B------:R-:W-:Y:S01]  /*8c20*/  FMUL.FTZ R117, R11.reuse, R117 ;  /* 0x000000750b757220 */ /* 0x040fe20000410000 */
[----:B------:R-:W-:Y:S01]  /*8c30*/  STS [R4], R80 ;  /* 0x0000005004007388 */ /* 0x000fe20000000800 */
[----:B------:R-:W-:Y:S01]  /*8c40*/  FMUL.FTZ R116, R11, R116 ;  /* 0x000000740b747220 */ /* 0x000fe20000410000 */
[----:B------:R-:W-:Y:S01]  /*8c50*/  F2FP.BF16.PACK_AB R98, R99, R98 ;  /* 0x000000626362723e */ /* 0x000fe200000010ff */
[C---:B------:R-:W-:Y:S01]  /*8c60*/  FMUL.FTZ R119, R10.reuse, R119 ;  /* 0x000000770a777220 */ /* 0x040fe20000410000 */
[----:B------:R-:W-:Y:S01]  /*8c70*/  STS [R4+0x200], R82 ;  /* 0x0002005204007388 */ /* 0x000fe20000000800 */
[C---:B------:R-:W-:Y:S01]  /*8c80*/  FMUL.FTZ R118, R10.reuse, R118 ;  /* 0x000000760a767220 */ /* 0x040fe20000410000 */
        /* <DEDUP_REMOVED lines=13> */
[----:B------:R-:W-:Y:S01]  /*8d60*/  FMUL.FTZ R133, R11, R133 ;  /* 0x000000850b857220 */ /* 0x000fe20000410000 */
[----:B------:R-:W-:Y:S01]  /*8d70*/  STS [R4+0x1200], R78 ;  /* 0x0012004e04007388 */ /* 0x000fe20000000800 */
[C---:B------:R-:W-:Y:S01]  /*8d80*/  FMUL.FTZ R123, R10.reuse, R123 ;  /* 0x0000007b0a7b7220 */ /* 0x040fe20000410000 */
[----:B------:R-:W-:Y:S01]  /*8d90*/  F2FP.BF16.PACK_AB R108, R109, R108 ;  /* 0x0000006c6d6c723e */ /* 0x000fe200000010ff */
[C---:B------:R-:W-:Y:S01]  /*8da0*/  FMUL.FTZ R122, R10.reuse, R122 ;  /* 0x0000007a0a7a7220 */ /* 0x040fe20000410000 */
[----:B------:R-:W-:Y:S01]  /*8db0*/  STS [R3+0x2080], R84 ;  /* 0x0020805403007388 */ /* 0x000fe20000000800 */
[----:B------:R-:W-:Y:S01]  /*8dc0*/  FMUL.FTZ R135, R10, R135 ;  /* 0x000000870a877220 */ /* 0x000fe20000410000 */
[----:B------:R-:W-:Y:S01]  /*8dd0*/  F2FP.BF16.PACK_AB R110, R111, R110 ;  /* 0x0000006e6f6e723e */ /* 0x000fe200000010ff */
[----:B------:R-:W-:Y:S01]  /*8de0*/  IMAD.WIDE.U32 R18, R0, c[0x0][0x488], R18 ;  /* 0x0001220000127a25 */ /* 0x000fe200078e0012 */
[----:B------:R-:W-:Y:S01]  /*8df0*/  STS [R3+0x2280], R86 ;  /* 0x0022805603007388 */ /* 0x000fe20000000800 */
[----:B------:R-:W-:-:S02]  /*8e00*/  F2FP.BF16.PACK_AB R116, R117, R116 ;  /* 0x000000747574723e */ /* 0x000fc400000010ff */
[----:B------:R-:W-:Y:S01]  /*8e10*/  IMAD R6, R0, c[0x0][0x48c], R6 ;  /* 0x0001230000067a24 */ /* 0x000fe200078e0206 */
[----:B------:R-:W-:Y:S01]  /*8e20*/  STS [R5+0x2000], R92 ;  /* 0x0020005c05007388 */ /* 0x000fe20000000800 */
[----:B------:R-:W-:Y:S01]  /*8e30*/  FMUL.FTZ R11, R11, R132 ;  /* 0x000000840b0b7220 */ /* 0x000fe20000410000 */
[----:B------:R-:W-:Y:S01]  /*8e40*/  F2FP.BF16.PACK_AB R118, R119, R118 ;  /* 0x000000767776723e */ /* 0x000fe200000010ff */
[----:B------:R-:W-:Y:S01]  /*8e50*/  FMUL.FTZ R10, R10, R134 ;  /* 0x000000860a0a7220 */ /* 0x000fe20000410000 */
        /* <DEDUP_REMOVED lines=9> */
[----:B------:R-:W-:Y:S01]  /*8ef0*/  F2FP.BF16.PACK_AB R120, R121, R120 ;  /* 0x000000787978723e */ /* 0x000fe200000010ff */
[----:B------:R-:W-:Y:S01]  /*8f00*/  IMAD.WIDE.U32 R14, R12, c[0x0][0x3d8], R14 ;  /* 0x0000f6000c0e7a25 */ /* 0x000fe200078e000e */
[----:B------:R-:W-:Y:S01]  /*8f10*/  F2FP.BF16.PACK_AB R122, R123, R122 ;  /* 0x0000007a7b7a723e */ /* 0x000fe200000010ff */
[----:B------:R-:W-:Y:S01]  /*8f20*/  STS [R5+0x3000], R144 ;  /* 0x0030009005007388 */ /* 0x000fe20000000800 */
[----:B------:R-:W-:-:S02]  /*8f30*/  LEA R0, P0, R18, c[0x0][0x450], 0x2 ;  /* 0x0001140012007a11 */ /* 0x000fc400078010ff */
[----:B------:R-:W-:Y:S01]  /*8f40*/  IADD3 R6, R19, R6, RZ ;  /* 0x0000000613067210 */ /* 0x000fe20007ffe0ff */
[----:B------:R-:W-:Y:S01]  /*8f50*/  STS [R5+0x3200], R146 ;  /* 0x0032009205007388 */ /* 0x000fe20000000800 */
[----:B------:R-:W-:Y:S02]  /*8f60*/  F2FP.BF16.PACK_AB R11, R133, R11 ;  /* 0x0000000b850b723e */ /* 0x000fe400000010ff */
[----:B------:R-:W-:Y:S01]  /*8f70*/  F2FP.BF16.PACK_AB R10, R135, R10 ;  /* 0x0000000a870a723e */ /* 0x000fe200000010ff */
[----:B------:R-:W-:Y:S01]  /*8f80*/  STS [R7+0x2080], R96 ;  /* 0x0020806007007388 */ /* 0x000fe20000000800 */
[----:B------:R-:W-:Y:S02]  /*8f90*/  F2FP.BF16.PACK_AB R124, R125, R124 ;  /* 0x0000007c7d7c723e */ /* 0x000fe400000010ff */
[----:B------:R-:W-:Y:S01]  /*8fa0*/  F2FP.BF16.PACK_AB R13, R129, R13 ;  /* 0x0000000d810d723e */ /* 0x000fe200000010ff */
[----:B------:R-:W-:Y:S01]  /*8fb0*/  STS [R7+0x2280], R98 ;  /* 0x0022806207007388 */ /* 0x000fe20000000800 */
[----:B------:R-:W-:-:S02]  /*8fc0*/  LEA.HI.X R6, R18, c[0x0][0x454], R6, 0x2, P0 ;  /* 0x0001150012067a11 */ /* 0x000fc400000f1406 */
[----:B------:R-:W-:Y:S01]  /*8fd0*/  ISETP.NE.AND P5, PT, R2, RZ, PT ;  /* 0x000000ff0200720c */ /* 0x000fe20003fa5270 */
[----:B------:R-:W-:Y:S01]  /*8fe0*/  STS [R4+0x2000], R104 ;  /* 0x0020006804007388 */ /* 0x000fe20000000800 */
[----:B------:R-:W-:-:S03]  /*8ff0*/  SHF.R.S32.HI R2, RZ, 0x1f, R12 ;  /* 0x0000001fff027819 */ /* 0x000fc6000001140c */
[----:B------:R-:W-:Y:S02]  /*9000*/  STS [R4+0x2200], R106 ;  /* 0x0022006a04007388 */ /* 0x000fe40000000800 */
[----:B------:R-:W-:Y:S02]  /*9010*/  IMAD R2, R2, c[0x0][0x3d8], RZ ;  /* 0x0000f60002027a24 */ /* 0x000fe400078e02ff */
[----:B------:R-:W-:Y:S02]  /*9020*/  STS [R7+0x3080], R100 ;  /* 0x0030806407007388 */ /* 0x000fe40000000800 */
[----:B------:R-:W-:Y:S02]  /*9030*/  IMAD R2, R12, c[0x0][0x3dc], R2 ;  /* 0x0000f7000c027a24 */ /* 0x000fe400078e0202 */
[----:B------:R-:W-:Y:S01]  /*9040*/  STS [R7+0x3280], R102 ;  /* 0x0032806607007388 */ /* 0x000fe20000000800 */
[----:B------:R-:W-:Y:S02]  /*9050*/  IMAD.SHL.U32 R12, R233, 0x2, RZ ;  /* 0x00000002e90c7824 */ /* 0x000fe400078e00ff */
[----:B------:R-:W-:Y:S01]  /*9060*/  IADD3 R2, R15, R2, RZ ;  /* 0x000000020f027210 */ /* 0x000fe20007ffe0ff */
[----:B------:R-:W-:Y:S04]  /*9070*/  STS [R4+0x3000], R140 ;  /* 0x0030008c04007388 */ /* 0x000fe80000000800 */
        /* <DEDUP_REMOVED lines=17> */
[----:B------:R-:W-:Y:S04]  /*9190*/  SHFL.IDX PT, R16, R0, RZ, 0x1c1f ;  /* 0x001c1fff00107589 */ /* 0x000fe800000e0000 */
[----:B------:R-:W1:Y:S04]  /*91a0*/  SHFL.IDX PT, R17, R6, RZ, 0x1c1f ;  /* 0x001c1fff06117589 */ /* 0x000e6800000e0000 */
[----:B------:R-:W-:Y:S06]  /*91b0*/  BAR.SYNC.DEFER_BLOCKING 0x1, 0x80 ;  /* 0x0042000000007b1d */ /* 0x000fec0000010000 */
[----:B------:R-:W-:Y:S04]  /*91c0*/  SHFL.IDX PT, R20, R0, 0x1, 0x1c1f ;  /* 0x003c1f0000147f89 */ /* 0x000fe800000e0000 */
[----:B------:R-:W2:Y:S04]  /*91d0*/  SHFL.IDX PT, R21, R6, 0x1, 0x1c1f ;  /* 0x003c1f0006157f89 */ /* 0x000ea800000e0000 */
[----:B------:R-:W-:Y:S04]  /*91e0*/  SHFL.IDX PT, R18, R0, 0x2, 0x1c1f ;  /* 0x005c1f0000127f89 */ /* 0x000fe800000e0000 */
[----:B------:R-:W3:Y:S04]  /*91f0*/  SHFL.IDX PT, R19, R6, 0x2, 0x1c1f ;  /* 0x005c1f0006137f89 */ /* 0x000ee800000e0000 */
[----:B------:R4:W-:Y:S04]  /*9200*/  SHFL.IDX PT, R26, R0, 0x3, 0x1c1f ;  /* 0x007c1f00001a7f89 */ /* 0x0009e800000e0000 */
[----:B------:R-:W5:Y:S04]  /*9210*/  SHFL.IDX PT, R27, R6, 0x3, 0x1c1f ;  /* 0x007c1f00061b7f89 */ /* 0x000f6800000e0000 */
[----:B-1----:R1:W-:Y:S04]  /*9220*/  @!P3 ST.E [R16.64], R25 ;  /* 0x000000191000b985 */ /* 0x0023e8000c10190c */
[----:B------:R-:W1:Y:S04]  /*9230*/  S2R R3, SR_TID.X ;  /* 0x0000000000037919 */ /* 0x000e680000002100 */
[----:B--2---:R2:W-:Y:S04]  /*9240*/  @!P5 ST.E [R20.64], R24 ;  /* 0x000000181400d985 */ /* 0x0045e8000c10190c */
[----:B---3--:R2:W-:Y:S01]  /*9250*/  @!P6 ST.E [R18.64], R23 ;  /* 0x000000171200e985 */ /* 0x0085e2000c10190c */
[----:B----4-:R-:W-:-:S04]  /*9260*/  LEA R0, P0, R14, c[0x0][0x380], 0x1 ;  /* 0x0000e0000e007a11 */ /* 0x010fc800078008ff */
[----:B------:R-:W-:Y:S01]  /*9270*/  LEA.HI.X R10, R14, c[0x0][0x384], R2, 0x1, P0 ;  /* 0x0000e1000e0a7a11 */ /* 0x000fe200000f0c02 */
[----:B-----5:R2:W-:Y:S01]  /*9280*/  @!P4 ST.E [R26.64], R22 ;  /* 0x000000161a00c985 */ /* 0x0205e2000c10190c */
[----:B------:R-:W-:-:S03]  /*9290*/  ISETP.GE.AND P0, PT, R232, R8, PT ;  /* 0x00000008e800720c */ /* 0x000fc60003f06270 */
[----:B------:R2:W3:Y:S04]  /*92a0*/  LDS.128 R44, [R12+0x880] ;  /* 0x000880000c2c7984 */ /* 0x0004e80000000c00 */
[----:B------:R2:W4:Y:S01]  /*92b0*/  LDS.128 R40, [R12+0x1080] ;  /* 0x001080000c287984 */ /* 0x0005220000000c00 */
[----:B-1----:R-:W-:-:S03]  /*92c0*/  SHF.R.S32.HI R2, RZ, 0x1f, R3 ;  /* 0x0000001fff027819 */ /* 0x002fc60000011403 */
[----:B------:R2:W1:Y:S01]  /*92d0*/  LDS.128 R36, [R12+0x1880] ;  /* 0x001880000c247984 */ /* 0x0004620000000c00 */
[----:B------:R-:W-:-:S03]  /*92e0*/  LEA.HI R2, R2, R3, RZ, 0x2 ;  /* 0x0000000302027211 */ /* 0x000fc600078f10ff */
[----:B------:R2:W1:Y:S01]  /*92f0*/  LDS.128 R32, [R12+0x2880] ;  /* 0x002880000c207984 */ /* 0x0004620000000c00 */
[----:B------:R-:W-:-:S03]  /*9300*/  LOP3.LUT R2, R2, 0xfffffffc, RZ, 0xc0, !PT ;  /* 0xfffffffc02027812 */ /* 0x000fc600078ec0ff */
[----:B------:R2:W1:Y:S01]  /*9310*/  LDS.128 R28, [R12+0x3080] ;  /* 0x003080000c1c7984 */ /* 0x0004620000000c00 */
[----:B------:R-:W-:-:S03]  /*9320*/  IADD3 R2, -R2, R3, RZ ;  /* 0x0000000302027210 */ /* 0x000fc60007ffe1ff */
[----:B------:R2:W1:Y:S01]  /*9330*/  LDS.128 R24, [R12+0x3880] ;  /* 0x003880000c187984 */ /* 0x0004620000000c00 */
[----:B------:R-:W-:-:S03]  /*9340*/  SHF.L.U32 R2, R2, 0x3, RZ ;  /* 0x0000000302027819 */ /* 0x000fc600000006ff */
[----:B------:R2:W1:Y:S04]  /*9350*/  LDS.128 R20, [R12+0x4880] ;  /* 0x004880000c147984 */ /* 0x0004680000000c00 */
[----:B------:R2:W1:Y:S04]  /*9360*/  LDS.128 R16, [R12+0x5080] ;  /* 0x005080000c107984 */ /* 0x0004680000000c00 */
[----:B------:R2:W1:Y:S04]  /*9370*/  LDS.128 R4, [R12+0x5880] ;  /* 0x005880000c047984 */ /* 0x0004680000000c00 */
[----:B------:R2:W1:Y:S04]  /*9380*/  SHFL.IDX PT, R56, R0, RZ, 0x1c1f ;  /* 0x001c1fff00387589 */ /* 0x00046800000e0000 */
[----:B------:R2:W1:Y:S01]  /*9390*/  SHFL.IDX PT, R57, R10, RZ, 0x1c1f ;  /* 0x001c1fff0a397589 */ /* 0x00046200000e0000 */
[----:B------:R-:W-:Y:S05]  /*93a0*/  @P0 BRA `(.L_x_7) ;  /* 0x0000012000000947 */ /* 0x000fea0003800000 */
[----:B---3--:R-:W3:Y:S01]  /*93b0*/  LDS.128 R52, [R12+0x80] ;  /* 0x000080000c347984 */ /* 0x008ee20000000c00 */
[----:B------:R-:W-:-:S02]  /*93c0*/  ISETP.GE.AND P1, PT, R237, c[0x0][0x3c8], PT ;  /* 0x0000f200ed007a0c */ /* 0x000fc40003f26270 */
[----:B------:R-:W-:Y:S01]  /*93d0*/  ISETP.GE.AND P0, PT, R236, c[0x0][0x3c8], PT ;  /* 0x0000f200ec007a0c */ /* 0x000fe20003f06270 */
[----:B------:R-:W5:Y:S01]  /*93e0*/  LDS.128 R48, [R12+0x2080] ;  /* 0x002080000c307984 */ /* 0x000f620000000c00 */
[----:B------:R-:W-:-:S03]  /*93f0*/  ISETP.GE.AND P2, PT, R2, c[0x0][0x3c8], PT ;  /* 0x0000f20002007a0c */ /* 0x000fc60003f46270 */
[----:B--2---:R-:W2:Y:S06]  /*9400*/  LDS.128 R12, [R12+0x4080] ;  /* 0x004080000c0c7984 */ /* 0x004eac0000000c00 */
[----:B------:R-:W-:Y:S02]  /*9410*/  @!P1 SHF.R.S32.HI R9, RZ, 0x1f, R237 ;  /* 0x0000001fff099819 */ /* 0x000fe400000114ed */
[----:B------:R-:W-:Y:S02]  /*9420*/  @!P0 SHF.R.S32.HI R3, RZ, 0x1f, R236 ;  /* 0x0000001fff038819 */ /* 0x000fe400000114ec */
[----:B------:R-:W-:Y:S01]  /*9430*/  @!P1 LEA.HI R9, R9, R237, RZ, 0x3 ;  /* 0x000000ed09099211 */ /* 0x000fe200078f18ff */
[----:B-1----:R-:W-:Y:S01]  /*9440*/  @!P2 IMAD.WIDE R58, R2, 0x2, R56 ;  /* 0x00000002023aa825 */ /* 0x002fe200078e0238 */
[----:B------:R-:W-:-:S02]  /*9450*/  @!P0 LEA.HI R3, R3, R236, RZ, 0x3 ;  /* 0x000000ec03038211 */ /* 0x000fc400078f18ff */
[----:B------:R-:W-:Y:S02]  /*9460*/  @!P1 LOP3.LUT R9, R9, 0xfffffff8, RZ, 0xc0, !PT ;  /* 0xfffffff809099812 */ /* 0x000fe400078ec0ff */
[----:B------:R-:W-:-:S03]  /*9470*/  @!P0 LOP3.LUT R3, R3, 0xfffffff8, RZ, 0xc0, !PT ;  /* 0xfffffff803038812 */ /* 0x000fc600078ec0ff */
[----:B------:R-:W-:-:S04]  /*9480*/  @!P1 IMAD.WIDE R60, R9, 0x2, R56 ;  /* 0x00000002093c9825 */ /* 0x000fc800078e0238 */
[----:B------:R-:W-:Y:S01]  /*9490*/  @!P0 IMAD.WIDE R56, R3, 0x2, R56 ;  /* 0x0000000203388825 */ /* 0x000fe200078e0238 */
[----:B---3--:R1:W-:Y:S04]  /*94a0*/  @!P2 ST.E.128 [R58.64], R52 ;  /* 0x000000343a00a985 */ /* 0x0083e8000c101d0c */
[----:B-----5:R1:W-:Y:S04]  /*94b0*/  @!P1 ST.E.128 [R60.64], R48 ;  /* 0x000000303c009985 */ /* 0x0203e8000c101d0c */
[----:B--2---:R1:W-:Y:S02]  /*94c0*/  @!P0 ST.E.128 [R56.64], R12 ;  /* 0x0000000c38008985 */ /* 0x0043e4000c101d0c */
.L_x_7:
[----:B---3--:R-:W-:Y:S05]  /*94d0*/  BSYNC B0 ;  /* 0x0000000000007941 */ /* 0x008fea0003800000 */
.L_x_6:
[----:B------:R-:W-:Y:S01]  /*94e0*/  IADD3 R3, R232, 0x20, RZ ;  /* 0x00000020e8037810 */ /* 0x000fe20007ffe0ff */
[----:B-1----:R1:W3:Y:S01]  /*94f0*/  SHFL.IDX PT, R13, R10, 0x1, 0x1c1f ;  /* 0x003c1f000a0d7f89 */ /* 0x0022e200000e0000 */
[----:B------:R-:W-:Y:S02]  /*9500*/  BSSY B0, `(.L_x_8) ;  /* 0x0000013000007945 */ /* 0x000fe40003800000 */
[----:B------:R-:W-:Y:S01]  /*9510*/  ISETP.GE.AND P0, PT, R3, R8, PT ;  /* 0x000000080300720c */ /* 0x000fe20003f06270 */
[----:B--2---:R1:W2:-:S12]  /*9520*/  SHFL.IDX PT, R12, R0, 0x1, 0x1c1f ;  /* 0x003c1f00000c7f89 */ /* 0x00429800000e0000 */
[----:B------:R-:W-:Y:S05]  /*9530*/  @P0 BRA `(.L_x_9) ;  /* 0x000000f000000947 */ /* 0x000fea0003800000 */
[----:B------:R-:W-:Y:S02]  /*9540*/  ISETP.GE.AND P1, PT, R237, c[0x0][0x3c8], PT ;  /* 0x0000f200ed007a0c */ /* 0x000fe40003f26270 */
[----:B------:R-:W-:Y:S02]  /*9550*/  ISETP.GE.AND P0, PT, R236, c[0x0][0x3c8], PT ;  /* 0x0000f200ec007a0c */ /* 0x000fe40003f06270 */
[----:B------:R-:W-:-:S09]  /*9560*/  ISETP.GE.AND P2, PT, R2, c[0x0][0x3c8], PT ;  /* 0x0000f20002007a0c */ /* 0x000fd20003f46270 */
[----:B------:R-:W-:Y:S02]  /*9570*/  @!P1 SHF.R.S32.HI R9, RZ, 0x1f, R237 ;  /* 0x0000001fff099819 */ /* 0x000fe400000114ed */
[----:B------:R-:W-:Y:S02]  /*9580*/  @!P0 SHF.R.S32.HI R3, RZ, 0x1f, R236 ;  /* 0x0000001fff038819 */ /* 0x000fe400000114ec */
[----:B------:R-:W-:Y:S01]  /*9590*/  @!P1 LEA.HI R9, R9, R237, RZ, 0x3 ;  /* 0x000000ed09099211 */ /* 0x000fe200078f18ff */
[--C-:B--23--:R-:W-:Y:S01]  /*95a0*/  @!P2 IMAD.WIDE R14, R2, 0x2, R12.reuse ;  /* 0x00000002020ea825 */ /* 0x10cfe200078e020c */
[----:B------:R-:W-:Y:S02]  /*95b0*/  @!P0 LEA.HI R3, R3, R236, RZ, 0x3 ;  /* 0x000000ec03038211 */ /* 0x000fe400078f18ff */
[----:B------:R-:W-:Y:S02]  /*95c0*/  @!P1 LOP3.LUT R9, R9, 0xfffffff8, RZ, 0xc0, !PT ;  /* 0xfffffff809099812 */ /* 0x000fe400078ec0ff */
[----:B------:R-:W-:Y:S01]  /*95d0*/  @!P0 LOP3.LUT R3, R3, 0xfffffff8, RZ, 0xc0, !PT ;  /* 0xfffffff803038812 */ /* 0x000fe200078ec0ff */
[----:B------:R2:W-:Y:S02]  /*95e0*/  @!P2 ST.E.128 [R14.64], R44 ;  /* 0x0000002c0e00a985 */ /* 0x0005e4000c101d0c */
[----:B------:R-:W-:-:S04]  /*95f0*/  @!P1 IMAD.WIDE R48, R9, 0x2, R12 ;  /* 0x0000000209309825 */ /* 0x000fc800078e020c */
[----:B------:R-:W-:Y:S01]  /*9600*/  @!P0 IMAD.WIDE R12, R3, 0x2, R12 ;  /* 0x00000002030c8825 */ /* 0x000fe200078e020c */
[----:B------:R2:W-:Y:S04]  /*9610*/  @!P1 ST.E.128 [R48.64], R32 ;  /* 0x0000002030009985 */ /* 0x0005e8000c101d0c */
[----:B------:R2:W-:Y:S02]  /*9620*/  @!P0 ST.E.128 [R12.64], R20 ;  /* 0x000000140c008985 */ /* 0x0005e4000c101d0c */
.L_x_9:
[----:B------:R-:W-:Y:S05]  /*9630*/  BSYNC B0 ;  /* 0x0000000000007941 */ /* 0x000fea0003800000 */
.L_x_8:
[----:B------:R-:W-:Y:S01]  /*9640*/  IADD3 R3, R232, 0x40, RZ ;  /* 0x00000040e8037810 */ /* 0x000fe20007ffe0ff */
[----:B--23--:R2:W3:Y:S01]  /*9650*/  SHFL.IDX PT, R13, R10, 0x2, 0x1c1f ;  /* 0x005c1f000a0d7f89 */ /* 0x00c4e200000e0000 */
[----:B------:R-:W-:Y:S02]  /*9660*/  BSSY B0, `(.L_x_10) ;  /* 0x0000013000007945 */ /* 0x000fe40003800000 */
[----:B------:R-:W-:Y:S01]  /*9670*/  ISETP.GE.AND P0, PT, R3, R8, PT ;  /* 0x000000080300720c */ /* 0x000fe20003f06270 */
[----:B------:R2:W1:-:S12]  /*9680*/  SHFL.IDX PT, R12, R0, 0x2, 0x1c1f ;  /* 0x005c1f00000c7f89 */ /* 0x00045800000e0000 */
[----:B------:R-:W-:Y:S05]  /*9690*/  @P0 BRA `(.L_x_11) ;  /* 0x000000f000000947 */ /* 0x000fea0003800000 */
[----:B------:R-:W-:Y:S02]  /*96a0*/  ISETP.GE.AND P1, PT, R237, c[0x0][0x3c8], PT ;  /* 0x0000f200ed007a0c */ /* 0x000fe40003f26270 */
[----:B------:R-:W-:Y:S02]  /*96b0*/  ISETP.GE.AND P0, PT, R236, c[0x0][0x3c8], PT ;  /* 0x0000f200ec007a0c */ /* 0x000fe40003f06270 */
[----:B------:R-:W-:-:S09]  /*96c0*/  ISETP.GE.AND P2, PT, R2, c[0x0][0x3c8], PT ;  /* 0x0000f20002007a0c */ /* 0x000fd20003f46270 */
[----:B------:R-:W-:Y:S02]  /*96d0*/  @!P1 SHF.R.S32.HI R9, RZ, 0x1f, R237 ;  /* 0x0000001fff099819 */ /* 0x000fe400000114ed */
[----:B------:R-:W-:Y:S02]  /*96e0*/  @!P0 SHF.R.S32.HI R3, RZ, 0x1f, R236 ;  /* 0x0000001fff038819 */ /* 0x000fe400000114ec */
[----:B------:R-:W-:Y:S01]  /*96f0*/  @!P1 LEA.HI R9, R9, R237, RZ, 0x3 ;  /* 0x000000ed09099211 */ /* 0x000fe200078f18ff */
[--C-:B-1-3--:R-:W-:Y:S01]  /*9700*/  @!P2 IMAD.WIDE R14, R2, 0x2, R12.reuse ;  /* 0x00000002020ea825 */ /* 0x10afe200078e020c */
[----:B------:R-:W-:Y:S02]  /*9710*/  @!P0 LEA.HI R3, R3, R236, RZ, 0x3 ;  /* 0x000000ec03038211 */ /* 0x000fe400078f18ff */
[----:B------:R-:W-:Y:S02]  /*9720*/  @!P1 LOP3.LUT R9, R9, 0xfffffff8, RZ, 0xc0, !PT ;  /* 0xfffffff809099812 */ /* 0x000fe400078ec0ff */
[----:B------:R-:W-:Y:S01]  /*9730*/  @!P0 LOP3.LUT R3, R3, 0xfffffff8, RZ, 0xc0, !PT ;  /* 0xfffffff803038812 */ /* 0x000fe200078ec0ff */
[----:B----4-:R1:W-:Y:S02]  /*9740*/  @!P2 ST.E.128 [R14.64], R40 ;  /* 0x000000280e00a985 */ /* 0x0103e4000c101d0c */
[----:B------:R-:W-:-:S04]  /*9750*/  @!P1 IMAD.WIDE R20, R9, 0x2, R12 ;  /* 0x0000000209149825 */ /* 0x000fc800078e020c */
[----:B------:R-:W-:Y:S01]  /*9760*/  @!P0 IMAD.WIDE R12, R3, 0x2, R12 ;  /* 0x00000002030c8825 */ /* 0x000fe200078e020c */
[----:B------:R1:W-:Y:S04]  /*9770*/  @!P1 ST.E.128 [R20.64], R28 ;  /* 0x0000001c14009985 */ /* 0x0003e8000c101d0c */
[----:B------:R1:W-:Y:S02]  /*9780*/  @!P0 ST.E.128 [R12.64], R16 ;  /* 0x000000100c008985 */ /* 0x0003e4000c101d0c */
.L_x_11:
[----:B------:R-:W-:Y:S05]  /*9790*/  BSYNC B0 ;  /* 0x0000000000007941 */ /* 0x000fea0003800000 */
.L_x_10:
[----:B------:R-:W-:Y:S01]  /*97a0*/  IADD3 R232, R232, 0x60, RZ ;  /* 0x00000060e8e87810 */ /* 0x000fe20007ffe0ff */
[----:B------:R2:W4:Y:S03]  /*97b0*/  SHFL.IDX PT, R11, R10, 0x3, 0x1c1f ;  /* 0x007c1f000a0b7f89 */ /* 0x00052600000e0000 */
[----:B------:R-:W-:Y:S01]  /*97c0*/  ISETP.GE.AND P0, PT, R232, R8, PT ;  /* 0x00000008e800720c */ /* 0x000fe20003f06270 */
[----:B-12---:R1:W2:-:S12]  /*97d0*/  SHFL.IDX PT, R10, R0, 0x3, 0x1c1f ;  /* 0x007c1f00000a7f89 */ /* 0x00629800000e0000 */
[----:B------:R-:W-:Y:S05]  /*97e0*/  @P0 EXIT ;  /* 0x000000000000094d */ /* 0x000fea0003800000 */
[----:B------:R-:W-:Y:S02]  /*97f0*/  ISETP.GE.AND P0, PT, R237, c[0x0][0x3c8], PT ;  /* 0x0000f200ed007a0c */ /* 0x000fe40003f06270 */
[----:B------:R-:W-:-:S11]  /*9800*/  ISETP.GE.AND P1, PT, R2, c[0x0][0x3c8], PT ;  /* 0x0000f20002007a0c */ /* 0x000fd60003f26270 */
[----:B-1----:R-:W-:Y:S02]  /*9810*/  @!P0 SHF.R.S32.HI R0, RZ, 0x1f, R237 ;  /* 0x0000001fff008819 */ /* 0x002fe400000114ed */
[----:B--2-4-:R-:W-:Y:S02]  /*9820*/  @!P1 IMAD.WIDE R2, R2, 0x2, R10 ;  /* 0x0000000202029825 */ /* 0x014fe400078e020a */
[----:B------:R-:W-:-:S03]  /*9830*/  @!P0 LEA.HI R0, R0, R237, RZ, 0x3 ;  /* 0x000000ed00008211 */ /* 0x000fc600078f18ff */
[----:B------:R1:W-:Y:S01]  /*9840*/  @!P1 ST.E.128 [R2.64], R36 ;  /* 0x0000002402009985 */ /* 0x0003e2000c101d0c */
[----:B------:R-:W-:-:S05]  /*9850*/  @!P0 LOP3.LUT R0, R0, 0xfffffff8, RZ, 0xc0, !PT ;  /* 0xfffffff800008812 */ /* 0x000fca00078ec0ff */
[----:B------:R-:W-:-:S05]  /*9860*/  @!P0 IMAD.WIDE R8, R0, 0x2, R10 ;  /* 0x0000000200088825 */ /* 0x000fca00078e020a */
[----:B------:R1:W-:Y:S01]  /*9870*/  @!P0 ST.E.128 [R8.64], R24 ;  /* 0x0000001808008985 */ /* 0x0003e2000c101d0c */
[----:B------:R-:W-:-:S13]  /*9880*/  ISETP.GE.AND P0, PT, R236, c[0x0][0x3c8], PT ;  /* 0x0000f200ec007a0c */ /* 0x000fda0003f06270 */
[----:B------:R-:W-:Y:S05]  /*9890*/  @P0 EXIT ;  /* 0x000000000000094d */ /* 0x000fea0003800000 */
[----:B------:R-:W-:-:S04]  /*98a0*/  SHF.R.S32.HI R0, RZ, 0x1f, R236 ;  /* 0x0000001fff007819 */ /* 0x000fc800000114ec */
[----:B------:R-:W-:-:S04]  /*98b0*/  LEA.HI R0, R0, R236, RZ, 0x3 ;  /* 0x000000ec00007211 */ /* 0x000fc800078f18ff */
[----:B------:R-:W-:-:S05]  /*98c0*/  LOP3.LUT R0, R0, 0xfffffff8, RZ, 0xc0, !PT ;  /* 0xfffffff800007812 */ /* 0x000fca00078ec0ff */
[----:B------:R-:W-:-:S05]  /*98d0*/  IMAD.WIDE R10, R0, 0x2, R10 ;  /* 0x00000002000a7825 */ /* 0x000fca00078e020a */
[----:B------:R-:W-:Y:S01]  /*98e0*/  ST.E.128 [R10.64], R4 ;  /* 0x000000040a007985 */ /* 0x000fe2000c101d0c */
[----:B------:R-:W-:Y:S05]  /*98f0*/  EXIT ;  /* 0x000000000000794d */ /* 0x000fea0003800000 */
.L_x_12:
[----:B------:R-:W-:-:S00]  /*9900*/  BRA `(.L_x_12) ;  /* 0xfffffff000007947 */ /* 0x000fc0000383ffff */
[----:B------:R-:W-:-:S00]  /*9910*/  NOP ;  /* 0x0000000000007918 */ /* 0x000fc00000000000 */
        /* <DEDUP_REMOVED lines=14> */
.L_x_855:


//--------------------- .text._ZN7cutlass13device_kernelIN5flash19enable_sm80_to_sm89INS1_16FlashAttnFwdSm80INS1_25CollectiveMainloopFwdSm80ILi4ELi1ELb0EN4cute5tupleIJNS5_1CILi128EEENS7_ILi64EEENS7_ILi96EEEEEELi96ENS_10bfloat16_tEfNS_4arch4Sm80ELb0ELb0ELb0ELb1ELb1ELb0ELb1ELb0EEENS1_21CollectiveEpilogueFwdINS6_IJS8_SA_S9_EEENS6_IJNS7_ILi1EEESI_SI_EEESC_SE_Li128ELb1ELb1ELb0ELb0EEENS1_19SingleTileSchedulerILb1ELb0ELb1ELi128EEEEEEEEEvNT_6ParamsE --------------------------
	.section	.text._ZN7cutlass13device_kernelIN5flash19enable_sm80_to_sm89INS1_16FlashAttnFwdSm80INS1_25CollectiveMainloopFwdSm80ILi4ELi1ELb0EN4cute5tupleIJNS5_1CILi128EEENS7_ILi64EEENS7_ILi96EEEEEELi96ENS_10bfloat16_tEfNS_4arch4Sm80ELb0ELb0ELb0ELb1ELb1ELb0ELb1ELb0EEENS1_21CollectiveEpilogueFwdINS6_IJS8_SA_S9_EEENS6_IJNS7_ILi1EEESI_SI_EEESC_SE_Li128ELb1ELb1ELb0ELb0EEENS1_19SingleTileSchedulerILb1ELb0ELb1ELi128EEEEEEEEEvNT_6ParamsE,"ax",@progbits
	.sectioninfo	@"SHI_REGISTERS=255"
	.align	128
.text._ZN7cutlass13device_kernelIN5flash19enable_sm80_to_sm89INS1_16FlashAttnFwdSm80INS1_25CollectiveMainloopFwdSm80ILi4ELi1ELb0EN4cute5tupleIJNS5_1CILi128EEENS7_ILi64EEENS7_ILi96EEEEEELi96ENS_10bfloat16_tEfNS_4arch4Sm80ELb0ELb0ELb0ELb1ELb1ELb0ELb1ELb0EEENS1_21CollectiveEpilogueFwdINS6_IJS8_SA_S9_EEENS6_IJNS7_ILi1EEESI_SI_EEESC_SE_Li128ELb1ELb1ELb0ELb0EEENS1_19SingleTileSchedulerILb1ELb0ELb1ELi128EEEEEEEEEvNT_6ParamsE:
        .type           _ZN7cutlass13device_kernelIN5flash19enable_sm80_to_sm89INS1_16FlashAttnFwdSm80INS1_25CollectiveMainloopFwdSm80ILi4ELi1ELb0EN4cute5tupleIJNS5_1CILi128EEENS7_ILi64EEENS7_ILi96EEEEEELi96ENS_10bfloat16_tEfNS_4arch4Sm80ELb0ELb0ELb0ELb1ELb1ELb0ELb1ELb0EEENS1_21CollectiveEpilogueFwdINS6_IJS8_SA_S9_EEENS6_IJNS7_ILi1EEESI_SI_EEESC_SE_Li128ELb1ELb1ELb0ELb0EEENS1_19SingleTileSchedulerILb1ELb0ELb1ELi128EEEEEEEEEvNT_6ParamsE,@function
        .size           _ZN7cutlass13device_kernelIN5flash19enable_sm80_to_sm89INS1_16FlashAttnFwdSm80INS1_25CollectiveMainloopFwdSm80ILi4ELi1ELb0EN4cute5tupleIJNS5_1CILi128EEENS7_ILi64EEENS7_ILi96EEEEEELi96ENS_10bfloat16_tEfNS_4arch4Sm80ELb0ELb0ELb0ELb1ELb1ELb0ELb1ELb0EEENS1_21CollectiveEpilogueFwdINS6_IJS8_SA_S9_EEENS6_IJNS7_ILi1EEESI_SI_EEESC_SE_Li128ELb1ELb1ELb0ELb0EEENS1_19SingleTileSchedulerILb1ELb0ELb1ELi128EEEEEEEEEvNT_6ParamsE,(.L_x_856 - _ZN7cutlass13device_kernelIN5flash19enable_sm80_to_sm89INS1_16FlashAttnFwdSm80INS1_25CollectiveMainloopFwdSm80ILi4ELi1ELb0EN4cute5tupleIJNS5_1CILi128EEENS7_ILi64EEENS7_ILi96EEEEEELi96ENS_10bfloat16_tEfNS_4arch4Sm80ELb0ELb0ELb0ELb1ELb1ELb0ELb1ELb0EEENS1_21CollectiveEpilogueFwdINS6_IJS8_SA_S9_EEENS6_IJNS7_ILi1EEESI_SI_EEESC_SE_Li128ELb1ELb1ELb0ELb0EEENS1_19SingleTileSchedulerILb1ELb0ELb1ELi128EEEEEEEEEvNT_6ParamsE)
        .other          _ZN7cutlass13device_kernelIN5flash19enable_sm80_to_sm89INS1_16FlashAttnFwdSm80INS1_25CollectiveMainloopFwdSm80ILi4ELi1ELb0EN4cute5tupleIJNS5_1CILi128EEENS7_ILi64EEENS7_ILi96EEEEEELi96ENS_10bfloat16_tEfNS_4arch4Sm80ELb0ELb0ELb0ELb1ELb1ELb0ELb1ELb0EEENS1_21CollectiveEpilogueFwdINS6_IJS8_SA_S9_EEENS6_IJNS7_ILi1EEESI_SI_EEESC_SE_Li128ELb1ELb1ELb0ELb0EEENS1_19SingleTileSchedulerILb1ELb0ELb1ELi128EEEEEEEEEvNT_6ParamsE,@"STO_CUDA_ENTRY STV_DEFAULT"
_ZN7cutlass13device_kernelIN5flash19enable_sm80_to_sm89INS1_16FlashAttnFwdSm80INS1_25CollectiveMainloopFwdSm80ILi4ELi1ELb0EN4cute5tupleIJNS5_1CILi128EEENS7_ILi64EEENS7_ILi96EEEEEELi96ENS_10bfloat16_tEfNS_4arch4Sm80ELb0ELb0ELb0ELb1ELb1ELb0ELb1ELb0EEENS1_21CollectiveEpilogueFwdINS6_IJS8_SA_S9_EEENS6_IJNS7_ILi1EEESI_SI_EEESC_SE_Li128ELb1ELb1ELb0ELb0EEENS1_19SingleTileSchedulerILb1ELb0ELb1ELi128EEEEEEEEEvNT_6ParamsE:
[----:B------:R-:W-:Y:S02]  /*0000*/  MOV R1, c[0x0][0x28] ;  /* 0x00000a0000017a02 */ /* 0x000fe40000000f00 */
[----:B------:R-:W1:Y:S01]  /*0010*/  S2R R153, SR_TID.X ;  /* 0x0000000000997919 */ /* 0x000e620000002100 */
[----:B------:R-:W-:Y:S01]  /*0020*/  IMAD.MOV.U32 R9, RZ, RZ, 0x4 ;  /* 0x00000004ff097424 */ /* 0x000fe200078e00ff */
[----:B------:R-:W-:Y:S01]  /*0030*/  ULDC.64 UR6, c[0x0][0x118] ;  /* 0x0000460000067ab9 */ /* 0x000fe20000000a00 */
[----:B------:R-:W-:Y:S01]  /*0040*/  IADD3 R1, R1, -0x18, RZ ;  /* 0xffffffe801017810 */ /* 0x000fe20007ffe0ff */
[----:B------:R-:W2:Y:S04]  /*0050*/  S2R R5, SR_CTAID.Z ;  /* 0x0000000000057919 */ /* 0x000ea80000002700 */
[----:B------:R-:W3:Y:S01]  /*0060*/  S2R R48, SR_CTAID.X ;  /* 0x0000000000307919 */ /* 0x000ee20000002500 */
[----:B-1----:R-:W-:Y:S01]  /*0070*/  SHF.R.U32.HI R0, RZ, 0x5, R153 ;  /* 0x00000005ff007819 */ /* 0x002fe20000011699 */
[----:B--2---:R-:W-:-:S05]  /*0080*/  IMAD.WIDE R2, R5, R9, c[0x0][0x568] ;  /* 0x00015a0005027625 */ /* 0x004fca00078e0209 */
[----:B------:R-:W1:Y:S02]  /*0090*/  SHFL.IDX PT, R0, R0, RZ, 0x1f ;  /* 0x00001fff00007589 */ /* 0x000e6400000e0000 */
[----:B-1----:R-:W-:-:S13]  /*00a0*/  ISETP.NE.AND P0, PT, R0, RZ, PT ;  /* 0x000000ff0000720c */ /* 0x002fda0003f05270 */
[----:B------:R-:W-:Y:S05]  /*00b0*/  @!P0 BRA `(.L_x_13) ;  /* 0x0000014000008947 */ /* 0x000fea0003800000 */
[----:B---3--:R-:W-:-:S04]  /*00c0*/  ISETP.NE.U32.AND P0, PT, RZ, c[0x0][0x568], PT ;  /* 0x00015a00ff007a0c */ /* 0x008fc80003f05070 */
[----:B------:R-:W-:-:S13]  /*00d0*/  ISETP.NE.AND.EX P0, PT, RZ, c[0x0][0x56c], PT, P0 ;  /* 0x00015b00ff007a0c */ /* 0x000fda0003f05300 */
[----:B------:R-:W-:Y:S05]  /*00e0*/  @!P0 BRA `(.L_x_14) ;  /* 0x0000002000008947 */ /* 0x000fea0003800000 */
[----:B------:R1:W5:Y:S01]  /*00f0*/  LDG.E R0, [R2.64] ;  /* 0x0000000602007981 */ /* 0x000362000c1e1900 */
[----:B------:R-:W-:Y:S05]  /*0100*/  BRA `(.L_x_15) ;  /* 0x0000009000007947 */ /* 0x000fea0003800000 */
.L_x_14:
[----:B------:R-:W-:-:S04]  /*0110*/  ISETP.NE.U32.AND P0, PT, RZ, c[0x0][0x560], PT ;  /* 0x00015800ff007a0c */ /* 0x000fc80003f05070 */
[----:B------:R-:W-:-:S13]  /*0120*/  ISETP.NE.AND.EX P0, PT, RZ, c[0x0][0x564], PT, P0 ;  /* 0x00015900ff007a0c */ /* 0x000fda0003f05300 */
[----:B------:R-:W-:Y:S05]  /*0130*/  @!P0 BRA `(.L_x_16) ;  /* 0x0000005000008947 */ /* 0x000fea0003800000 */
[----:B------:R-:W-:-:S05]  /*0140*/  IMAD.WIDE R2, R5, R9, c[0x0][0x560] ;  /* 0x0001580005027625 */ /* 0x000fca00078e0209 */
[----:B------:R-:W2:Y:S04]  /*0150*/  LDG.E R4, [R2.64] ;  /* 0x0000000602047981 */ /* 0x000ea8000c1e1900 */
[----:B------:R-:W2:Y:S02]  /*0160*/  LDG.E R0, [R2.64+0x4] ;  /* 0x0000040602007981 */ /* 0x000ea4000c1e1900 */
[----:B--2---:R-:W-:Y:S01]  /*0170*/  IADD3 R0, -R4, R0, RZ ;  /* 0x0000000004007210 */ /* 0x004fe20007ffe1ff */
[----:B------:R-:W-:Y:S05]  /*0180*/  BRA `(.L_x_15) ;  /* 0x0000001000007947 */ /* 0x000fea0003800000 */
.L_x_16:
[----:B------:R-:W-:-:S05]  /*0190*/  MOV R0, c[0x0][0x54c] ;  /* 0x0001530000007a02 */ /* 0x000fca0000000f00 */
.L_x_15:
[----:B-----5:R-:W-:Y:S01]  /*01a0*/  IMAD R0, R0, c[0x0][0x548], RZ ;  /* 0x0001520000007a24 */ /* 0x020fe200078e02ff */
[----:B-1----:R-:W-:-:S04]  /*01b0*/  SHF.L.U32 R2, R48, 0x7, RZ ;  /* 0x0000000730027819 */ /* 0x002fc800000006ff */
[----:B------:R-:W-:-:S04]  /*01c0*/  ISETP.GE.AND P0, PT, R2, R0, PT ;  /* 0x000000000200720c */ /* 0x000fc80003f06270 */
[----:B------:R-:W-:-:S05]  /*01d0*/  SEL R0, R5, 0xffffffff, !P0 ;  /* 0xffffffff05007807 */ /* 0x000fca0004000000 */
[----:B------:R1:W-:Y:S01]  /*01e0*/  STL [R1+0xc], R0 ;  /* 0x00000c0001007387 */ /* 0x0003e20000100800 */
[----:B------:R-:W-:Y:S05]  /*01f0*/  BRA `(.L_x_17) ;  /* 0x0000013000007947 */ /* 0x000fea0003800000 */
.L_x_13:
[----:B---3--:R-:W-:-:S04]  /*0200*/  ISETP.NE.U32.AND P0, PT, RZ, c[0x0][0x568], PT ;  /* 0x00015a00ff007a0c */ /* 0x008fc80003f05070 */
[----:B------:R-:W-:-:S13]  /*0210*/  ISETP.NE.AND.EX P0, PT, RZ, c[0x0][0x56c], PT, P0 ;  /* 0x00015b00ff007a0c */ /* 0x000fda0003f05300 */
[----:B------:R-:W-:Y:S05]  /*0220*/  @!P0 BRA `(.L_x_18) ;  /* 0x0000002000008947 */ /* 0x000fea0003800000 */
[----:B------:R1:W5:Y:S01]  /*0230*/  LDG.E R0, [R2.64] ;  /* 0x0000000602007981 */ /* 0x000362000c1e1900 */
[----:B------:R-:W-:Y:S05]  /*0240*/  BRA `(.L_x_19) ;  /* 0x0000009000007947 */ /* 0x000fea0003800000 */
.L_x_18:
        /* <DEDUP_REMOVED lines=8> */
.L_x_20:
[----:B------:R-:W-:-:S05]  /*02d0*/  MOV R0, c[0x0][0x54c] ;  /* 0x0001530000007a02 */ /* 0x000fca0000000f00 */
.L_x_19:
[----:B-----5:R-:W-:Y:S01]  /*02e0*/  IMAD R0, R0, c[0x0][0x548], RZ ;  /* 0x0001520000007a24 */ /* 0x020fe200078e02ff */
[----:B-1----:R-:W-:-:S04]  /*02f0*/  SHF.L.U32 R2, R48, 0x7, RZ ;  /* 0x0000000730027819 */ /* 0x002fc800000006ff */
[----:B------:R-:W-:-:S04]  /*0300*/  ISETP.GE.AND P0, PT, R2, R0, PT ;  /* 0x000000000200720c */ /* 0x000fc80003f06270 */
[----:B------:R-:W-:-:S05]  /*0310*/  SEL R0, R5, 0xffffffff, !P0 ;  /* 0xffffffff05007807 */ /* 0x000fca0004000000 */
[----:B------:R1:W-:Y:S04]  /*0320*/  STL [R1+0xc], R0 ;  /* 0x00000c0001007387 */ /* 0x0003e80000100800 */
.L_x_17:
[----:B------:R-:W2:Y:S02]  /*0330*/  LDL R56, [R1+0xc] ;  /* 0x00000c0001387983 */ /* 0x000ea40000100800 */
[----:B--2---:R-:W-:-:S13]  /*0340*/  ISETP.GE.AND P0, PT, R56, RZ, PT ;  /* 0x000000ff3800720c */ /* 0x004fda0003f06270 */
[----:B------:R-:W-:Y:S05]  /*0350*/  @!P0 EXIT ;  /* 0x000000000000894d */ /* 0x000fea0003800000 */
[----:B------:R-:W-:Y:S01]  /*0360*/  ISETP.NE.U32.AND P0, PT, RZ, c[0x0][0x370], PT ;  /* 0x0000dc00ff007a0c */ /* 0x000fe20003f05070 */
[----:B------:R-:W-:Y:S01]  /*0370*/  IMAD.MOV.U32 R251, RZ, RZ, RZ ;  /* 0x000000fffffb7224 */ /* 0x000fe200078e00ff */
[----:B------:R-:W-:Y:S01]  /*0380*/  ISETP.NE.U32.AND P2, PT, RZ, c[0x0][0x360], PT ;  /* 0x0000d800ff007a0c */ /* 0x000fe20003f45070 */
[----:B------:R-:W-:Y:S01]  /*0390*/  IMAD.MOV.U32 R13, RZ, RZ, c[0x0][0x168] ;  /* 0x00005a00ff0d7624 */ /* 0x000fe200078e00ff */
[----:B------:R-:W-:Y:S01]  /*03a0*/  ISETP.NE.AND.EX P1, PT, RZ, c[0x0][0x374], PT, P0 ;  /* 0x0000dd00ff007a0c */ /* 0x000fe20003f25300 */
[----:B------:R-:W-:Y:S01]  /*03b0*/  IMAD.MOV.U32 R8, RZ, RZ, RZ ;  /* 0x000000ffff087224 */ /* 0x000fe200078e00ff */
[----:B------:R-:W-:Y:S01]  /*03c0*/  ISETP.NE.AND.EX P0, PT, RZ, c[0x0][0x364], PT, P2 ;  /* 0x0000d900ff007a0c */ /* 0x000fe20003f05320 */
[----:B------:R-:W-:Y:S01]  /*03d0*/  IMAD.WIDE R4, R56, R9, c[0x0][0x348] ;  /* 0x0000d20038047625 */ /* 0x000fe200078e0209 */
[----:B------:R-:W-:-:S04]  /*03e0*/  ISETP.NE.U32.AND P3, PT, RZ, c[0x0][0x348], PT ;  /* 0x0000d200ff007a0c */ /* 0x000fc80003f65070 */
[----:B------:R-:W-:-:S05]  /*03f0*/  ISETP.NE.AND.EX P2, PT, RZ, c[0x0][0x34c], PT, P3 ;  /* 0x0000d300ff007a0c */ /* 0x000fca0003f45330 */
[----:B------:R-:W-:-:S04]  /*0400*/  @P1 IMAD.WIDE R6, R56, R9, c[0x0][0x370] ;  /* 0x0000dc0038061625 */ /* 0x000fc800078e0209 */
[----:B------:R-:W-:Y:S01]  /*0410*/  @P0 IMAD.WIDE R2, R56, R9, c[0x0][0x360] ;  /* 0x0000d80038020625 */ /* 0x000fe200078e0209 */
[----:B------:R2:W5:Y:S04]  /*0420*/  @P1 LDG.E R251, [R6.64] ;  /* 0x0000000606fb1981 */ /* 0x000568000c1e1900 */
[----:B------:R2:W5:Y:S04]  /*0430*/  @P2 LDG.E R8, [R4.64] ;  /* 0x0000000604082981 */ /* 0x000568000c1e1900 */
[----:B------:R2:W5:Y:S01]  /*0440*/  @P0 LDG.E R13, [R2.64] ;  /* 0x00000006020d0981 */ /* 0x000562000c1e1900 */
[----:B------:R-:W-:-:S02]  /*0450*/  ULDC UR5, c[0x0][0x2ac] ;  /* 0x0000ab0000057ab9 */ /* 0x000fc40000000800 */
[----:B------:R-:W-:Y:S01]  /*0460*/  ULDC UR4, c[0x0][0x1d0] ;  /* 0x0000740000047ab9 */ /* 0x000fe20000000800 */
[----:B------:R-:W3:Y:S01]  /*0470*/  S2R R49, SR_CTAID.Y ;  /* 0x0000000000317919 */ /* 0x000ee20000002600 */
[----:B------:R-:W-:-:S06]  /*0480*/  UIMAD UR4, UR5, UR4, URZ ;  /* 0x00000004050472a4 */ /* 0x000fcc000f8e023f */
[----:B-1----:R-:W-:Y:S01]  /*0490*/  IMAD.U32 R0, RZ, RZ, UR4 ;  /* 0x00000004ff007e24 */ /* 0x002fe2000f8e00ff */
[----:B---3--:R-:W-:Y:S01]  /*04a0*/  SHF.R.S32.HI R52, RZ, 0x1f, R49 ;  /* 0x0000001fff347819 */ /* 0x008fe20000011431 */
[----:B------:R-:W-:Y:S05]  /*04b0*/  @P0 BRA `(.L_x_21) ;  /* 0x0000004000000947 */ /* 0x000fea0003800000 */
[----:B--2---:R-:W-:Y:S05]  /*04c0*/  @!P2 BRA `(.L_x_21) ;  /* 0x000000300000a947 */ /* 0x004fea0003800000 */
[----:B------:R-:W2:Y:S04]  /*04d0*/  LDG.E R3, [R4.64] ;  /* 0x0000000604037981 */ /* 0x000ea8000c1e1900 */
[----:B------:R-:W2:Y:S02]  /*04e0*/  LDG.E R2, [R4.64+0x4] ;  /* 0x0000040604027981 */ /* 0x000ea4000c1e1900 */
[----:B--2--5:R-:W-:Y:S02]  /*04f0*/  IADD3 R13, -R3, R2, RZ ;  /* 0x00000002030d7210 */ /* 0x024fe40007ffe1ff */
.L_x_21:
[----:B--2---:R-:W-:-:S04]  /*0500*/  ISETP.NE.U32.AND P0, PT, RZ, c[0x0][0x368], PT ;  /* 0x0000da00ff007a0c */ /* 0x004fc80003f05070 */
[----:B------:R-:W-:-:S13]  /*0510*/  ISETP.NE.AND.EX P0, PT, RZ, c[0x0][0x36c], PT, P0 ;  /* 0x0000db00ff007a0c */ /* 0x000fda0003f05300 */
[----:B------:R-:W-:Y:S05]  /*0520*/  @!P0 BRA `(.L_x_22) ;  /* 0x0000003000008947 */ /* 0x000fea0003800000 */
[----:B------:R-:W-:-:S05]  /*0530*/  IMAD.WIDE R2, R56, R9, c[0x0][0x368] ;  /* 0x0000da0038027625 */ /* 0x000fca00078e0209 */
[----:B------:R1:W5:Y:S01]  /*0540*/  LDG.E R0, [R2.64] ;  /* 0x0000000602007981 */ /* 0x000362000c1e1900 */
[----:B------:R-:W-:Y:S05]  /*0550*/  BRA `(.L_x_23) ;  /* 0x0000007000007947 */ /* 0x000fea0003800000 */
.L_x_22:
[----:B------:R-:W-:-:S04]  /*0560*/  ISETP.NE.U32.AND P0, PT, RZ, c[0x0][0x350], PT ;  /* 0x0000d400ff007a0c */ /* 0x000fc80003f05070 */
[----:B------:R-:W-:-:S13]  /*0570*/  ISETP.NE.AND.EX P0, PT, RZ, c[0x0][0x354], PT, P0 ;  /* 0x0000d500ff007a0c */ /* 0x000fda0003f05300 */
[----:B------:R-:W-:Y:S05]  /*0580*/  @!P0 BRA `(.L_x_23) ;  /* 0x0000004000008947 */ /* 0x000fea0003800000 */
[----:B------:R-:W-:-:S05]  /*0590*/  IMAD.WIDE R2, R56, R9, c[0x0][0x350] ;  /* 0x0000d40038027625 */ /* 0x000fca00078e0209 */
[----:B------:R-:W2:Y:S04]  /*05a0*/  LDG.E R4, [R2.64] ;  /* 0x0000000602047981 */ /* 0x000ea8000c1e1900 */
[----:B------:R-:W2:Y:S02]  /*05b0*/  LDG.E R0, [R2.64+0x4] ;  /* 0x0000040602007981 */ /* 0x000ea4000c1e1900 */
[----:B--2---:R-:W-:-:S05]  /*05c0*/  IADD3 R0, -R4, R0, RZ ;  /* 0x0000000004007210 */ /* 0x004fca0007ffe1ff */
.L_x_23:
[----:B-----5:R-:W-:Y:S01]  /*05d0*/  IMAD.IADD R61, R0, 0x1, -R251 ;  /* 0x00000001003d7824 */ /* 0x020fe200078e0afb */
[----:B------:R-:W-:Y:S01]  /*05e0*/  PLOP3.LUT P4, PT, PT, PT, PT, 0x80, 0x0 ;  /* 0x000000000000781c */ /* 0x000fe20003f8f070 */
[----:B------:R-:W-:Y:S01]  /*05f0*/  CS2R R130, SRZ ;  /* 0x0000000000827805 */ /* 0x000fe2000001ff00 */
[----:B------:R-:W-:Y:S01]  /*0600*/  CS2R R128, SRZ ;  /* 0x0000000000807805 */ /* 0x000fe2000001ff00 */
[----:B------:R-:W-:Y:S01]  /*0610*/  CS2R R170, SRZ ;  /* 0x0000000000aa7805 */ /* 0x000fe2000001ff00 */
[C---:B------:R-:W-:Y:S01]  /*0620*/  ISETP.GE.AND P0, PT, R61.reuse, 0x1, PT ;  /* 0x000000013d00780c */ /* 0x040fe20003f06270 */
[----:B------:R-:W-:Y:S01]  /*0630*/  CS2R R168, SRZ ;  /* 0x0000000000a87805 */ /* 0x000fe2000001ff00 */
[----:B------:R-:W-:Y:S01]  /*0640*/  IADD3 R0, R61, 0x3f, RZ ;  /* 0x0000003f3d007810 */ /* 0x000fe20007ffe0ff */
[----:B------:R-:W-:Y:S01]  /*0650*/  IMAD.MOV.U32 R12, RZ, RZ, RZ ;  /* 0x000000ffff0c7224 */ /* 0x000fe200078e00ff */
[----:B------:R-:W-:Y:S01]  /*0660*/  MOV R126, RZ ;  /* 0x000000ff007e7202 */ /* 0x000fe20000000f00 */
[----:B------:R-:W-:Y:S01]  /*0670*/  CS2R R124, SRZ ;  /* 0x00000000007c7805 */ /* 0x000fe2000001ff00 */
[----:B-1----:R-:W-:Y:S01]  /*0680*/  SHF.R.S32.HI R2, RZ, 0x1f, R0 ;  /* 0x0000001fff027819 */ /* 0x002fe20000011400 */
[----:B------:R-:W-:Y:S01]  /*0690*/  CS2R R122, SRZ ;  /* 0x00000000007a7805 */ /* 0x000fe2000001ff00 */
[----:B------:R-:W-:Y:S01]  /*06a0*/  CS2R R120, SRZ ;  /* 0x0000000000787805 */ /* 0x000fe2000001ff00 */
[----:B------:R-:W-:Y:S01]  /*06b0*/  CS2R R14, SRZ ;  /* 0x00000000000e7805 */ /* 0x000fe2000001ff00 */
[----:B------:R-:W-:Y:S01]  /*06c0*/  LEA.HI R29, R2, R0, RZ, 0x6 ;  /* 0x00000000021d7211 */ /* 0x000fe200078f30ff */
[----:B------:R-:W-:Y:S01]  /*06d0*/  IMAD.MOV.U32 R166, RZ, RZ, RZ ;  /* 0x000000ffffa67224 */ /* 0x000fe200078e00ff */
[----:B------:R-:W-:Y:S01]  /*06e0*/  CS2R R16, SRZ ;  /* 0x0000000000107805 */ /* 0x000fe2000001ff00 */
[----:B------:R-:W-:Y:S01]  /*06f0*/  IMAD.MOV.U32 R164, RZ, RZ, RZ ;  /* 0x000000ffffa47224 */ /* 0x000fe200078e00ff */
[----:B------:R-:W-:Y:S01]  /*0700*/  MOV R118, RZ ;  /* 0x000000ff00767202 */ /* 0x000fe20000000f00 */
[----:B------:R-:W-:Y:S01]  /*0710*/  IMAD.MOV.U32 R116, RZ, RZ, RZ ;  /* 0x000000ffff747224 */ /* 0x000fe200078e00ff */
[----:B------:R-:W-:Y:S01]  /*0720*/  CS2R R18, SRZ ;  /* 0x0000000000127805 */ /* 0x000fe2000001ff00 */
[----:B------:R-:W-:Y:S01]  /*0730*/  IMAD.MOV.U32 R114, RZ, RZ, RZ ;  /* 0x000000ffff727224 */ /* 0x000fe200078e00ff */
[----:B------:R-:W-:Y:S01]  /*0740*/  MOV R112, RZ ;  /* 0x000000ff00707202 */ /* 0x000fe20000000f00 */
        /* <DEDUP_REMOVED lines=10> */
[----:B------:R-:W-:Y:S01]  /*07f0*/  CS2R R26, SRZ ;  /* 0x00000000001a7805 */ /* 0x000fe2000001ff00 */
[----:B------:R-:W-:Y:S01]  /*0800*/  IMAD.MOV.U32 R100, RZ, RZ, RZ ;  /* 0x000000ffff647224 */ /* 0x000fe200078e00ff */
[----:B------:R-:W-:Y:S01]  /*0810*/  MOV R98, RZ ;  /* 0x000000ff00627202 */ /* 0x000fe20000000f00 */
[----:B------:R-:W-:Y:S01]  /*0820*/  IMAD.MOV.U32 R28, RZ, RZ, RZ ;  /* 0x000000ffff1c7224 */ /* 0x000fe200078e00ff */
[----:B------:R-:W-:Y:S01]  /*0830*/  MOV R96, RZ ;  /* 0x000000ff00607202 */ /* 0x000fe20000000f00 */
[----:B------:R-:W-:Y:S01]  /*0840*/  CS2R R158, SRZ ;  /* 0x00000000009e7805 */ /* 0x000fe2000001ff00 */
[----:B------:R-:W-:Y:S01]  /*0850*/  CS2R R30, SRZ ;  /* 0x00000000001e7805 */ /* 0x000fe2000001ff00 */
[----:B------:R-:W-:Y:S01]  /*0860*/  IMAD.MOV.U32 R156, RZ, RZ, RZ ;  /* 0x000000ffff9c7224 */ /* 0x000fe200078e00ff */
[----:B------:R-:W-:Y:S01]  /*0870*/  MOV R94, RZ ;  /* 0x000000ff005e7202 */ /* 0x000fe20000000f00 */
[----:B------:R-:W-:Y:S01]  /*0880*/  CS2R R32, SRZ ;  /* 0x0000000000207805 */ /* 0x000fe2000001ff00 */
[----:B------:R-:W-:Y:S01]  /*0890*/  IMAD.MOV.U32 R92, RZ, RZ, RZ ;  /* 0x000000ffff5c7224 */ /* 0x000fe200078e00ff */
[----:B------:R-:W-:Y:S01]  /*08a0*/  CS2R R90, SRZ ;  /* 0x00000000005a7805 */ /* 0x000fe2000001ff00 */
        /* <DEDUP_REMOVED lines=18> */
[----:B------:R-:W-:Y:S01]  /*09d0*/  CS2R R42, SRZ ;  /* 0x00000000002a7805 */ /* 0x000fe2000001ff00 */
[----:B------:R-:W-:Y:S01]  /*09e0*/  MOV R154, RZ ;  /* 0x000000ff009a7202 */ /* 0x000fe20000000f00 */
[----:B------:R-:W-:Y:S01]  /*09f0*/  IMAD.MOV.U32 R152, RZ, RZ, RZ ;  /* 0x000000ffff987224 */ /* 0x000fe200078e00ff */
[----:B------:R-:W-:Y:S01]  /*0a00*/  CS2R R142, SRZ ;  /* 0x00000000008e7805 */ /* 0x000fe2000001ff00 */
[----:B------:R-:W-:Y:S01]  /*0a10*/  MOV R140, RZ ;  /* 0x000000ff008c7202 */ /* 0x000fe20000000f00 */
[----:B------:R-:W-:Y:S01]  /*0a20*/  CS2R R44, SRZ ;  /* 0x00000000002c7805 */ /* 0x000fe2000001ff00 */
[----:B------:R-:W-:Y:S01]  /*0a30*/  IMAD.MOV.U32 R146, RZ, RZ, RZ ;  /* 0x000000ffff927224 */ /* 0x000fe200078e00ff */
[----:B------:R-:W-:Y:S01]  /*0a40*/  MOV R144, RZ ;  /* 0x000000ff00907202 */ /* 0x000fe20000000f00 */
[----:B------:R-:W-:Y:S01]  /*0a50*/  IMAD.MOV.U32 R54, RZ, RZ, RZ ;  /* 0x000000ffff367224 */ /* 0x000fe200078e00ff */
[----:B------:R-:W-:Y:S01]  /*0a60*/  MOV R53, RZ ;  /* 0x000000ff00357202 */ /* 0x000fe20000000f00 */
[----:B------:R-:W-:Y:S01]  /*0a70*/  CS2R R50, SRZ ;  /* 0x0000000000327805 */ /* 0x000fe2000001ff00 */
[----:B------:R-:W-:Y:S05]  /*0a80*/  @!P0 BRA `(.L_x_24) ;  /* 0x00007f4000008947 */ /* 0x000fea0003800000 */
[----:B------:R-:W-:-:S04]  /*0a90*/  ISETP.NE.U32.AND P5, PT, RZ, c[0x0][0x340], PT ;  /* 0x0000d000ff007a0c */ /* 0x000fc80003fa5070 */
[----:B------:R-:W-:-:S13]  /*0aa0*/  ISETP.NE.AND.EX P5, PT, RZ, c[0x0][0x344], PT, P5 ;  /* 0x0000d100ff007a0c */ /* 0x000fda0003fa5350 */
[----:B------:R-:W-:-:S05]  /*0ab0*/  @P5 IMAD.WIDE R2, R56, R9, c[0x0][0x340] ;  /* 0x0000d00038025625 */ /* 0x000fca00078e0209 */
[----:B------:R1:W5:Y:S01]  /*0ac0*/  @P5 LDG.E R14, [R2.64] ;  /* 0x00000006020e5981 */ /* 0x000362000c1e1900 */
[----:B------:R-:W-:Y:S01]  /*0ad0*/  SHF.R.S32.HI R10, RZ, 0x1f, R153 ;  /* 0x0000001fff0a7819 */ /* 0x000fe20000011499 */
[----:B------:R-:W-:Y:S01]  /*0ae0*/  IMAD.MOV.U32 R6, RZ, RZ, c[0x0][0x2c4] ;  /* 0x0000b100ff067624 */ /* 0x000fe200078e00ff */
[----:B------:R-:W-:Y:S01]  /*0af0*/  SHF.R.S32.HI R0, RZ, 0x1f, R8 ;  /* 0x0000001fff007819 */ /* 0x000fe20000011408 */
[----:B------:R-:W-:Y:S01]  /*0b00*/  IMAD R13, R13, c[0x0][0x2c4], RZ ;  /* 0x0000b1000d0d7a24 */ /* 0x000fe200078e02ff */
[-C--:B------:R-:W-:Y:S01]  /*0b10*/  LEA.HI R5, R10, R153.reuse, RZ, 0x2 ;  /* 0x000000990a057211 */ /* 0x080fe200078f10ff */
[----:B------:R-:W-:Y:S01]  /*0b20*/  BSSY B0, `(.L_x_25) ;  /* 0x000005d000007945 */ /* 0x000fe20003800000 */
[----:B------:R-:W-:Y:S01]  /*0b30*/  ISETP.NE.AND P0, PT, R6, 0x1, PT ;  /* 0x000000010600780c */ /* 0x000fe20003f05270 */
[----:B------:R-:W-:Y:S01]  /*0b40*/  IMAD R0, R0, c[0x0][0x178], RZ ;  /* 0x00005e0000007a24 */ /* 0x000fe200078e02ff */
[----:B------:R-:W-:Y:S02]  /*0b50*/  LOP3.LUT R4, R5, 0xfffffffc, RZ, 0xc0, !PT ;  /* 0xfffffffc05047812 */ /* 0x000fe400078ec0ff */
[----:B------:R-:W-:Y:S01]  /*0b60*/  SHF.R.S32.HI R17, RZ, 0x2, R5 ;  /* 0x00000002ff117819 */ /* 0x000fe20000011405 */
[----:B------:R-:W-:Y:S01]  /*0b70*/  IMAD R0, R8, c[0x0][0x17c], R0 ;  /* 0x00005f0008007a24 */ /* 0x000fe200078e0200 */
[-C--:B------:R-:W-:Y:S01]  /*0b80*/  LEA.HI R24, R10, R153.reuse, RZ, 0x3 ;  /* 0x000000990a187211 */ /* 0x080fe200078f18ff */
[----:B------:R-:W-:Y:S01]  /*0b90*/  IMAD.IADD R9, R153, 0x1, -R4 ;  /* 0x0000000199097824 */ /* 0x000fe200078e0a04 */
[----:B------:R-:W-:Y:S01]  /*0ba0*/  SEL R4, R56, RZ, !P2 ;  /* 0x000000ff38047207 */ /* 0x000fe20005000000 */
[----:B------:R-:W-:Y:S01]  /*0bb0*/  IMAD R5, R52, c[0x0][0x1b8], RZ ;  /* 0x00006e0034057a24 */ /* 0x000fe200078e02ff */
[CC--:B------:R-:W-:Y:S01]  /*0bc0*/  LEA.HI R20, R10.reuse, R153.reuse, RZ, 0x4 ;  /* 0x000000990a147211 */ /* 0x0c0fe200078f20ff */
[----:B------:R-:W-:Y:S01]  /*0bd0*/  IMAD R231, R9, 0x20, R17 ;  /* 0x0000002009e77824 */ /* 0x000fe200078e0211 */
[----:B------:R-:W-:Y:S01]  /*0be0*/  SHF.R.S32.HI R22, RZ, 0x3, R24 ;  /* 0x00000003ff167819 */ /* 0x000fe20000011418 */
[----:B------:R-:W-:Y:S01]  /*0bf0*/  IMAD R5, R49, c[0x0][0x1bc], R5 ;  /* 0x00006f0031057a24 */ /* 0x000fe200078e0205 */
[----:B------:R-:W-:Y:S01]  /*0c00*/  SHF.R.S32.HI R159, RZ, 0x6, R29 ;  /* 0x00000006ff9f7819 */ /* 0x000fe2000001141d */
[----:B------:R-:W-:Y:S01]  /*0c10*/  IMAD.SHL.U32 R60, R9, 0x8, RZ ;  /* 0x00000008093c7824 */ /* 0x000fe200078e00ff */
[----:B------:R-:W-:Y:S01]  /*0c20*/  LEA.HI R138, R10, R153, RZ, 0x5 ;  /* 0x000000990a8a7211 */ /* 0x000fe200078f28ff */
[----:B------:R-:W-:-:S02]  /*0c30*/  IMAD R16, R48, 0x80, R17 ;  /* 0x0000008030107824 */ /* 0x000fc400078e0211 */
[----:B-1----:R-:W-:Y:S01]  /*0c40*/  IMAD.WIDE.U32 R2, R8, c[0x0][0x178], RZ ;  /* 0x00005e0008027a25 */ /* 0x002fe200078e00ff */
[----:B------:R1:W-:Y:S01]  /*0c50*/  STL [R1+0x10], R159 ;  /* 0x0000109f01007387 */ /* 0x0003e20000100800 */
[----:B------:R-:W-:Y:S02]  /*0c60*/  SHF.R.S32.HI R23, RZ, 0x5, R138 ;  /* 0x00000005ff177819 */ /* 0x000fe4000001148a */
[----:B------:R-:W-:Y:S01]  /*0c70*/  IMAD.IADD R3, R3, 0x1, R0 ;  /* 0x0000000103037824 */ /* 0x000fe200078e0200 */
[----:B------:R-:W-:Y:S01]  /*0c80*/  SHF.R.S32.HI R0, RZ, 0x1f, R56 ;  /* 0x0000001fff007819 */ /* 0x000fe20000011438 */
[----:B------:R-:W-:Y:S01]  /*0c90*/  IMAD R8, R48, 0x80, R231 ;  /* 0x0000008030087824 */ /* 0x000fe200078e02e7 */
[----:B------:R-:W-:Y:S01]  /*0ca0*/  IADD3 R19, R60, 0x20, RZ ;  /* 0x000000203c137810 */ /* 0x000fe20007ffe0ff */
[----:B------:R-:W-:Y:S01]  /*0cb0*/  IMAD.WIDE.U32 R2, R49, c[0x0][0x1b8], R2 ;  /* 0x00006e0031027a25 */ /* 0x000fe200078e0002 */
[----:B------:R-:W-:Y:S02]  /*0cc0*/  SEL R6, R0, RZ, !P2 ;  /* 0x000000ff00067207 */ /* 0x000fe40005000000 */
[----:B------:R-:W-:Y:S01]  /*0cd0*/  IADD3 R55, R60, 0x40, RZ ;  /* 0x000000403c377810 */ /* 0x000fe20007ffe0ff */
[----:B------:R-:W-:Y:S01]  /*0ce0*/  @P0 IMAD.HI.U32 R7, R8, c[0x0][0x2c8], RZ ;  /* 0x0000b20008070a27 */ /* 0x000fe200078e00ff */
[----:B------:R-:W-:-:S02]  /*0cf0*/  ISETP.GE.AND P4, PT, R60, c[0x0][0x198], PT ;  /* 0x000066003c007a0c */ /* 0x000fc40003f86270 */
[----:B------:R-:W-:Y:S01]  /*0d00*/  ISETP.GE.AND P3, PT, R19, c[0x0][0x198], PT ;  /* 0x0000660013007a0c */ /* 0x000fe20003f66270 */
[----:B------:R-:W-:Y:S01]  /*0d10*/  IMAD.IADD R3, R3, 0x1, R5 ;  /* 0x0000000103037824 */ /* 0x000fe200078e0205 */
[----:B------:R-:W-:Y:S01]  /*0d20*/  ISETP.GE.AND P2, PT, R55, c[0x0][0x198], PT ;  /* 0x0000660037007a0c */ /* 0x000fe20003f46270 */
[----:B------:R-:W-:Y:S01]  /*0d30*/  IMAD.MOV.U32 R0, RZ, RZ, R8 ;  /* 0x000000ffff007224 */ /* 0x000fe200078e0008 */
[----:B------:R-:W-:Y:S01]  /*0d40*/  @P0 SHF.R.U32.HI R0, RZ, c[0x0][0x2cc], R7 ;  /* 0x0000b300ff000a19 */ /* 0x000fe20000011607 */
[----:B------:R-:W-:Y:S02]  /*0d50*/  IMAD R5, R6, c[0x0][0x1c0], RZ ;  /* 0x0000700006057a24 */ /* 0x000fe400078e02ff */
[----:B------:R-:W-:-:S04]  /*0d60*/  IMAD.WIDE.U32 R2, R4, c[0x0][0x1c0], R2 ;  /* 0x0000700004027a25 */ /* 0x000fc800078e0002 */
[----:B------:R-:W-:Y:S01]  /*0d70*/  IMAD R6, R4, c[0x0][0x1c4], R5 ;  /* 0x0000710004067a24 */ /* 0x000fe200078e0205 */
[--C-:B------:R-:W-:Y:S01]  /*0d80*/  SHF.R.S32.HI R5, RZ, 0x1f, R0.reuse ;  /* 0x0000001fff057819 */ /* 0x100fe20000011400 */
[----:B------:R-:W-:Y:S02]  /*0d90*/  IMAD.MOV R4, RZ, RZ, -R0 ;  /* 0x000000ffff047224 */ /* 0x000fe400078e0a00 */
[----:B------:R-:W-:Y:S01]  /*0da0*/  IMAD.IADD R3, R3, 0x1, R6 ;  /* 0x0000000103037824 */ /* 0x000fe200078e0206 */
[----:B------:R-:W-:Y:S01]  /*0db0*/  LOP3.LUT R6, R20, 0xfffffff0, RZ, 0xc0, !PT ;  /* 0xfffffff014067812 */ /* 0x000fe200078ec0ff */
[----:B------:R-:W-:Y:S02]  /*0dc0*/  IMAD R5, R5, c[0x0][0x1b0], RZ ;  /* 0x00006c0005057a24 */ /* 0x000fe400078e02ff */
[----:B------:R-:W-:Y:S02]  /*0dd0*/  IMAD R4, R4, c[0x0][0x2c4], R8 ;  /* 0x0000b10004047a24 */ /* 0x000fe400078e0208 */
[----:B------:R-:W-:-:S02]  /*0de0*/  IMAD R5, R0, c[0x0][0x1b4], R5 ;  /* 0x00006d0000057a24 */ /* 0x000fc400078e0205 */
[----:B------:R-:W-:Y:S01]  /*0df0*/  IMAD.WIDE.U32 R2, R0, c[0x0][0x1b0], R2 ;  /* 0x00006c0000027a25 */ /* 0x000fe200078e0002 */
[----:B------:R-:W-:-:S03]  /*0e00*/  SHF.R.S32.HI R0, RZ, 0x1f, R4 ;  /* 0x0000001fff007819 */ /* 0x000fc60000011404 */
[----:B------:R-:W-:Y:S02]  /*0e10*/  IMAD.IADD R3, R3, 0x1, R5 ;  /* 0x0000000103037824 */ /* 0x000fe400078e0205 */
[----:B------:R-:W-:Y:S02]  /*0e20*/  IMAD R0, R0, c[0x0][0x1a8], RZ ;  /* 0x00006a0000007a24 */ /* 0x000fe400078e02ff */
[----:B------:R-:W-:Y:S02]  /*0e30*/  IMAD.SHL.U32 R5, R22, 0x40, RZ ;  /* 0x0000004016057824 */ /* 0x000fe400078e00ff */
[----:B------:R-:W-:Y:S02]  /*0e40*/  IMAD.IADD R18, R153, 0x1, -R6 ;  /* 0x0000000199127824 */ /* 0x000fe400078e0a06 */
[C---:B------:R-:W-:Y:S01]  /*0e50*/  IMAD R7, R4.reuse, c[0x0][0x1ac], R0 ;  /* 0x00006b0004077a24 */ /* 0x040fe200078e0200 */
[----:B------:R-:W-:Y:S01]  /*0e60*/  LOP3.LUT R0, R5, 0xc0, RZ, 0xc0, !PT ;  /* 0x000000c005007812 */ /* 0x000fe200078ec0ff */
[----:B------:R-:W-:Y:S01]  /*0e70*/  IMAD.WIDE.U32 R2, R4, c[0x0][0x1a8], R2 ;  /* 0x00006a0004027a25 */ /* 0x000fe200078e0002 */
[----:B------:R-:W-:-:S02]  /*0e80*/  LEA.HI R15, R18, R18, RZ, 0x1 ;  /* 0x00000012120f7211 */ /* 0x000fc400078f08ff */
[----:B------:R-:W-:Y:S01]  /*0e90*/  SHF.R.U32.HI R5, RZ, 0x3, R0 ;  /* 0x00000003ff057819 */ /* 0x000fe20000011600 */
[----:B------:R-:W-:Y:S01]  /*0ea0*/  IMAD.IADD R4, R3, 0x1, R7 ;  /* 0x0000000103047824 */ /* 0x000fe200078e0207 */
[----:B------:R-:W-:Y:S02]  /*0eb0*/  LOP3.LUT R0, R0, 0x18, R60, 0xf8, !PT ;  /* 0x0000001800007812 */ /* 0x000fe400078ef83c */
[--C-:B------:R-:W-:Y:S02]  /*0ec0*/  SHF.R.S32.HI R6, RZ, 0x1, R15.reuse ;  /* 0x00000001ff067819 */ /* 0x100fe4000001140f */
[----:B------:R-:W-:Y:S02]  /*0ed0*/  SHF.R.S32.HI R3, RZ, 0x1f, R15 ;  /* 0x0000001fff037819 */ /* 0x000fe4000001140f */
[----:B------:R-:W-:Y:S02]  /*0ee0*/  LEA R12, P0, R2, c[0x0][0x160], 0x1 ;  /* 0x00005800020c7a11 */ /* 0x000fe400078008ff */
[----:B------:R-:W-:-:S02]  /*0ef0*/  LOP3.LUT R5, R0, R5, RZ, 0x3c, !PT ;  /* 0x0000000500057212 */ /* 0x000fc400078e3cff */
[----:B------:R-:W-:Y:S02]  /*0f00*/  LEA.HI R0, R3, R6, RZ, 0x2 ;  /* 0x0000000603007211 */ /* 0x000fe400078f10ff */
[----:B------:R-:W-:Y:S02]  /*0f10*/  LEA.HI R7, R17, R17, RZ, 0x1 ;  /* 0x0000001111077211 */ /* 0x000fe400078f08ff */
[----:B------:R-:W-:Y:S02]  /*0f20*/  LEA.HI.X R11, R2, c[0x0][0x164], R4, 0x1, P0 ;  /* 0x00005900020b7a11 */ /* 0x000fe400000f0c04 */
[----:B------:R-:W-:Y:S01]  /*0f30*/  ISETP.GE.AND P0, PT, R16, R13, PT ;  /* 0x0000000d1000720c */ /* 0x000fe20003f06270 */
[----:B------:R1:W2:Y:S01]  /*0f40*/  SHFL.IDX PT, R2, R12, RZ, 0x1c1f ;  /* 0x001c1fff0c027589 */ /* 0x0002a200000e0000 */
[----:B------:R-:W-:Y:S02]  /*0f50*/  LOP3.LUT R4, R0, 0xfffffffc, RZ, 0xc0, !PT ;  /* 0xfffffffc00047812 */ /* 0x000fe400078ec0ff */
[----:B------:R-:W-:Y:S01]  /*0f60*/  LOP3.LUT R0, R7, 0x7fffffe, RZ, 0xc0, !PT ;  /* 0x07fffffe07007812 */ /* 0x000fe200078ec0ff */
[----:B------:R1:W3:Y:S02]  /*0f70*/  SHFL.IDX PT, R3, R11, RZ, 0x1c1f ;  /* 0x001c1fff0b037589 */ /* 0x0002e400000e0000 */
[----:B------:R-:W-:-:S02]  /*0f80*/  IMAD.IADD R21, R6, 0x1, -R4 ;  /* 0x0000000106157824 */ /* 0x000fc400078e0a04 */
[----:B------:R-:W-:Y:S02]  /*0f90*/  IMAD.IADD R0, R17, 0x1, -R0 ;  /* 0x0000000111007824 */ /* 0x000fe400078e0a00 */
[----:B------:R-:W-:Y:S01]  /*0fa0*/  IMAD.MOV.U32 R4, RZ, RZ, 0x10 ;  /* 0x00000010ff047424 */ /* 0x000fe200078e00ff */
[----:B------:R-:W-:Y:S01]  /*0fb0*/  LOP3.LUT P1, RZ, R21, 0x2, RZ, 0xc0, !PT ;  /* 0x0000000215ff7812 */ /* 0x000fe2000782c0ff */
[----:B------:R-:W-:-:S03]  /*0fc0*/  IMAD R0, R23, 0x8, R0 ;  /* 0x0000000817007824 */ /* 0x000fc600078e0200 */
[----:B------:R-:W-:Y:S01]  /*0fd0*/  SEL R4, R4, 0xfffffff0, !P1 ;  /* 0xfffffff004047807 */ /* 0x000fe20004800000 */
[----:B------:R-:W-:Y:S02]  /*0fe0*/  IMAD.U32 R221, R0, 0x20, R5 ;  /* 0x0000002000dd7824 */ /* 0x000fe400078e0005 */
[----:B------:R-:W-:Y:S01]  /*0ff0*/  @!P5 IMAD.MOV.U32 R14, RZ, RZ, R56 ;  /* 0x000000ffff0ed224 */ /* 0x000fe200078e0038 */
[----:B------:R-:W-:Y:S05]  /*1000*/  @P0 BRA `(.L_x_26) ;  /* 0x000000e000000947 */ /* 0x000fea0003800000 */
[----:B-123--:R-:W-:Y:S01]  /*1010*/  SHF.R.S32.HI R5, RZ, 0x1f, R19 ;  /* 0x0000001fff057819 */ /* 0x00efe20000011413 */
[----:B------:R-:W-:Y:S01]  /*1020*/  IMAD.WIDE R8, R60, 0x2, R2 ;  /* 0x000000023c087825 */ /* 0x000fe200078e0202 */
[----:B------:R-:W-:Y:S02]  /*1030*/  SHF.R.S32.HI R0, RZ, 0x1f, R55 ;  /* 0x0000001fff007819 */ /* 0x000fe40000011437 */
[----:B------:R-:W-:Y:S02]  /*1040*/  LEA.HI R5, R5, R19, RZ, 0x3 ;  /* 0x0000001305057211 */ /* 0x000fe400078f18ff */
[----:B------:R-:W-:-:S02]  /*1050*/  LEA.HI R0, R0, R55, RZ, 0x3 ;  /* 0x0000003700007211 */ /* 0x000fc400078f18ff */
[----:B------:R-:W-:Y:S02]  /*1060*/  LOP3.LUT R5, R5, 0xfffffff8, RZ, 0xc0, !PT ;  /* 0xfffffff805057812 */ /* 0x000fe400078ec0ff */
[----:B------:R-:W-:Y:S01]  /*1070*/  LOP3.LUT R10, R0, 0xfffffff8, RZ, 0xc0, !PT ;  /* 0xfffffff8000a7812 */ /* 0x000fe200078ec0ff */
[----:B------:R-:W-:Y:S02]  /*1080*/  IMAD.SHL.U32 R0, R221, 0x2, RZ ;  /* 0x00000002dd007824 */ /* 0x000fe400078e00ff */
[----:B------:R-:W-:-:S03]  /*1090*/  IMAD.WIDE R6, R5, 0x2, R2 ;  /* 0x0000000205067825 */ /* 0x000fc600078e0202 */
[----:B------:R-:W-:Y:S01]  /*10a0*/  @!PT LDS RZ, [RZ] ;  /* 0x00000000fffff984 */ /* 0x000fe20000000800 */
[----:B------:R1:W-:Y:S01]  /*10b0*/  LDGSTS.E.BYPASS.LTC128B.128 [R0+0x6100], [R8.64], !P4 ;  /* 0x0610000008007fae */ /* 0x0003e2000e101d46 */
[----:B------:R-:W-:-:S03]  /*10c0*/  IMAD.WIDE R2, R10, 0x2, R2 ;  /* 0x000000020a027825 */ /* 0x000fc600078e0202 */
[----:B------:R1:W-:Y:S04]  /*10d0*/  LDGSTS.E.BYPASS.LTC128B.128 [R0+0x8100], [R6.64], !P3 ;  /* 0x0810000006007fae */ /* 0x0003e8000d901d46 */
[----:B------:R1:W-:Y:S02]  /*10e0*/  LDGSTS.E.BYPASS.LTC128B.128 [R0+0xa100], [R2.64], !P2 ;  /* 0x0a10000002007fae */ /* 0x0003e4000d101d46 */
.L_x_26:
[----:B-123--:R-:W-:Y:S05]  /*10f0*/  BSYNC B0 ;  /* 0x0000000000007941 */ /* 0x00efea0003800000 */
.L_x_25:
[----:B------:R-:W-:Y:S01]  /*1100*/  IADD3 R0, R16, 0x20, RZ ;  /* 0x0000002010007810 */ /* 0x000fe20007ffe0ff */
[----:B------:R1:W2:Y:S01]  /*1110*/  SHFL.IDX PT, R3, R11, 0x1, 0x1c1f ;  /* 0x003c1f000b037f89 */ /* 0x0002a200000e0000 */
[----:B------:R-:W-:Y:S02]  /*1120*/  BSSY B0, `(.L_x_27) ;  /* 0x0000012000007945 */ /* 0x000fe40003800000 */
[----:B------:R-:W-:Y:S01]  /*1130*/  ISETP.GE.AND P0, PT, R0, R13, PT ;  /* 0x0000000d0000720c */ /* 0x000fe20003f06270 */
[----:B------:R1:W3:-:S12]  /*1140*/  SHFL.IDX PT, R2, R12, 0x1, 0x1c1f ;  /* 0x003c1f000c027f89 */ /* 0x0002d800000e0000 */
[----:B------:R-:W-:Y:S05]  /*1150*/  @P0 BRA `(.L_x_28) ;  /* 0x000000e000000947 */ /* 0x000fea0003800000 */
[----:B------:R-:W-:Y:S01]  /*1160*/  SHF.R.S32.HI R5, RZ, 0x1f, R19 ;  /* 0x0000001fff057819 */ /* 0x000fe20000011413 */
[----:B--23--:R-:W-:Y:S01]  /*1170*/  IMAD.WIDE R8, R60, 0x2, R2 ;  /* 0x000000023c087825 */ /* 0x00cfe200078e0202 */
[----:B------:R-:W-:Y:S02]  /*1180*/  SHF.R.S32.HI R0, RZ, 0x1f, R55 ;  /* 0x0000001fff007819 */ /* 0x000fe40000011437 */
[----:B------:R-:W-:Y:S02]  /*1190*/  LEA.HI R5, R5, R19, RZ, 0x3 ;  /* 0x0000001305057211 */ /* 0x000fe400078f18ff */
[----:B------:R-:W-:Y:S02]  /*11a0*/  LEA.HI R0, R0, R55, RZ, 0x3 ;  /* 0x0000003700007211 */ /* 0x000fe400078f18ff */
[----:B------:R-:W-:Y:S02]  /*11b0*/  LOP3.LUT R5, R5, 0xfffffff8, RZ, 0xc0, !PT ;  /* 0xfffffff805057812 */ /* 0x000fe400078ec0ff */
[----:B------:R-:W-:Y:S01]  /*11c0*/  LOP3.LUT R10, R0, 0xfffffff8, RZ, 0xc0, !PT ;  /* 0xfffffff8000a7812 */ /* 0x000fe200078ec0ff */
[----:B------:R-:W-:-:S02]  /*11d0*/  IMAD.SHL.U32 R0, R221, 0x2, RZ ;  /* 0x00000002dd007824 */ /* 0x000fc400078e00ff */
[----:B------:R-:W-:-:S03]  /*11e0*/  IMAD.WIDE R6, R5, 0x2, R2 ;  /* 0x0000000205067825 */ /* 0x000fc600078e0202 */
[----:B------:R-:W-:Y:S01]  /*11f0*/  @!PT LDS RZ, [RZ] ;  /* 0x00000000fffff984 */ /* 0x000fe20000000800 */
[----:B------:R2:W-:Y:S01]  /*1200*/  LDGSTS.E.BYPASS.LTC128B.128 [R0+0x6900], [R8.64], !P4 ;  /* 0x0690000008007fae */ /* 0x0005e2000e101d46 */
[----:B------:R-:W-:-:S03]  /*1210*/  IMAD.WIDE R2, R10, 0x2, R2 ;  /* 0x000000020a027825 */ /* 0x000fc600078e0202 */
[----:B------:R2:W-:Y:S04]  /*1220*/  LDGSTS.E.BYPASS.LTC128B.128 [R0+0x8900], [R6.64], !P3 ;  /* 0x0890000006007fae */ /* 0x0005e8000d901d46 */
[----:B------:R2:W-:Y:S02]  /*1230*/  LDGSTS.E.BYPASS.LTC128B.128 [R0+0xa900], [R2.64], !P2 ;  /* 0x0a90000002007fae */ /* 0x0005e4000d101d46 */
.L_x_28:
[----:B------:R-:W-:Y:S05]  /*1240*/  BSYNC B0 ;  /* 0x0000000000007941 */ /* 0x000fea0003800000 */
.L_x_27:
[----:B--2---:R-:W-:Y:S01]  /*1250*/  IADD3 R0, R16, 0x40, RZ ;  /* 0x0000004010007810 */ /* 0x004fe20007ffe0ff */
[----:B------:R2:W4:Y:S01]  /*1260*/  SHFL.IDX PT, R3, R11, 0x2, 0x1c1f ;  /* 0x005c1f000b037f89 */ /* 0x00052200000e0000 */
[----:B------:R-:W-:Y:S02]  /*1270*/  BSSY B0, `(.L_x_29) ;  /* 0x0000012000007945 */ /* 0x000fe40003800000 */
[----:B------:R-:W-:Y:S01]  /*1280*/  ISETP.GE.AND P0, PT, R0, R13, PT ;  /* 0x0000000d0000720c */ /* 0x000fe20003f06270 */
[----:B---3--:R2:W3:-:S12]  /*1290*/  SHFL.IDX PT, R2, R12, 0x2, 0x1c1f ;  /* 0x005c1f000c027f89 */ /* 0x0084d800000e0000 */
[----:B------:R-:W-:Y:S05]  /*12a0*/  @P0 BRA `(.L_x_30) ;  /* 0x000000e000000947 */ /* 0x000fea0003800000 */
[----:B------:R-:W-:Y:S01]  /*12b0*/  SHF.R.S32.HI R5, RZ, 0x1f, R19 ;  /* 0x0000001fff057819 */ /* 0x000fe20000011413 */
[----:B---34-:R-:W-:Y:S01]  /*12c0*/  IMAD.WIDE R8, R60, 0x2, R2 ;  /* 0x000000023c087825 */ /* 0x018fe200078e0202 */
        /* <DEDUP_REMOVED lines=12> */
.L_x_30:
[----:B------:R-:W-:Y:S05]  /*1390*/  BSYNC B0 ;  /* 0x0000000000007941 */ /* 0x000fea0003800000 */
.L_x_29:
[----:B------:R-:W-:Y:S01]  /*13a0*/  IMAD.MOV.U32 R162, RZ, RZ, c[0x0][0x2b8] ;  /* 0x0000ae00ffa27624 */ /* 0x000fe200078e00ff */
[----:B---3--:R-:W-:Y:S01]  /*13b0*/  SHFL.IDX PT, R2, R12, 0x3, 0x1c1f ;  /* 0x007c1f000c027f89 */ /* 0x008fe200000e0000 */
[----:B------:R-:W-:Y:S01]  /*13c0*/  IMAD R0, R159, 0x40, R231 ;  /* 0x000000409f007824 */ /* 0x000fe200078e02e7 */
[----:B-----5:R-:W-:Y:S01]  /*13d0*/  SHF.R.S32.HI R5, RZ, 0x1f, R14 ;  /* 0x0000001fff057819 */ /* 0x020fe2000001140e */
[----:B------:R-:W-:Y:S01]  /*13e0*/  IMAD.WIDE.U32 R160, R14, c[0x0][0x2b0], RZ ;  /* 0x0000ac000ea07a25 */ /* 0x000fe200078e00ff */
[----:B------:R-:W-:Y:S01]  /*13f0*/  ISETP.NE.AND P5, PT, R162, 0x1, PT ;  /* 0x00000001a200780c */ /* 0x000fe20003fa5270 */
[----:B----4-:R-:W3:Y:S01]  /*1400*/  SHFL.IDX PT, R3, R11, 0x3, 0x1c1f ;  /* 0x007c1f000b037f89 */ /* 0x010ee200000e0000 */
[----:B------:R-:W-:Y:S01]  /*1410*/  IADD3 R0, R0, -0x40, RZ ;  /* 0xffffffc000007810 */ /* 0x000fe20007ffe0ff */
[----:B------:R-:W-:Y:S01]  /*1420*/  IMAD R5, R5, c[0x0][0x2b0], RZ ;  /* 0x0000ac0005057a24 */ /* 0x000fe200078e02ff */
[----:B------:R-:W-:Y:S01]  /*1430*/  IADD3 R7, R16, 0x60, RZ ;  /* 0x0000006010077810 */ /* 0x000fe20007ffe0ff */
[----:B------:R-:W-:Y:S01]  /*1440*/  IMAD.SHL.U32 R221, R221, 0x2, RZ ;  /* 0x00000002dddd7824 */ /* 0x000fe200078e00ff */
[C---:B------:R-:W-:Y:S01]  /*1450*/  ISETP.GE.AND P1, PT, R0.reuse, R61, PT ;  /* 0x0000003d0000720c */ /* 0x040fe20003f26270 */
[----:B------:R-:W-:Y:S01]  /*1460*/  IMAD.IADD R10, R0, 0x1, R251 ;  /* 0x00000001000a7824 */ /* 0x000fe200078e02fb */
[----:B------:R-:W-:Y:S01]  /*1470*/  ISETP.GE.AND P0, PT, R7, R13, PT ;  /* 0x0000000d0700720c */ /* 0x000fe20003f06270 */
[----:B------:R-:W-:Y:S01]  /*1480*/  IMAD R8, R14, c[0x0][0x2b4], R5 ;  /* 0x0000ad000e087a24 */ /* 0x000fe200078e0205 */
[----:B------:R-:W-:Y:S01]  /*1490*/  SHF.R.S32.HI R9, RZ, 0x1f, R55 ;  /* 0x0000001fff097819 */ /* 0x000fe20000011437 */
[----:B------:R-:W-:Y:S01]  /*14a0*/  IMAD.MOV.U32 R0, RZ, RZ, R10 ;  /* 0x000000ffff007224 */ /* 0x000fe200078e000a */
[----:B------:R-:W-:Y:S01]  /*14b0*/  ISETP.GT.OR P1, PT, R231, 0x3f, P1 ;  /* 0x0000003fe700780c */ /* 0x000fe20000f24670 */
[----:B------:R-:W-:Y:S01]  /*14c0*/  @P5 IMAD.HI.U32 R6, R10, c[0x0][0x2bc], RZ ;  /* 0x0000af000a065a27 */ /* 0x000fe200078e00ff */
[----:B------:R-:W-:Y:S01]  /*14d0*/  LEA.HI R9, R9, R55, RZ, 0x3 ;  /* 0x0000003709097211 */ /* 0x000fe200078f18ff */
[----:B------:R-:W-:Y:S02]  /*14e0*/  STL.64 [R1], R160 ;  /* 0x000000a001007387 */ /* 0x000fe40000100a00 */
[----:B------:R-:W-:Y:S01]  /*14f0*/  IMAD.IADD R158, R161, 0x1, R8 ;  /* 0x00000001a19e7824 */ /* 0x000fe200078e0208 */
[----:B------:R-:W-:Y:S01]  /*1500*/  @P5 SHF.R.U32.HI R0, RZ, c[0x0][0x2c0], R6 ;  /* 0x0000b000ff005a19 */ /* 0x000fe20000011606 */
[----:B------:R-:W-:Y:S01]  /*1510*/  IMAD.MOV.U32 R222, RZ, RZ, RZ ;  /* 0x000000ffffde7224 */ /* 0x000fe200078e00ff */
[----:B------:R-:W-:-:S02]  /*1520*/  SHF.R.S32.HI R6, RZ, 0x1f, R19 ;  /* 0x0000001fff067819 */ /* 0x000fc40000011413 */
[----:B------:R-:W-:Y:S01]  /*1530*/  LOP3.LUT R189, R9, 0xfffffff8, RZ, 0xc0, !PT ;  /* 0xfffffff809bd7812 */ /* 0x000fe200078ec0ff */
[----:B------:R-:W-:Y:S01]  /*1540*/  IMAD.WIDE.U32 R156, R49, c[0x0][0x1e8], RZ ;  /* 0x00007a00319c7a25 */ /* 0x000fe200078e00ff */
[----:B------:R-:W-:Y:S01]  /*1550*/  LEA.HI R5, R6, R19, RZ, 0x3 ;  /* 0x0000001306057211 */ /* 0x000fe200078f18ff */
[----:B------:R-:W-:Y:S02]  /*1560*/  STL [R1+0x8], R158 ;  /* 0x0000089e01007387 */ /* 0x000fe40000100800 */
[--C-:B---3--:R-:W-:Y:S01]  /*1570*/  @!P0 IMAD.WIDE R6, R60, 0x2, R2.reuse ;  /* 0x000000023c068825 */ /* 0x108fe200078e0202 */
[----:B------:R-:W-:Y:S02]  /*1580*/  LOP3.LUT R190, R5, 0xfffffff8, RZ, 0xc0, !PT ;  /* 0xfffffff805be7812 */ /* 0x000fe400078ec0ff */
[----:B------:R-:W-:Y:S02]  /*1590*/  @!P1 IADD3 R5, P5, R0, R160, RZ ;  /* 0x000000a000059210 */ /* 0x000fe40007fbe0ff */
[----:B------:R-:W-:Y:S01]  /*15a0*/  @!PT LDS RZ, [RZ] ;  /* 0x00000000fffff984 */ /* 0x000fe20000000800 */
[----:B------:R3:W-:Y:S01]  /*15b0*/  @!P0 LDGSTS.E.BYPASS.LTC128B.128 [R221+0x7900], [R6.64], !P4 ;  /* 0x0790000006dd8fae */ /* 0x0007e2000e101d46 */
[----:B------:R-:W-:-:S04]  /*15c0*/  @!P0 IMAD.WIDE R8, R190, 0x2, R2 ;  /* 0x00000002be088825 */ /* 0x000fc800078e0202 */
[----:B------:R-:W-:Y:S01]  /*15d0*/  @!P0 IMAD.WIDE R2, R189, 0x2, R2 ;  /* 0x00000002bd028825 */ /* 0x000fe200078e0202 */
[----:B------:R4:W-:Y:S04]  /*15e0*/  @!P0 LDGSTS.E.BYPASS.LTC128B.128 [R221+0x9900], [R8.64], !P3 ;  /* 0x0990000008dd8fae */ /* 0x0009e8000d901d46 */
[----:B------:R1:W-:Y:S04]  /*15f0*/  @!P0 LDGSTS.E.BYPASS.LTC128B.128 [R221+0xb900], [R2.64], !P2 ;  /* 0x0b90000002dd8fae */ /* 0x0003e8000d101d46 */
[----:B------:R-:W0:Y:S01]  /*1600*/  LDGDEPBAR ;  /* 0x00000000000079af */ /* 0x000e220000000000 */
[----:B---3--:R-:W-:-:S02]  /*1610*/  @!P1 LEA.HI.X.SX32 R7, R0, R158, 0x1, P5 ;  /* 0x0000009e00079211 */ /* 0x008fc400028f0eff */
[----:B------:R-:W-:-:S04]  /*1620*/  @!P1 LEA R6, P4, R5, c[0x0][0x2a0], 0x2 ;  /* 0x0000a80005069a11 */ /* 0x000fc800078810ff */
[----:B------:R-:W-:Y:S01]  /*1630*/  @!P1 LEA.HI.X R7, R5, c[0x0][0x2a4], R7, 0x2, P4 ;  /* 0x0000a90005079a11 */ /* 0x000fe200020f1407 */
[----:B------:R-:W-:Y:S06]  /*1640*/  BAR.SYNC.DEFER_BLOCKING 0x0 ;  /* 0x0000000000007b1d */ /* 0x000fec0000010000 */
[----:B------:R-:W4:Y:S01]  /*1650*/  @!P1 LDG.E R222, [R6.64] ;  /* 0x0000000606de9981 */ /* 0x000f22000c1e1900 */
[----:B------:R-:W-:Y:S01]  /*1660*/  IMAD.MOV R0, RZ, RZ, -R0 ;  /* 0x000000ffff007224 */ /* 0x000fe200078e0a00 */
[----:B------:R-:W-:Y:S02]  /*1670*/  SHF.R.S32.HI R14, RZ, 0x4, R20 ;  /* 0x00000004ff0e7819 */ /* 0x000fe40000011414 */
[----:B-12---:R-:W-:Y:S01]  /*1680*/  LOP3.LUT R12, R24, 0xfffffff8, RZ, 0xc0, !PT ;  /* 0xfffffff8180c7812 */ /* 0x006fe200078ec0ff */
[----:B------:R-:W-:Y:S01]  /*1690*/  IMAD R223, R0, c[0x0][0x2b8], R10 ;  /* 0x0000ae0000df7a24 */ /* 0x000fe200078e020a */
[----:B------:R-:W-:Y:S01]  /*16a0*/  ISETP.GE.AND P6, PT, R60, c[0x0][0x1d4], PT ;  /* 0x000075003c007a0c */ /* 0x000fe20003fc6270 */
[----:B------:R-:W-:Y:S01]  /*16b0*/  IMAD.WIDE.U32 R24, R49, c[0x0][0x210], RZ ;  /* 0x0000840031187a25 */ /* 0x000fe200078e00ff */
[----:B------:R-:W-:-:S02]  /*16c0*/  ISETP.GE.AND P5, PT, R19, c[0x0][0x1d4], PT ;  /* 0x0000750013007a0c */ /* 0x000fc40003fa6270 */
[----:B------:R-:W-:Y:S01]  /*16d0*/  SHF.R.S32.HI R5, RZ, 0x1f, R223 ;  /* 0x0000001fff057819 */ /* 0x000fe200000114df */
[----:B------:R-:W-:Y:S01]  /*16e0*/  IMAD.WIDE.U32 R2, R223, c[0x0][0x1e0], RZ ;  /* 0x00007800df027a25 */ /* 0x000fe200078e00ff */
[----:B------:R-:W-:Y:S02]  /*16f0*/  SHF.R.S32.HI R10, RZ, 0x1f, R18 ;  /* 0x0000001fff0a7819 */ /* 0x000fe40000011412 */
[----:B------:R-:W-:Y:S01]  /*1700*/  ISETP.GE.AND P4, PT, R55, c[0x0][0x1d4], PT ;  /* 0x0000750037007a0c */ /* 0x000fe20003f86270 */
[C---:B------:R-:W-:Y:S01]  /*1710*/  IMAD R0, R5.reuse, c[0x0][0x1e0], RZ ;  /* 0x0000780005007a24 */ /* 0x040fe200078e02ff */
[----:B------:R-:W-:Y:S01]  /*1720*/  ISETP.GE.AND P2, PT, R60, c[0x0][0x1d4], PT ;  /* 0x000075003c007a0c */ /* 0x000fe20003f46270 */
[----:B------:R-:W-:Y:S01]  /*1730*/  IMAD R5, R5, c[0x0][0x208], RZ ;  /* 0x0000820005057a24 */ /* 0x000fe200078e02ff */
[----:B------:R-:W-:Y:S01]  /*1740*/  SHF.R.S32.HI R155, RZ, 0x1f, R60 ;  /* 0x0000001fff9b7819 */ /* 0x000fe2000001143c */
[C---:B------:R-:W-:Y:S01]  /*1750*/  IMAD R0, R223.reuse, c[0x0][0x1e4], R0 ;  /* 0x00007900df007a24 */ /* 0x040fe200078e0200 */
[----:B------:R-:W-:Y:S01]  /*1760*/  SHF.R.S32.HI R154, RZ, 0x1f, R190 ;  /* 0x0000001fff9a7819 */ /* 0x000fe200000114be */
[----:B------:R-:W-:Y:S01]  /*1770*/  IMAD R5, R223, c[0x0][0x20c], R5 ;  /* 0x00008300df057a24 */ /* 0x000fe200078e0205 */
[----:B------:R-:W-:Y:S01]  /*1780*/  SHF.R.S32.HI R152, RZ, 0x1f, R189 ;  /* 0x0000001fff987819 */ /* 0x000fe200000114bd */
[----:B------:R-:W-:-:S02]  /*1790*/  IMAD.IADD R3, R3, 0x1, R0 ;  /* 0x0000000103037824 */ /* 0x000fc400078e0200 */
[----:B------:R-:W-:Y:S02]  /*17a0*/  IMAD R0, R52, c[0x0][0x1e8], RZ ;  /* 0x00007a0034007a24 */ /* 0x000fe400078e02ff */
[----:B------:R-:W-:Y:S02]  /*17b0*/  IMAD.IADD R12, R153, 0x1, -R12 ;  /* 0x00000001990c7824 */ /* 0x000fe400078e0a0c */
[----:B------:R-:W-:-:S03]  /*17c0*/  IMAD R0, R49, c[0x0][0x1ec], R0 ;  /* 0x00007b0031007a24 */ /* 0x000fc600078e0200 */
[----:B------:R-:W-:Y:S01]  /*17d0*/  LEA.HI R13, R12, R12, RZ, 0x1 ;  /* 0x0000000c0c0d7211 */ /* 0x000fe200078f08ff */
[----:B------:R-:W-:Y:S01]  /*17e0*/  IMAD.IADD R252, R157, 0x1, R0 ;  /* 0x000000019dfc7824 */ /* 0x000fe200078e0200 */
[----:B----4-:R-:W-:Y:S01]  /*17f0*/  SHF.R.S32.HI R9, RZ, 0x1f, R222 ;  /* 0x0000001fff097819 */ /* 0x010fe200000114de */
[----:B------:R-:W-:-:S04]  /*1800*/  IMAD.WIDE.U32 R6, R222, c[0x0][0x1f0], R2 ;  /* 0x00007c00de067a25 */ /* 0x000fc800078e0002 */
[----:B------:R-:W-:Y:S01]  /*1810*/  IMAD R8, R9, c[0x0][0x1f0], RZ ;  /* 0x00007c0009087a24 */ /* 0x000fe200078e02ff */
[----:B------:R-:W-:Y:S01]  /*1820*/  IADD3 R0, P0, R156, R6, RZ ;  /* 0x000000069c007210 */ /* 0x000fe20007f1e0ff */
[----:B------:R-:W-:-:S04]  /*1830*/  IMAD.WIDE.U32 R2, R223, c[0x0][0x208], RZ ;  /* 0x00008200df027a25 */ /* 0x000fc800078e00ff */
[----:B------:R-:W-:Y:S02]  /*1840*/  IMAD R8, R222, c[0x0][0x1f4], R8 ;  /* 0x00007d00de087a24 */ /* 0x000fe400078e0208 */
[----:B------:R-:W-:Y:S01]  /*1850*/  IMAD.IADD R3, R3, 0x1, R5 ;  /* 0x0000000103037824 */ /* 0x000fe200078e0205 */
[----:B------:R-:W-:Y:S02]  /*1860*/  LOP3.LUT R5, R15, 0x7fffffe, RZ, 0xc0, !PT ;  /* 0x07fffffe0f057812 */ /* 0x000fe400078ec0ff */
[----:B------:R-:W-:Y:S01]  /*1870*/  IADD3.X R6, R252, R7, R8, P0, !PT ;  /* 0x00000007fc067210 */ /* 0x000fe200007fe408 */
[----:B------:R-:W-:Y:S01]  /*1880*/  IMAD.WIDE.U32 R2, R222, c[0x0][0x218], R2 ;  /* 0x00008600de027a25 */ /* 0x000fe200078e0002 */
[----:B------:R-:W-:Y:S02]  /*1890*/  LEA R16, P0, R0, c[0x0][0x1c8], 0x1 ;  /* 0x0000720000107a11 */ /* 0x000fe400078008ff */
[----:B------:R-:W-:Y:S01]  /*18a0*/  LEA.HI R8, R20, R14, RZ, 0x1 ;  /* 0x0000000e14087211 */ /* 0x000fe200078f08ff */
[----:B------:R-:W-:Y:S01]  /*18b0*/  IMAD.IADD R136, R18, 0x1, -R5 ;  /* 0x0000000112887824 */ /* 0x000fe200078e0a05 */
[----:B------:R-:W-:-:S02]  /*18c0*/  LEA.HI.X R15, R0, c[0x0][0x1cc], R6, 0x1, P0 ;  /* 0x00007300000f7a11 */ /* 0x000fc400000f0c06 */
[----:B------:R-:W-:Y:S01]  /*18d0*/  LEA R0, R159, 0xffffffc0, 0x6 ;  /* 0xffffffc09f007811 */ /* 0x000fe200078e30ff */
[----:B------:R-:W-:Y:S01]  /*18e0*/  SHFL.IDX PT, R6, R16, RZ, 0x1c1f ;  /* 0x001c1fff10067589 */ /* 0x000fe200000e0000 */
[----:B------:R-:W-:Y:S02]  /*18f0*/  LOP3.LUT R8, R8, 0xfffffffe, RZ, 0xc0, !PT ;  /* 0xfffffffe08087812 */ /* 0x000fe400078ec0ff */
[----:B------:R-:W-:Y:S01]  /*1900*/  LEA.HI R20, R10, R18, RZ, 0x3 ;  /* 0x000000120a147211 */ /* 0x000fe200078f18ff */
[----:B------:R-:W1:Y:S01]  /*1910*/  SHFL.IDX PT, R7, R15, RZ, 0x1c1f ;  /* 0x001c1fff0f077589 */ /* 0x000e6200000e0000 */
[----:B------:R-:W-:Y:S02]  /*1920*/  IMAD.IADD R137, R61, 0x1, -R0 ;  /* 0x000000013d897824 */ /* 0x000fe400078e0a00 */
[----:B------:R-:W-:Y:S02]  /*1930*/  IMAD R0, R52, c[0x0][0x210], RZ ;  /* 0x0000840034007a24 */ /* 0x000fe400078e02ff */
[----:B------:R-:W-:-:S02]  /*1940*/  IMAD.IADD R54, R137, 0x1, -R17 ;  /* 0x0000000189367824 */ /* 0x000fc400078e0a11 */
[----:B------:R-:W-:Y:S02]  /*1950*/  IMAD R5, R49, c[0x0][0x214], R0 ;  /* 0x0000850031057a24 */ /* 0x000fe400078e0200 */
[----:B------:R-:W-:Y:S01]  /*1960*/  IMAD R0, R9, c[0x0][0x218], RZ ;  /* 0x0000860009007a24 */ /* 0x000fe200078e02ff */
[----:B------:R-:W-:Y:S01]  /*1970*/  ISETP.GE.AND P1, PT, R54, 0x1, PT ;  /* 0x000000013600780c */ /* 0x000fe20003f26270 */
[----:B------:R-:W-:Y:S01]  /*1980*/  IMAD.IADD R11, R25, 0x1, R5 ;  /* 0x00000001190b7824 */ /* 0x000fe200078e0205 */
[----:B------:R-:W-:Y:S01]  /*1990*/  IADD3 R5, P0, R24, R2, RZ ;  /* 0x0000000218057210 */ /* 0x000fe20007f1e0ff */
[----:B------:R-:W-:Y:S02]  /*19a0*/  IMAD R0, R222, c[0x0][0x21c], R0 ;  /* 0x00008700de007a24 */ /* 0x000fe400078e0200 */
[----:B------:R-:W-:-:S03]  /*19b0*/  IMAD.IADD R14, R14, 0x1, -R8 ;  /* 0x000000010e0e7824 */ /* 0x000fc600078e0a08 */
[----:B------:R-:W-:Y:S02]  /*19c0*/  IADD3.X R0, R11, R3, R0, P0, !PT ;  /* 0x000000030b007210 */ /* 0x000fe400007fe400 */
[----:B------:R-:W-:Y:S02]  /*19d0*/  LEA R10, P0, R5, c[0x0][0x1f8], 0x1 ;  /* 0x00007e00050a7a11 */ /* 0x000fe400078008ff */
[----:B------:R-:W-:Y:S01]  /*19e0*/  LOP3.LUT R11, R13, 0x7fffffe, RZ, 0xc0, !PT ;  /* 0x07fffffe0d0b7812 */ /* 0x000fe200078ec0ff */
[----:B-1----:R-:W-:Y:S01]  /*19f0*/  @P1 IMAD.WIDE R8, R60, 0x2, R6 ;  /* 0x000000023c081825 */ /* 0x002fe200078e0206 */
[----:B------:R-:W-:Y:S01]  /*1a00*/  LEA.HI.X R0, R5, c[0x0][0x1fc], R0, 0x1, P0 ;  /* 0x00007f0005007a11 */ /* 0x000fe200000f0c00 */
[----:B------:R-:W-:Y:S01]  /*1a10*/  SHFL.IDX PT, R17, R10, RZ, 0x1c1f ;  /* 0x001c1fff0a117589 */ /* 0x000fe200000e0000 */
[----:B------:R-:W-:Y:S01]  /*1a20*/  ISETP.GT.AND P0, PT, R54, 0x20, PT ;  /* 0x000000203600780c */ /* 0x000fe20003f04270 */
[----:B------:R-:W-:Y:S02]  /*1a30*/  @P1 IMAD.WIDE R2, R190, 0x2, R6 ;  /* 0x00000002be021825 */ /* 0x000fe400078e0206 */
[----:B------:R1:W-:Y:S02]  /*1a40*/  @P1 LDGSTS.E.BYPASS.LTC128B.128 [R221+0x3100], [R8.64], !P6 ;  /* 0x0310000008dd1fae */ /* 0x0003e4000f101d46 */
[----:B------:R-:W-:-:S02]  /*1a50*/  IMAD.IADD R18, R12, 0x1, -R11 ;  /* 0x000000010c127824 */ /* 0x000fc400078e0a0b */
[----:B------:R2:W-:Y:S01]  /*1a60*/  @P1 LDGSTS.E.BYPASS.LTC128B.128 [R221+0x4100], [R2.64], !P5 ;  /* 0x0410000002dd1fae */ /* 0x0005e2000e901d46 */
[----:B------:R-:W-:Y:S02]  /*1a70*/  IMAD.SHL.U32 R5, R21, 0x40, RZ ;  /* 0x0000004015057824 */ /* 0x000fe400078e00ff */
[----:B------:R-:W-:Y:S01]  /*1a80*/  @P1 IMAD.WIDE R6, R189, 0x2, R6 ;  /* 0x00000002bd061825 */ /* 0x000fe200078e0206 */
[----:B------:R-:W-:Y:S02]  /*1a90*/  SHFL.IDX PT, R12, R0, RZ, 0x1c1f ;  /* 0x001c1fff000c7589 */ /* 0x000fe400000e0000 */
[----:B------:R-:W-:Y:S01]  /*1aa0*/  LOP3.LUT R5, R5, 0xc0, RZ, 0xc0, !PT ;  /* 0x000000c005057812 */ /* 0x000fe200078ec0ff */
[C---:B------:R-:W-:Y:S01]  /*1ab0*/  IMAD R18, R14.reuse, 0x8, R18 ;  /* 0x000000080e127824 */ /* 0x040fe200078e0212 */
[----:B------:R3:W-:Y:S04]  /*1ac0*/  SHFL.IDX PT, R11, R0, 0x1, 0x1c1f ;  /* 0x003c1f00000b7f89 */ /* 0x0007e800000e0000 */
[----:B------:R4:W-:Y:S04]  /*1ad0*/  @P1 LDGSTS.E.BYPASS.LTC128B.128 [R221+0x5100], [R6.64], !P4 ;  /* 0x0510000006dd1fae */ /* 0x0009e8000e101d46 */
[----:B------:R-:W-:Y:S01]  /*1ae0*/  SHFL.IDX PT, R10, R10, 0x1, 0x1c1f ;  /* 0x003c1f000a0a7f89 */ /* 0x000fe200000e0000 */
[----:B-1----:R-:W-:Y:S01]  /*1af0*/  SHF.L.U32 R8, R14, 0x3, RZ ;  /* 0x000000030e087819 */ /* 0x002fe200000006ff */
[----:B------:R-:W-:-:S02]  /*1b00*/  IMAD.SHL.U32 R9, R22, 0x8, RZ ;  /* 0x0000000816097824 */ /* 0x000fc400078e00ff */
[----:B--2---:R-:W-:Y:S01]  /*1b10*/  SHFL.IDX PT, R2, R16, 0x1, 0x1c1f ;  /* 0x003c1f0010027f89 */ /* 0x004fe200000e0000 */
[----:B------:R-:W-:Y:S02]  /*1b20*/  LOP3.LUT R8, R5, 0x8, R8, 0xf8, !PT ;  /* 0x0000000805087812 */ /* 0x000fe400078ef808 */
[----:B------:R-:W-:Y:S01]  /*1b30*/  SHF.R.U32.HI R5, RZ, 0x3, R5 ;  /* 0x00000003ff057819 */ /* 0x000fe20000011605 */
[----:B------:R-:W4:Y:S01]  /*1b40*/  SHFL.IDX PT, R3, R15, 0x1, 0x1c1f ;  /* 0x003c1f000f037f89 */ /* 0x000f2200000e0000 */
[----:B---3--:R-:W-:Y:S02]  /*1b50*/  SHF.R.S32.HI R0, RZ, 0x1, R13 ;  /* 0x00000001ff007819 */ /* 0x008fe4000001140d */
[----:B------:R-:W-:Y:S02]  /*1b60*/  LOP3.LUT R63, R8, R5, RZ, 0x3c, !PT ;  /* 0x00000005083f7212 */ /* 0x000fe400078e3cff */
[C---:B------:R-:W-:Y:S01]  /*1b70*/  LOP3.LUT P3, RZ, R0.reuse, 0x2, RZ, 0xc0, !PT ;  /* 0x0000000200ff7812 */ /* 0x040fe2000786c0ff */
[----:B------:R-:W-:-:S05]  /*1b80*/  IMAD.SHL.U32 R0, R0, 0x40, RZ ;  /* 0x0000004000007824 */ /* 0x000fca00078e00ff */
[----:B------:R-:W-:-:S04]  /*1b90*/  LOP3.LUT R0, R0, 0xc0, RZ, 0xc0, !PT ;  /* 0x000000c000007812 */ /* 0x000fc800078ec0ff */
[----:B------:R-:W-:Y:S02]  /*1ba0*/  LOP3.LUT R5, R0, 0x8, R9, 0xf8, !PT ;  /* 0x0000000800057812 */ /* 0x000fe400078ef809 */
[----:B------:R-:W-:-:S04]  /*1bb0*/  SHF.R.U32.HI R0, RZ, 0x3, R0 ;  /* 0x00000003ff007819 */ /* 0x000fc80000011600 */
[----:B------:R-:W-:Y:S01]  /*1bc0*/  LOP3.LUT R5, R5, R0, RZ, 0x3c, !PT ;  /* 0x0000000005057212 */ /* 0x000fe200078e3cff */
[----:B------:R-:W-:Y:S02]  /*1bd0*/  IMAD.SHL.U32 R0, R20, 0x20, RZ ;  /* 0x0000002014007824 */ /* 0x000fe400078e00ff */
[----:B----4-:R-:W-:-:S03]  /*1be0*/  @P0 IMAD.WIDE R6, R60, 0x2, R2 ;  /* 0x000000023c060825 */ /* 0x010fc600078e0202 */
[----:B------:R-:W-:Y:S01]  /*1bf0*/  LOP3.LUT R62, R0, 0xffffff00, RZ, 0xc0, !PT ;  /* 0xffffff00003e7812 */ /* 0x000fe200078ec0ff */
[--C-:B------:R-:W-:Y:S01]  /*1c00*/  @P0 IMAD.WIDE R8, R190, 0x2, R2.reuse ;  /* 0x00000002be080825 */ /* 0x100fe200078e0202 */
[----:B------:R1:W-:Y:S03]  /*1c10*/  @P0 LDGSTS.E.BYPASS.LTC128B.128 [R221+0x3900], [R6.64], !P6 ;  /* 0x0390000006dd0fae */ /* 0x0003e6000f101d46 */
[----:B------:R-:W-:Y:S01]  /*1c20*/  @P0 IMAD.WIDE R2, R189, 0x2, R2 ;  /* 0x00000002bd020825 */ /* 0x000fe200078e0202 */
[----:B------:R2:W-:Y:S03]  /*1c30*/  @P0 LDGSTS.E.BYPASS.LTC128B.128 [R221+0x4900], [R8.64], !P5 ;  /* 0x0490000008dd0fae */ /* 0x0005e6000e901d46 */
[----:B------:R-:W-:Y:S01]  /*1c40*/  IMAD.WIDE R14, R60, 0x2, RZ ;  /* 0x000000023c0e7825 */ /* 0x000fe200078e02ff */
[----:B------:R3:W-:Y:S03]  /*1c50*/  @P0 LDGSTS.E.BYPASS.LTC128B.128 [R221+0x5900], [R2.64], !P4 ;  /* 0x0590000002dd0fae */ /* 0x0007e6000e101d46 */
[----:B------:R-:W-:Y:S01]  /*1c60*/  IMAD R0, R23, 0x200, R62 ;  /* 0x0000020017007824 */ /* 0x000fe200078e023e */
[----:B------:R-:W0:Y:S01]  /*1c70*/  LDGDEPBAR ;  /* 0x00000000000079af */ /* 0x000e220000000000 */
[----:B------:R-:W-:-:S02]  /*1c80*/  IADD3 R58, P1, R17, R14, RZ ;  /* 0x0000000e113a7210 */ /* 0x000fc40007f3e0ff */
[----:B------:R-:W-:-:S03]  /*1c90*/  IMAD R0, R136, 0x20, R0 ;  /* 0x0000002088007824 */ /* 0x000fc600078e0200 */
[----:B------:R-:W-:Y:S01]  /*1ca0*/  IMAD.X R59, R12, 0x1, R15, P1 ;  /* 0x000000010c3b7824 */ /* 0x000fe200008e060f */
[----:B------:R-:W-:Y:S02]  /*1cb0*/  IADD3 R56, P1, R14, R10, RZ ;  /* 0x0000000a0e387210 */ /* 0x000fe40007f3e0ff */
[----:B------:R-:W-:-:S03]  /*1cc0*/  IADD3 R0, R63, R0, RZ ;  /* 0x000000003f007210 */ /* 0x000fc60007ffe0ff */
[----:B------:R-:W-:Y:S02]  /*1cd0*/  IMAD.X R57, R15, 0x1, R11, P1 ;  /* 0x000000010f397824 */ /* 0x000fe400008e060b */
[----:B------:R-:W-:Y:S02]  /*1ce0*/  IMAD.SHL.U32 R219, R0, 0x2, RZ ;  /* 0x0000000200db7824 */ /* 0x000fe400078e00ff */
[----:B-1----:R-:W-:-:S04]  /*1cf0*/  IMAD.WIDE R6, R190, 0x2, RZ ;  /* 0x00000002be067825 */ /* 0x002fc800078e02ff */
[----:B--2---:R-:W-:Y:S01]  /*1d00*/  IMAD.WIDE R8, R189, 0x2, RZ ;  /* 0x00000002bd087825 */ /* 0x004fe200078e02ff */
[----:B------:R-:W-:Y:S02]  /*1d10*/  IADD3 R52, P1, R17, R6, RZ ;  /* 0x0000000611347210 */ /* 0x000fe40007f3e0ff */
[----:B------:R-:W-:Y:S01]  /*1d20*/  IADD3 R50, P0, R6, R10, RZ ;  /* 0x0000000a06327210 */ /* 0x000fe20007f1e0ff */
[----:B------:R-:W-:-:S04]  /*1d30*/  DEPBAR.LE SB0, 0x1 ;  /* 0x000080400000791a */ /* 0x000fc80000000000 */
[----:B------:R-:W-:-:S04]  /*1d40*/  DEPBAR.LE SB0, 0x0 ;  /* 0x000080000000791a */ /* 0x000fc80000000000 */
[----:B------:R-:W-:Y:S01]  /*1d50*/  BAR.SYNC.DEFER_BLOCKING 0x0 ;  /* 0x0000000000007b1d */ /* 0x000fe20000010000 */
[----:B---3--:R-:W-:Y:S02]  /*1d60*/  IMAD.U32 R3, R18, 0x20, R5 ;  /* 0x0000002012037824 */ /* 0x008fe400078e0005 */
[C---:B------:R-:W-:Y:S01]  /*1d70*/  IMAD.X R53, R12.reuse, 0x1, R7, P1 ;  /* 0x000000010c357824 */ /* 0x040fe200008e0607 */
[----:B------:R-:W-:Y:S01]  /*1d80*/  IADD3 R48, P1, R17, R8, RZ ;  /* 0x0000000811307210 */ /* 0x000fe20007f3e0ff */
[----:B------:R-:W-:Y:S02]  /*1d90*/  IMAD.SHL.U32 R139, R3, 0x2, RZ ;  /* 0x00000002038b7824 */ /* 0x000fe400078e00ff */
[----:B------:R-:W-:Y:S02]  /*1da0*/  IMAD.MOV.U32 R2, RZ, RZ, 0x10 ;  /* 0x00000010ff027424 */ /* 0x000fe400078e00ff */
[----:B------:R-:W-:Y:S01]  /*1db0*/  IMAD.X R49, R12, 0x1, R9, P1 ;  /* 0x000000010c317824 */ /* 0x000fe200008e0609 */
[----:B------:R-:W-:Y:S01]  /*1dc0*/  ISETP.GE.AND P1, PT, R19, c[0x0][0x1d4], PT ;  /* 0x0000750013007a0c */ /* 0x000fe20003f26270 */
[----:B------:R-:W-:Y:S01]  /*1dd0*/  IMAD.X R51, R7, 0x1, R11, P0 ;  /* 0x0000000107337824 */ /* 0x000fe200000e060b */
[----:B------:R-:W-:Y:S01]  /*1de0*/  IADD3 R6, P0, R8, R10, RZ ;  /* 0x0000000a08067210 */ /* 0x000fe20007f1e0ff */
[----:B------:R-:W-:Y:S01]  /*1df0*/  IMAD R220, R4, 0x2, R219 ;  /* 0x0000000204dc7824 */ /* 0x000fe200078e02db */
[----:B------:R-:W-:-:S03]  /*1e00*/  SEL R2, R2, 0xfffffff0, !P3 ;  /* 0xfffffff002027807 */ /* 0x000fc60005800000 */
[----:B------:R-:W-:Y:S01]  /*1e10*/  IMAD.X R7, R9, 0x1, R11, P0 ;  /* 0x0000000109077824 */ /* 0x000fe200000e060b */
[----:B------:R-:W-:Y:S01]  /*1e20*/  ISETP.LT.OR P0, PT, R54, 0x1, P2 ;  /* 0x000000013600780c */ /* 0x000fe20001701670 */
[----:B------:R-:W-:Y:S01]  /*1e30*/  IMAD R0, R2, 0x2, R139 ;  /* 0x0000000202007824 */ /* 0x000fe200078e028b */
[C---:B------:R-:W-:Y:S01]  /*1e40*/  ISETP.LT.OR P2, PT, R54.reuse, 0x21, P2 ;  /* 0x000000213600780c */ /* 0x040fe20001741670 */
[----:B------:R-:W-:Y:S04]  /*1e50*/  LDSM.16.M88.4 R16, [R219+0x7100] ;  /* 0x00710000db10783b */ /* 0x000fe80000000200 */
[----:B------:R-:W1:Y:S04]  /*1e60*/  LDSM.16.M88.4 R36, [R139+0x3100] ;  /* 0x003100008b24783b */ /* 0x000e680000000200 */
[----:B------:R-:W2:Y:S04]  /*1e70*/  LDSM.16.M88.4 R20, [R219+0x6100] ;  /* 0x00610000db14783b */ /* 0x000ea80000000200 */
[----:B------:R-:W3:Y:S04]  /*1e80*/  LDSM.16.M88.4 R32, [R139+0x3500] ;  /* 0x003500008b20783b */ /* 0x000ee80000000200 */
[----:B------:R-:W4:Y:S04]  /*1e90*/  LDSM.16.M88.4 R28, [R139+0x3900] ;  /* 0x003900008b1c783b */ /* 0x000f280000000200 */
[----:B------:R-:W2:Y:S04]  /*1ea0*/  LDSM.16.M88.4 R24, [R139+0x3d00] ;  /* 0x003d00008b18783b */ /* 0x000ea80000000200 */
[----:B------:R-:W-:Y:S04]  /*1eb0*/  LDSM.16.M88.4 R40, [R0+0x3500] ;  /* 0x003500000028783b */ /* 0x000fe80000000200 */
[----:B------:R-:W3:Y:S04]  /*1ec0*/  LDSM.16.M88.4 R8, [R220+0x7100] ;  /* 0x00710000dc08783b */ /* 0x000ee80000000200 */
[----:B------:R-:W3:Y:S04]  /*1ed0*/  LDSM.16.M88.4 R44, [R0+0x3100] ;  /* 0x00310000002c783b */ /* 0x000ee80000000200 */
[----:B------:R-:W3:Y:S04]  /*1ee0*/  LDSM.16.M88.4 R64, [R0+0x3900] ;  /* 0x003900000040783b */ /* 0x000ee80000000200 */
[----:B------:R4:W3:Y:S04]  /*1ef0*/  LDSM.16.M88.4 R68, [R0+0x3d00] ;  /* 0x003d00000044783b */ /* 0x0008e80000000200 */
[----:B------:R-:W3:Y:S01]  /*1f00*/  LDSM.16.M88.4 R12, [R220+0x6100] ;  /* 0x00610000dc0c783b */ /* 0x000ee20000000200 */
[----:B-1----:R-:W-:Y:S03]  /*1f10*/  HMMA.16816.F32.BF16 R84, R16, R36, RZ ;  /* 0x000000241054723c */ /* 0x002fe600000418ff */
[----:B------:R-:W-:Y:S01]  /*1f20*/  @!PT LDS RZ, [RZ] ;  /* 0x00000000fffff984 */ /* 0x000fe20000000800 */
[----:B------:R-:W-:Y:S01]  /*1f30*/  @!PT LDS RZ, [RZ] ;  /* 0x00000000fffff984 */ /* 0x000fe20000000800 */
[----:B------:R-:W-:Y:S01]  /*1f40*/  @!PT LDS RZ, [RZ] ;  /* 0x00000000fffff984 */ /* 0x000fe20000000800 */
[----:B------:R1:W-:Y:S01]  /*1f50*/  LDGSTS.E.BYPASS.LTC128B.128 [R221+0x100], [R58.64], !P0 ;  /* 0x001000003add7fae */ /* 0x0003e2000c101d46 */
[----:B------:R-:W-:-:S02]  /*1f60*/  ISETP.LT.OR P0, PT, R54, 0x1, P1 ;  /* 0x000000013600780c */ /* 0x000fc40000f01670 */
[----:B------:R-:W-:Y:S02]  /*1f70*/  ISETP.LT.OR P1, PT, R54, 0x21, P1 ;  /* 0x000000213600780c */ /* 0x000fe40000f21670 */
[----:B------:R-:W-:Y:S08]  /*1f80*/  HMMA.16816.F32.BF16 R108, R16, R38, RZ ;  /* 0x00000026106c723c */ /* 0x000ff000000418ff */
[----:B--2---:R-:W-:Y:S01]  /*1f90*/  HMMA.16816.F32.BF16 R96, R20, R36, RZ ;  /* 0x000000241460723c */ /* 0x004fe200000418ff */
[----:B------:R2:W-:Y:S01]  /*1fa0*/  LDGSTS.E.BYPASS.LTC128B.128 [R221+0x1100], [R52.64], !P0 ;  /* 0x0110000034dd7fae */ /* 0x0005e2000c101d46 */
[----:B------:R-:W-:-:S02]  /*1fb0*/  ISETP.GE.AND P0, PT, R55, c[0x0][0x1d4], PT ;  /* 0x0000750037007a0c */ /* 0x000fc40003f06270 */
[----:B----4-:R-:W-:Y:S02]  /*1fc0*/  IADD3 R0, R139, 0x3100, RZ ;  /* 0x000031008b007810 */ /* 0x010fe40007ffe0ff */
[C---:B------:R-:W-:Y:S02]  /*1fd0*/  ISETP.LT.OR P3, PT, R54.reuse, 0x1, P0 ;  /* 0x000000013600780c */ /* 0x040fe40000761670 */
[----:B------:R-:W-:Y:S01]  /*1fe0*/  HMMA.16816.F32.BF16 R92, R20, R38, RZ ;  /* 0x00000026145c723c */ /* 0x000fe200000418ff */
[----:B------:R-:W-:Y:S01]  /*1ff0*/  ISETP.LT.OR P0, PT, R54, 0x21, P0 ;  /* 0x000000213600780c */ /* 0x000fe20000701670 */
[----:B------:R-:W-:Y:S02]  /*2000*/  IMAD R218, R2, 0x2, R0 ;  /* 0x0000000202da7824 */ /* 0x000fe400078e0200 */
[----:B------:R-:W-:-:S04]  /*2010*/  IMAD R0, R136, 0x20, R62 ;  /* 0x0000002088007824 */ /* 0x000fc800078e023e */
[----:B---3--:R-:W-:Y:S01]  /*2020*/  HMMA.16816.F32.BF16 R80, R16, R32, RZ ;  /* 0x000000201050723c */ /* 0x008fe200000418ff */
[----:B------:R-:W-:Y:S02]  /*2030*/  IMAD.IADD R0, R63, 0x1, R0 ;  /* 0x000000013f007824 */ /* 0x000fe400078e0200 */
[----:B------:R3:W-:Y:S01]  /*2040*/  LDGSTS.E.BYPASS.LTC128B.128 [R221+0x2100], [R48.64], !P3 ;  /* 0x0210000030dd7fae */ /* 0x0007e2000d901d46 */
[----:B------:R-:W-:-:S03]  /*2050*/  ISETP.GT.AND P3, PT, R231, 0x3f, PT ;  /* 0x0000003fe700780c */ /* 0x000fc60003f64270 */
[----:B------:R1:W-:Y:S01]  /*2060*/  LDGSTS.E.BYPASS.LTC128B.128 [R221+0x900], [R56.64], !P2 ;  /* 0x0090000038dd7fae */ /* 0x0003e2000d101d46 */
[----:B------:R-:W-:Y:S01]  /*2070*/  HMMA.16816.F32.BF16 R116, R16, R34, RZ ;  /* 0x000000221074723c */ /* 0x000fe200000418ff */
[----:B------:R-:W-:Y:S02]  /*2080*/  ISETP.GE.AND P2, PT, R61, 0x41, PT ;  /* 0x000000413d00780c */ /* 0x000fe40003f46270 */
[----:B------:R3:W-:Y:S04]  /*2090*/  LDGSTS.E.BYPASS.LTC128B.128 [R221+0x1900], [R50.64], !P1 ;  /* 0x0190000032dd7fae */ /* 0x0007e8000c901d46 */
[----:B------:R4:W-:Y:S01]  /*20a0*/  LDGSTS.E.BYPASS.LTC128B.128 [R221+0x2900], [R6.64], !P0 ;  /* 0x0290000006dd7fae */ /* 0x0009e2000c101d46 */
[C---:B------:R-:W-:Y:S03]  /*20b0*/  HMMA.16816.F32.BF16 R36, R20.reuse, R32, RZ ;  /* 0x000000201424723c */ /* 0x040fe600000418ff */
[----:B--2---:R-:W-:Y:S04]  /*20c0*/  LDSM.16.M88.4 R52, [R139+0x4500] ;  /* 0x004500008b34783b */ /* 0x004fe80000000200 */
[----:B------:R-:W0:Y:S01]  /*20d0*/  LDGDEPBAR ;  /* 0x00000000000079af */ /* 0x000e220000000000 */
[----:B------:R-:W-:Y:S08]  /*20e0*/  HMMA.16816.F32.BF16 R88, R20, R34, RZ ;  /* 0x000000221458723c */ /* 0x000ff000000418ff */
[C---:B------:R-:W-:Y:S01]  /*20f0*/  HMMA.16816.F32.BF16 R76, R16.reuse, R28, RZ ;  /* 0x0000001c104c723c */ /* 0x040fe200000418ff */
[----:B-1----:R-:W-:Y:S04]  /*2100*/  LDSM.16.M88.4 R56, [R139+0x4100] ;  /* 0x004100008b38783b */ /* 0x002fe80000000200 */
[----:B---3--:R-:W-:Y:S03]  /*2110*/  LDSM.16.M88.4 R48, [R218+0x1800] ;  /* 0x00180000da30783b */ /* 0x008fe60000000200 */
[----:B------:R-:W-:Y:S08]  /*2120*/  HMMA.16816.F32.BF16 R112, R16, R30, RZ ;  /* 0x0000001e1070723c */ /* 0x000ff000000418ff */
[C---:B------:R-:W-:Y:S08]  /*2130*/  HMMA.16816.F32.BF16 R32, R20.reuse, R28, RZ ;  /* 0x0000001c1420723c */ /* 0x040ff000000418ff */
[----:B------:R-:W-:Y:S08]  /*2140*/  HMMA.16816.F32.BF16 R104, R20, R30, RZ ;  /* 0x0000001e1468723c */ /* 0x000ff000000418ff */
[C---:B------:R-:W-:Y:S08]  /*2150*/  HMMA.16816.F32.BF16 R72, R16.reuse, R24, RZ ;  /* 0x000000181048723c */ /* 0x040ff000000418ff */
[----:B------:R-:W-:Y:S01]  /*2160*/  HMMA.16816.F32.BF16 R100, R16, R26, RZ ;  /* 0x0000001a1064723c */ /* 0x000fe200000418ff */
[----:B------:R-:W1:Y:S07]  /*2170*/  LDSM.16.M88.4 R16, [R219+0x9100] ;  /* 0x00910000db10783b */ /* 0x000e6e0000000200 */
[C---:B------:R-:W-:Y:S08]  /*2180*/  HMMA.16816.F32.BF16 R28, R20.reuse, R24, RZ ;  /* 0x00000018141c723c */ /* 0x040ff000000418ff */
[----:B------:R-:W-:Y:S01]  /*2190*/  HMMA.16816.F32.BF16 R24, R20, R26, RZ ;  /* 0x0000001a1418723c */ /* 0x000fe200000418ff */
[----:B------:R-:W-:Y:S07]  /*21a0*/  LDSM.16.M88.4 R20, [R139+0x4d00] ;  /* 0x004d00008b14783b */ /* 0x000fee0000000200 */
[C---:B------:R-:W-:Y:S08]  /*21b0*/  HMMA.16816.F32.BF16 R120, R8.reuse, R40, R80 ;  /* 0x000000280878723c */ /* 0x040ff00000041850 */
[C---:B------:R-:W-:Y:S08]  /*21c0*/  HMMA.16816.F32.BF16 R80, R8.reuse, R42, R116 ;  /* 0x0000002a0850723c */ /* 0x040ff00000041874 */
[C---:B------:R-:W-:Y:S08]  /*21d0*/  HMMA.16816.F32.BF16 R84, R8.reuse, R44, R84 ;  /* 0x0000002c0854723c */ /* 0x040ff00000041854 */
[C---:B------:R-:W-:Y:S08]  /*21e0*/  HMMA.16816.F32.BF16 R140, R8.reuse, R64, R76 ;  /* 0x00000040088c723c */ /* 0x040ff0000004184c */
[C---:B------:R-:W-:Y:S08]  /*21f0*/  HMMA.16816.F32.BF16 R132, R8.reuse, R68, R72 ;  /* 0x000000440884723c */ /* 0x040ff00000041848 */
[----:B------:R-:W-:Y:S08]  /*2200*/  HMMA.16816.F32.BF16 R108, R8, R46, R108 ;  /* 0x0000002e086c723c */ /* 0x000ff0000004186c */
[C---:B------:R-:W-:Y:S08]  /*2210*/  HMMA.16816.F32.BF16 R96, R12.reuse, R44, R96 ;  /* 0x0000002c0c60723c */ /* 0x040ff00000041860 */
[C---:B------:R-:W-:Y:S01]  /*2220*/  HMMA.16816.F32.BF16 R116, R12.reuse, R40, R36 ;  /* 0x000000280c74723c */ /* 0x040fe20000041824 */
[----:B------:R-:W2:Y:S07]  /*2230*/  LDSM.16.M88.4 R36, [R139+0x4900] ;  /* 0x004900008b24783b */ /* 0x000eae0000000200 */
[C---:B------:R-:W-:Y:S01]  /*2240*/  HMMA.16816.F32.BF16 R124, R12.reuse, R64, R32 ;  /* 0x000000400c7c723c */ /* 0x040fe20000041820 */
[----:B------:R-:W-:Y:S07]  /*2250*/  LDSM.16.M88.4 R32, [R218+0x1000] ;  /* 0x00100000da20783b */ /* 0x000fee0000000200 */
[C---:B------:R-:W-:Y:S01]  /*2260*/  HMMA.16816.F32.BF16 R128, R12.reuse, R68, R28 ;  /* 0x000000440c80723c */ /* 0x040fe2000004181c */
[----:B------:R-:W-:Y:S07]  /*2270*/  LDSM.16.M88.4 R28, [R218+0x1400] ;  /* 0x00140000da1c783b */ /* 0x000fee0000000200 */
[C---:B------:R-:W-:Y:S08]  /*2280*/  HMMA.16816.F32.BF16 R44, R12.reuse, R46, R92 ;  /* 0x0000002e0c2c723c */ /* 0x040ff0000004185c */
[C---:B------:R-:W-:Y:S08]  /*2290*/  HMMA.16816.F32.BF16 R40, R12.reuse, R42, R88 ;  /* 0x0000002a0c28723c */ /* 0x040ff00000041858 */
[C---:B------:R-:W-:Y:S08]  /*22a0*/  HMMA.16816.F32.BF16 R72, R12.reuse, R66, R104 ;  /* 0x000000420c48723c */ /* 0x040ff00000041868 */
[----:B------:R-:W-:Y:S01]  /*22b0*/  HMMA.16816.F32.BF16 R76, R12, R70, R24 ;  /* 0x000000460c4c723c */ /* 0x000fe20000041818 */
[----:B------:R-:W3:Y:S04]  /*22c0*/  LDSM.16.M88.4 R12, [R219+0x8100] ;  /* 0x00810000db0c783b */ /* 0x000ee80000000200 */
[----:B------:R-:W2:Y:S03]  /*22d0*/  LDSM.16.M88.4 R24, [R220+0x8100] ;  /* 0x00810000dc18783b */ /* 0x000ea60000000200 */
[C---:B------:R-:W-:Y:S01]  /*22e0*/  HMMA.16816.F32.BF16 R112, R8.reuse, R66, R112 ;  /* 0x000000420870723c */ /* 0x040fe20000041870 */
[----:B------:R-:W-:Y:S07]  /*22f0*/  LDSM.16.M88.4 R64, [R218+0x1c00] ;  /* 0x001c0000da40783b */ /* 0x000fee0000000200 */
[----:B------:R-:W-:Y:S01]  /*2300*/  HMMA.16816.F32.BF16 R100, R8, R70, R100 ;  /* 0x000000460864723c */ /* 0x000fe20000041864 */
[----:B------:R-:W3:Y:S07]  /*2310*/  LDSM.16.M88.4 R8, [R220+0x9100] ;  /* 0x00910000dc08783b */ /* 0x000eee0000000200 */
[C---:B-1----:R-:W-:Y:S08]  /*2320*/  HMMA.16816.F32.BF16 R92, R16.reuse, R56, R84 ;  /* 0x00000038105c723c */ /* 0x042ff00000041854 */
[C---:B------:R-:W-:Y:S08]  /*2330*/  HMMA.16816.F32.BF16 R88, R16.reuse, R58, R108 ;  /* 0x0000003a1058723c */ /* 0x040ff0000004186c */
[C---:B------:R-:W-:Y:S08]  /*2340*/  HMMA.16816.F32.BF16 R84, R16.reuse, R52, R120 ;  /* 0x000000341054723c */ /* 0x040ff00000041878 */
[C---:B------:R-:W-:Y:S08]  /*2350*/  HMMA.16816.F32.BF16 R80, R16.reuse, R54, R80 ;  /* 0x000000361050723c */ /* 0x040ff00000041850 */
[C---:B--2---:R-:W-:Y:S08]  /*2360*/  HMMA.16816.F32.BF16 R104, R16.reuse, R36, R140 ;  /* 0x000000241068723c */ /* 0x044ff0000004188c */
[C---:B------:R-:W-:Y:S08]  /*2370*/  HMMA.16816.F32.BF16 R108, R16.reuse, R20, R132 ;  /* 0x00000014106c723c */ /* 0x040ff00000041884 */
[C---:B------:R-:W-:Y:S08]  /*2380*/  HMMA.16816.F32.BF16 R112, R16.reuse, R38, R112 ;  /* 0x000000261070723c */ /* 0x040ff00000041870 */
[----:B------:R-:W-:Y:S08]  /*2390*/  HMMA.16816.F32.BF16 R100, R16, R22, R100 ;  /* 0x000000161064723c */ /* 0x000ff00000041864 */
[C---:B---3--:R-:W-:Y:S08]  /*23a0*/  HMMA.16816.F32.BF16 R96, R12.reuse, R56, R96 ;  /* 0x000000380c60723c */ /* 0x048ff00000041860 */
[C---:B------:R-:W-:Y:S08]  /*23b0*/  HMMA.16816.F32.BF16 R56, R12.reuse, R58, R44 ;  /* 0x0000003a0c38723c */ /* 0x040ff0000004182c */
[C---:B------:R-:W-:Y:S08]  /*23c0*/  HMMA.16816.F32.BF16 R16, R12.reuse, R36, R124 ;  /* 0x000000240c10723c */ /* 0x040ff0000004187c */
[C---:B------:R-:W-:Y:S08]  /*23d0*/  HMMA.16816.F32.BF16 R44, R12.reuse, R52, R116 ;  /* 0x000000340c2c723c */ /* 0x040ff00000041874 */
[C---:B------:R-:W-:Y:S01]  /*23e0*/  HMMA.16816.F32.BF16 R40, R12.reuse, R54, R40 ;  /* 0x000000360c28723c */ /* 0x040fe20000041828 */
[----:B------:R-:W-:Y:S07]  /*23f0*/  LDSM.16.M88.4 R52, [R139+0x5100] ;  /* 0x005100008b34783b */ /* 0x000fee0000000200 */
[C---:B------:R-:W-:Y:S01]  /*2400*/  HMMA.16816.F32.BF16 R68, R12.reuse, R38, R72 ;  /* 0x000000260c44723c */ /* 0x040fe20000041848 */
[----:B------:R-:W-:Y:S07]  /*2410*/  LDSM.16.M88.4 R36, [R139+0x5d00] ;  /* 0x005d00008b24783b */ /* 0x000fee0000000200 */
[C---:B------:R-:W-:Y:S08]  /*2420*/  HMMA.16816.F32.BF16 R72, R12.reuse, R20, R128 ;  /* 0x000000140c48723c */ /* 0x040ff00000041880 */
[----:B------:R-:W-:Y:S01]  /*2430*/  HMMA.16816.F32.BF16 R76, R12, R22, R76 ;  /* 0x000000160c4c723c */ /* 0x000fe2000004184c */
[----:B------:R-:W1:Y:S04]  /*2440*/  LDSM.16.M88.4 R20, [R219+0xb100] ;  /* 0x00b10000db14783b */ /* 0x000e680000000200 */
[----:B------:R-:W-:Y:S03]  /*2450*/  LDSM.16.M88.4 R12, [R220+0xa100] ;  /* 0x00a10000dc0c783b */ /* 0x000fe60000000200 */
[C---:B------:R-:W-:Y:S08]  /*2460*/  HMMA.16816.F32.BF16 R124, R24.reuse, R34, R56 ;  /* 0x00000022187c723c */ /* 0x040ff00000041838 */
[C---:B------:R-:W-:Y:S01]  /*2470*/  HMMA.16816.F32.BF16 R116, R24.reuse, R48, R16 ;  /* 0x000000301874723c */ /* 0x040fe20000041810 */
[----:B------:R-:W2:Y:S07]  /*2480*/  LDSM.16.M88.4 R16, [R219+0xa100] ;  /* 0x00a10000db10783b */ /* 0x000eae0000000200 */
[C---:B------:R-:W-:Y:S01]  /*2490*/  HMMA.16816.F32.BF16 R56, R24.reuse, R28, R44 ;  /* 0x0000001c1838723c */ /* 0x040fe2000004182c */
[----:B------:R-:W3:Y:S07]  /*24a0*/  LDSM.16.M88.4 R44, [R139+0x5500] ;  /* 0x005500008b2c783b */ /* 0x000eee0000000200 */
[----:B------:R-:W-:Y:S01]  /*24b0*/  HMMA.16816.F32.BF16 R120, R24, R30, R40 ;  /* 0x0000001e1878723c */ /* 0x000fe20000041828 */
[----:B------:R-:W1:Y:S07]  /*24c0*/  LDSM.16.M88.4 R40, [R139+0x5900] ;  /* 0x005900008b28783b */ /* 0x000e6e0000000200 */
[C---:B------:R-:W-:Y:S08]  /*24d0*/  HMMA.16816.F32.BF16 R92, R8.reuse, R32, R92 ;  /* 0x00000020085c723c */ /* 0x040ff0000004185c */
[----:B------:R-:W-:Y:S08]  /*24e0*/  HMMA.16816.F32.BF16 R148, R8, R34, R88 ;  /* 0x000000220894723c */ /* 0x000ff00000041858 */
[----:B------:R-:W-:Y:S01]  /*24f0*/  HMMA.16816.F32.BF16 R128, R24, R32, R96 ;  /* 0x000000201880723c */ /* 0x000fe20000041860 */
[----:B------:R-:W-:Y:S07]  /*2500*/  LDSM.16.M88.4 R32, [R218+0x2400] ;  /* 0x00240000da20783b */ /* 0x000fee0000000200 */
[C---:B------:R-:W-:Y:S08]  /*2510*/  HMMA.16816.F32.BF16 R144, R8.reuse, R28, R84 ;  /* 0x0000001c0890723c */ /* 0x040ff00000041854 */
[C---:B------:R-:W-:Y:S01]  /*2520*/  HMMA.16816.F32.BF16 R140, R8.reuse, R30, R80 ;  /* 0x0000001e088c723c */ /* 0x040fe20000041850 */
[----:B------:R-:W-:Y:S07]  /*2530*/  LDSM.16.M88.4 R28, [R218+0x2800] ;  /* 0x00280000da1c783b */ /* 0x000fee0000000200 */
[C---:B------:R-:W-:Y:S08]  /*2540*/  HMMA.16816.F32.BF16 R88, R8.reuse, R48, R104 ;  /* 0x000000300858723c */ /* 0x040ff00000041868 */
[C---:B------:R-:W-:Y:S08]  /*2550*/  HMMA.16816.F32.BF16 R84, R8.reuse, R50, R112 ;  /* 0x000000320854723c */ /* 0x040ff00000041870 */
[C---:B------:R-:W-:Y:S08]  /*2560*/  HMMA.16816.F32.BF16 R80, R8.reuse, R64, R108 ;  /* 0x000000400850723c */ /* 0x040ff0000004186c */
[----:B------:R-:W-:Y:S01]  /*2570*/  HMMA.16816.F32.BF16 R132, R8, R66, R100 ;  /* 0x000000420884723c */ /* 0x000fe20000041864 */
[----:B------:R-:W-:Y:S07]  /*2580*/  LDSM.16.M88.4 R8, [R220+0xb100] ;  /* 0x00b10000dc08783b */ /* 0x000fee0000000200 */
[C---:B------:R-:W-:Y:S01]  /*2590*/  HMMA.16816.F32.BF16 R112, R24.reuse, R50, R68 ;  /* 0x000000321870723c */ /* 0x040fe20000041844 */
[----:B------:R-:W3:Y:S07]  /*25a0*/  LDSM.16.M88.4 R48, [R218+0x2000] ;  /* 0x00200000da30783b */ /* 0x000eee0000000200 */
[C---:B------:R-:W-:Y:S08]  /*25b0*/  HMMA.16816.F32.BF16 R108, R24.reuse, R64, R72 ;  /* 0x00000040186c723c */ /* 0x040ff00000041848 */
[----:B------:R-:W-:Y:S01]  /*25c0*/  HMMA.16816.F32.BF16 R76, R24, R66, R76 ;  /* 0x00000042184c723c */ /* 0x000fe2000004184c */
[----:B------:R-:W4:Y:S01]  /*25d0*/  LDSM.16.M88.4 R24, [R218+0x2c00] ;  /* 0x002c0000da18783b */ /* 0x000f220000000200 */
[----:B------:R-:W-:-:S06]  /*25e0*/  DEPBAR.LE SB0, 0x0 ;  /* 0x000080000000791a */ /* 0x000fcc0000000000 */
[C---:B-1----:R-:W-:Y:S08]  /*25f0*/  HMMA.16816.F32.BF16 R104, R20.reuse, R52, R92 ;  /* 0x000000341468723c */ /* 0x042ff0000004185c */
[----:B------:R-:W-:Y:S08]  /*2600*/  HMMA.16816.F32.BF16 R100, R20, R54, R148 ;  /* 0x000000361464723c */ /* 0x000ff00000041894 */
[C---:B--2---:R-:W-:Y:S08]  /*2610*/  HMMA.16816.F32.BF16 R68, R16.reuse, R52, R128 ;  /* 0x000000341044723c */ /* 0x044ff00000041880 */
[----:B------:R-:W-:Y:S08]  /*2620*/  HMMA.16816.F32.BF16 R64, R16, R54, R124 ;  /* 0x000000361040723c */ /* 0x000ff0000004187c */
[C---:B---3--:R-:W-:Y:S08]  /*2630*/  HMMA.16816.F32.BF16 R96, R20.reuse, R44, R144 ;  /* 0x0000002c1460723c */ /* 0x048ff00000041890 */
[----:B------:R-:W-:Y:S08]  /*2640*/  HMMA.16816.F32.BF16 R92, R20, R46, R140 ;  /* 0x0000002e145c723c */ /* 0x000ff0000004188c */
[C---:B------:R-:W-:Y:S08]  /*2650*/  HMMA.16816.F32.BF16 R56, R16.reuse, R44, R56 ;  /* 0x0000002c1038723c */ /* 0x040ff00000041838 */
[----:B------:R-:W-:Y:S08]  /*2660*/  HMMA.16816.F32.BF16 R52, R16, R46, R120 ;  /* 0x0000002e1034723c */ /* 0x000ff00000041878 */
[C---:B------:R-:W-:Y:S08]  /*2670*/  HMMA.16816.F32.BF16 R88, R20.reuse, R40, R88 ;  /* 0x000000281458723c */ /* 0x040ff00000041858 */
[----:B------:R-:W-:Y:S08]  /*2680*/  HMMA.16816.F32.BF16 R84, R20, R42, R84 ;  /* 0x0000002a1454723c */ /* 0x000ff00000041854 */
[----:B------:R-:W-:Y:S08]  /*2690*/  HMMA.16816.F32.BF16 R44, R16, R40, R116 ;  /* 0x00000028102c723c */ /* 0x000ff00000041874 */
[C---:B------:R-:W-:Y:S08]  /*26a0*/  HMMA.16816.F32.BF16 R80, R20.reuse, R36, R80 ;  /* 0x000000241450723c */ /* 0x040ff00000041850 */
[----:B------:R-:W-:Y:S08]  /*26b0*/  HMMA.16816.F32.BF16 R72, R20, R38, R132 ;  /* 0x000000261448723c */ /* 0x000ff00000041884 */
[C---:B------:R-:W-:Y:S08]  /*26c0*/  HMMA.16816.F32.BF16 R40, R16.reuse, R42, R112 ;  /* 0x0000002a1028723c */ /* 0x040ff00000041870 */
[C---:B------:R-:W-:Y:S08]  /*26d0*/  HMMA.16816.F32.BF16 R20, R16.reuse, R36, R108 ;  /* 0x000000241014723c */ /* 0x040ff0000004186c */
[----:B------:R-:W-:Y:S08]  /*26e0*/  HMMA.16816.F32.BF16 R16, R16, R38, R76 ;  /* 0x000000261010723c */ /* 0x000ff0000004184c */
[C---:B------:R-:W-:Y:S08]  /*26f0*/  HMMA.16816.F32.BF16 R104, R8.reuse, R48, R104 ;  /* 0x000000300868723c */ /* 0x040ff00000041868 */
[----:B------:R-:W-:Y:S08]  /*2700*/  HMMA.16816.F32.BF16 R100, R8, R50, R100 ;  /* 0x000000320864723c */ /* 0x000ff00000041864 */
[C---:B------:R-:W-:Y:S08]  /*2710*/  HMMA.16816.F32.BF16 R68, R12.reuse, R48, R68 ;  /* 0x000000300c44723c */ /* 0x040ff00000041844 */
[----:B------:R-:W-:Y:S08]  /*2720*/  HMMA.16816.F32.BF16 R76, R12, R50, R64 ;  /* 0x000000320c4c723c */ /* 0x000ff00000041840 */
[----:B----4-:R-:W-:Y:S08]  /*2730*/  HMMA.16816.F32.BF16 R108, R8, R26, R72 ;  /* 0x0000001a086c723c */ /* 0x010ff00000041848 */
[----:B------:R-:W-:Y:S08]  /*2740*/  HMMA.16816.F32.BF16 R48, R12, R30, R40 ;  /* 0x0000001e0c30723c */ /* 0x000ff00000041828 */
[----:B------:R-:W-:Y:S08]  /*2750*/  HMMA.16816.F32.BF16 R80, R8, R24, R80 ;  /* 0x000000180850723c */ /* 0x000ff00000041850 */
[C---:B------:R-:W-:Y:S08]  /*2760*/  HMMA.16816.F32.BF16 R72, R12.reuse, R32, R56 ;  /* 0x000000200c48723c */ /* 0x040ff00000041838 */
[----:B------:R-:W-:Y:S08]  /*2770*/  HMMA.16816.F32.BF16 R40, R12, R24, R20 ;  /* 0x000000180c28723c */ /* 0x000ff00000041814 */
[C---:B------:R-:W-:Y:S08]  /*2780*/  HMMA.16816.F32.BF16 R96, R8.reuse, R32, R96 ;  /* 0x000000200860723c */ /* 0x040ff00000041860 */
[C---:B------:R-:W-:Y:S08]  /*2790*/  HMMA.16816.F32.BF16 R92, R8.reuse, R34, R92 ;  /* 0x00000022085c723c */ /* 0x040ff0000004185c */
[C---:B------:R-:W-:Y:S08]  /*27a0*/  HMMA.16816.F32.BF16 R88, R8.reuse, R28, R88 ;  /* 0x0000001c0858723c */ /* 0x040ff00000041858 */
[----:B------:R-:W-:Y:S08]  /*27b0*/  HMMA.16816.F32.BF16 R84, R8, R30, R84 ;  /* 0x0000001e0854723c */ /* 0x000ff00000041854 */
[C---:B------:R-:W-:Y:S08]  /*27c0*/  HMMA.16816.F32.BF16 R64, R12.reuse, R34, R52 ;  /* 0x000000220c40723c */ /* 0x040ff00000041834 */
[C---:B------:R-:W-:Y:S08]  /*27d0*/  HMMA.16816.F32.BF16 R56, R12.reuse, R28, R44 ;  /* 0x0000001c0c38723c */ /* 0x040ff0000004182c */
[----:B------:R-:W-:Y:S01]  /*27e0*/  HMMA.16816.F32.BF16 R24, R12, R26, R16 ;  /* 0x0000001a0c18723c */ /* 0x000fe20000041810 */
[----:B------:R-:W-:Y:S06]  /*27f0*/  BAR.SYNC.DEFER_BLOCKING 0x0 ;  /* 0x0000000000007b1d */ /* 0x000fec0000010000 */
[----:B------:R-:W-:Y:S05]  /*2800*/  @!P2 BRA `(.L_x_31) ;  /* 0x000004300000a947 */ /* 0x000fea0003800000 */
[----:B------:R-:W-:Y:S01]  /*2810*/  ISETP.NE.AND P1, PT, R162, 0x1, PT ;  /* 0x00000001a200780c */ /* 0x000fe20003f25270 */
[----:B------:R-:W-:-:S02]  /*2820*/  IMAD R3, R159, 0x40, R251 ;  /* 0x000000409f037824 */ /* 0x000fc400078e02fb */
[----:B------:R-:W-:-:S03]  /*2830*/  IMAD.MOV.U32 R222, RZ, RZ, RZ ;  /* 0x000000ffffde7224 */ /* 0x000fc600078e00ff */
[----:B------:R-:W-:-:S05]  /*2840*/  IADD3 R3, R3, -0x80, R231 ;  /* 0xffffff8003037810 */ /* 0x000fca0007ffe0e7 */
[----:B------:R-:W-:Y:S02]  /*2850*/  IMAD.MOV.U32 R2, RZ, RZ, R3 ;  /* 0x000000ffff027224 */ /* 0x000fe400078e0003 */
[----:B------:R-:W-:-:S05]  /*2860*/  @P1 IMAD.HI.U32 R5, R3, c[0x0][0x2bc], RZ ;  /* 0x0000af0003051a27 */ /* 0x000fca00078e00ff */
[----:B------:R-:W-:-:S04]  /*2870*/  @P1 SHF.R.U32.HI R2, RZ, c[0x0][0x2c0], R5 ;  /* 0x0000b000ff021a19 */ /* 0x000fc80000011605 */
[----:B------:R-:W-:-:S04]  /*2880*/  @!P3 IADD3 R5, P0, R2, R160, RZ ;  /* 0x000000a00205b210 */ /* 0x000fc80007f1e0ff */
[----:B------:R-:W-:Y:S02]  /*2890*/  @!P3 LEA.HI.X.SX32 R7, R2, R158, 0x1, P0 ;  /* 0x0000009e0207b211 */ /* 0x000fe400000f0eff */
[----:B------:R-:W-:-:S04]  /*28a0*/  @!P3 LEA R6, P0, R5, c[0x0][0x2a0], 0x2 ;  /* 0x0000a8000506ba11 */ /* 0x000fc800078010ff */
[----:B------:R-:W-:-:S05]  /*28b0*/  @!P3 LEA.HI.X R7, R5, c[0x0][0x2a4], R7, 0x2, P0 ;  /* 0x0000a9000507ba11 */ /* 0x000fca00000f1407 */
[----:B------:R1:W2:Y:S01]  /*28c0*/  @!P3 LDG.E R222, [R6.64] ;  /* 0x0000000606deb981 */ /* 0x0002a2000c1e1900 */
[----:B------:R-:W-:Y:S01]  /*28d0*/  IMAD.MOV R2, RZ, RZ, -R2 ;  /* 0x000000ffff027224 */ /* 0x000fe200078e0a02 */
[----:B------:R-:W-:Y:S01]  /*28e0*/  SEL R22, RZ, 0x10, P6 ;  /* 0x00000010ff167807 */ /* 0x000fe20003000000 */
[----:B------:R-:W-:Y:S01]  /*28f0*/  IMAD.SHL.U32 R8, R60, 0x2, RZ ;  /* 0x000000023c087824 */ /* 0x000fe200078e00ff */
[----:B------:R-:W-:Y:S01]  /*2900*/  SEL R21, RZ, 0x10, P5 ;  /* 0x00000010ff157807 */ /* 0x000fe20002800000 */
[----:B------:R-:W-:Y:S01]  /*2910*/  IMAD R223, R2, c[0x0][0x2b8], R3 ;  /* 0x0000ae0002df7a24 */ /* 0x000fe200078e0203 */
[----:B------:R-:W-:Y:S01]  /*2920*/  SHF.L.U64.HI R9, R60, 0x1, R155 ;  /* 0x000000013c097819 */ /* 0x000fe2000001029b */
[----:B------:R-:W-:Y:S01]  /*2930*/  IMAD.SHL.U32 R16, R190, 0x2, RZ ;  /* 0x00000002be107824 */ /* 0x000fe200078e00ff */
[----:B------:R-:W-:Y:S01]  /*2940*/  SEL R20, RZ, 0x10, P4 ;  /* 0x00000010ff147807 */ /* 0x000fe20002000000 */
[----:B------:R-:W-:Y:S01]  /*2950*/  IMAD.SHL.U32 R17, R189, 0x2, RZ ;  /* 0x00000002bd117824 */ /* 0x000fe200078e00ff */
[----:B------:R-:W-:-:S02]  /*2960*/  SHF.R.S32.HI R2, RZ, 0x1f, R223 ;  /* 0x0000001fff027819 */ /* 0x000fc400000114df */
[----:B------:R-:W-:Y:S02]  /*2970*/  SHF.L.U64.HI R18, R190, 0x1, R154 ;  /* 0x00000001be127819 */ /* 0x000fe4000001029a */
[----:B------:R-:W-:Y:S01]  /*2980*/  SHF.L.U64.HI R19, R189, 0x1, R152 ;  /* 0x00000001bd137819 */ /* 0x000fe20000010298 */
[----:B------:R-:W-:Y:S02]  /*2990*/  IMAD R5, R2, c[0x0][0x1e0], RZ ;  /* 0x0000780002057a24 */ /* 0x000fe400078e02ff */
[----:B------:R-:W-:-:S04]  /*29a0*/  IMAD.WIDE.U32 R2, R223, c[0x0][0x1e0], RZ ;  /* 0x00007800df027a25 */ /* 0x000fc800078e00ff */
[----:B------:R-:W-:-:S04]  /*29b0*/  IMAD R5, R223, c[0x0][0x1e4], R5 ;  /* 0x00007900df057a24 */ /* 0x000fc800078e0205 */
[----:B------:R-:W-:Y:S01]  /*29c0*/  IMAD.IADD R3, R3, 0x1, R5 ;  /* 0x0000000103037824 */ /* 0x000fe200078e0205 */
[----:B-1----:R-:W-:-:S04]  /*29d0*/  IADD3 R6, -R22, 0x10, RZ ;  /* 0x0000001016067810 */ /* 0x002fc80007ffe1ff */
[----:B------:R-:W-:Y:S02]  /*29e0*/  LOP3.LUT R6, R6, 0xf, RZ, 0xc0, !PT ;  /* 0x0000000f06067812 */ /* 0x000fe400078ec0ff */
[----:B--2---:R-:W-:Y:S01]  /*29f0*/  SHF.R.S32.HI R5, RZ, 0x1f, R222 ;  /* 0x0000001fff057819 */ /* 0x004fe200000114de */
[----:B------:R-:W-:-:S04]  /*2a00*/  IMAD.WIDE.U32 R2, R222, c[0x0][0x1f0], R2 ;  /* 0x00007c00de027a25 */ /* 0x000fc800078e0002 */
[----:B------:R-:W-:Y:S01]  /*2a10*/  IMAD R5, R5, c[0x0][0x1f0], RZ ;  /* 0x00007c0005057a24 */ /* 0x000fe200078e02ff */
[----:B------:R-:W-:-:S03]  /*2a20*/  IADD3 R2, P0, R156, R2, RZ ;  /* 0x000000029c027210 */ /* 0x000fc60007f1e0ff */
[----:B------:R-:W-:-:S05]  /*2a30*/  IMAD R5, R222, c[0x0][0x1f4], R5 ;  /* 0x00007d00de057a24 */ /* 0x000fca00078e0205 */
[----:B------:R-:W-:Y:S02]  /*2a40*/  IADD3.X R3, R252, R3, R5, P0, !PT ;  /* 0x00000003fc037210 */ /* 0x000fe400007fe405 */
[----:B------:R-:W-:-:S04]  /*2a50*/  LEA R7, P0, R2, c[0x0][0x1c8], 0x1 ;  /* 0x0000720002077a11 */ /* 0x000fc800078008ff */
[----:B------:R-:W-:Y:S02]  /*2a60*/  LEA.HI.X R5, R2, c[0x0][0x1cc], R3, 0x1, P0 ;  /* 0x0000730002057a11 */ /* 0x000fe400000f0c03 */
[----:B------:R-:W1:Y:S04]  /*2a70*/  SHFL.IDX PT, R2, R7, 0x1, 0x1c1f ;  /* 0x003c1f0007027f89 */ /* 0x000e6800000e0000 */
[----:B------:R-:W2:Y:S01]  /*2a80*/  SHFL.IDX PT, R3, R5, 0x1, 0x1c1f ;  /* 0x003c1f0005037f89 */ /* 0x000ea200000e0000 */
[----:B-1----:R-:W-:Y:S02]  /*2a90*/  IADD3 R14, P1, P0, R6, R2, R8 ;  /* 0x00000002060e7210 */ /* 0x002fe4000783e008 */
[----:B------:R-:W-:Y:S02]  /*2aa0*/  IADD3 R6, -R21, 0x10, RZ ;  /* 0x0000001015067810 */ /* 0x000fe40007ffe1ff */
[----:B--2---:R-:W-:-:S02]  /*2ab0*/  IADD3.X R15, RZ, R3, R9, P1, P0 ;  /* 0x00000003ff0f7210 */ /* 0x004fc40000fe0409 */
[----:B------:R-:W-:-:S04]  /*2ac0*/  LOP3.LUT R6, R6, 0xf, RZ, 0xc0, !PT ;  /* 0x0000000f06067812 */ /* 0x000fc800078ec0ff */
[----:B------:R-:W-:Y:S02]  /*2ad0*/  IADD3 R12, P1, P0, R6, R2, R16 ;  /* 0x00000002060c7210 */ /* 0x000fe4000783e010 */
[----:B------:R-:W-:Y:S02]  /*2ae0*/  IADD3 R6, -R20, 0x10, RZ ;  /* 0x0000001014067810 */ /* 0x000fe40007ffe1ff */
[----:B------:R-:W-:Y:S02]  /*2af0*/  IADD3.X R13, RZ, R3, R18, P1, P0 ;  /* 0x00000003ff0d7210 */ /* 0x000fe40000fe0412 */
[----:B------:R-:W-:-:S04]  /*2b00*/  LOP3.LUT R6, R6, 0xf, RZ, 0xc0, !PT ;  /* 0x0000000f06067812 */ /* 0x000fc800078ec0ff */
[----:B------:R-:W-:Y:S02]  /*2b10*/  IADD3 R10, P1, P0, R6, R2, R17 ;  /* 0x00000002060a7210 */ /* 0x000fe4000783e011 */
[----:B------:R-:W1:Y:S02]  /*2b20*/  SHFL.IDX PT, R2, R7, RZ, 0x1c1f ;  /* 0x001c1fff07027589 */ /* 0x000e6400000e0000 */
[----:B------:R-:W-:Y:S02]  /*2b30*/  IADD3.X R11, RZ, R3, R19, P1, P0 ;  /* 0x00000003ff0b7210 */ /* 0x000fe40000fe0413 */
[----:B------:R-:W2:Y:S01]  /*2b40*/  SHFL.IDX PT, R3, R5, RZ, 0x1c1f ;  /* 0x001c1fff05037589 */ /* 0x000ea200000e0000 */
[----:B-1----:R-:W-:-:S05]  /*2b50*/  IADD3 R8, P0, R2, R8, RZ ;  /* 0x0000000802087210 */ /* 0x002fca0007f1e0ff */
[----:B--2---:R-:W-:Y:S01]  /*2b60*/  IMAD.X R9, R3, 0x1, R9, P0 ;  /* 0x0000000103097824 */ /* 0x004fe200000e0609 */
[----:B------:R-:W-:-:S04]  /*2b70*/  IADD3 R6, P0, R2, R16, RZ ;  /* 0x0000001002067210 */ /* 0x000fc80007f1e0ff */
[----:B------:R1:W-:Y:S01]  /*2b80*/  LDGSTS.E.BYPASS.LTC128B.128 [R221+0x3100], [R8.64], !P6 ;  /* 0x0310000008dd7fae */ /* 0x0003e2000f101d46 */
[----:B------:R-:W-:Y:S01]  /*2b90*/  IMAD.X R7, R3, 0x1, R18, P0 ;  /* 0x0000000103077824 */ /* 0x000fe200000e0612 */
[----:B------:R-:W-:-:S04]  /*2ba0*/  IADD3 R2, P0, R2, R17, RZ ;  /* 0x0000001102027210 */ /* 0x000fc80007f1e0ff */
[----:B------:R1:W-:Y:S01]  /*2bb0*/  LDGSTS.E.BYPASS.LTC128B.128 [R221+0x4100], [R6.64], !P5 ;  /* 0x0410000006dd7fae */ /* 0x0003e2000e901d46 */
[----:B------:R-:W-:Y:S01]  /*2bc0*/  IMAD.X R3, R3, 0x1, R19, P0 ;  /* 0x0000000103037824 */ /* 0x000fe200000e0613 */
[----:B------:R-:W-:-:S04]  /*2bd0*/  ISETP.NE.U32.AND P0, PT, R22, RZ, PT ;  /* 0x000000ff1600720c */ /* 0x000fc80003f05070 */
[----:B------:R1:W-:Y:S09]  /*2be0*/  LDGSTS.E.BYPASS.LTC128B.128 [R221+0x5100], [R2.64], !P4 ;  /* 0x0510000002dd7fae */ /* 0x0003f2000e101d46 */
[----:B------:R1:W-:Y:S01]  /*2bf0*/  LDGSTS.E.BYPASS.LTC128B.128.ZFILL [R221+0x3900], [R14.64], P0 ;  /* 0x039000000edd7fae */ /* 0x0003e20008141d46 */
[----:B------:R-:W-:-:S13]  /*2c00*/  ISETP.NE.U32.AND P0, PT, R21, RZ, PT ;  /* 0x000000ff1500720c */ /* 0x000fda0003f05070 */
[----:B------:R1:W-:Y:S01]  /*2c10*/  LDGSTS.E.BYPASS.LTC128B.128.ZFILL [R221+0x4900], [R12.64], P0 ;  /* 0x049000000cdd7fae */ /* 0x0003e20008141d46 */
[----:B------:R-:W-:-:S13]  /*2c20*/  ISETP.NE.U32.AND P0, PT, R20, RZ, PT ;  /* 0x000000ff1400720c */ /* 0x000fda0003f05070 */
[----:B------:R1:W-:Y:S02]  /*2c30*/  LDGSTS.E.BYPASS.LTC128B.128.ZFILL [R221+0x5900], [R10.64], P0 ;  /* 0x059000000add7fae */ /* 0x0003e40008141d46 */
.L_x_31:
[----:B-1----:R-:W-:Y:S01]  /*2c40*/  LOP3.LUT R2, R138, 0xffffffe0, RZ, 0xc0, !PT ;  /* 0xffffffe08a027812 */ /* 0x002fe200078ec0ff */
[----:B------:R-:W-:Y:S01]  /*2c50*/  IMAD.SHL.U32 R216, R0, 0x2, RZ ;  /* 0x0000000200d87824 */ /* 0x000fe200078e00ff */
[----:B------:R-:W0:Y:S03]  /*2c60*/  LDGDEPBAR ;  /* 0x00000000000079af */ /* 0x000e260000000000 */
[----:B------:R-:W-:Y:S01]  /*2c70*/  IMAD.IADD R2, R153, 0x1, -R2 ;  /* 0x0000000199027824 */ /* 0x000fe200078e0a02 */
[----:B------:R-:W-:Y:S01]  /*2c80*/  LDSM.16.MT88.4 R20, [R216+0x1100] ;  /* 0x00110000d814783b */ /* 0x000fe20000004200 */
[----:B------:R-:W-:-:S03]  /*2c90*/  IMAD R217, R4, 0x2, R216 ;  /* 0x0000000204d97824 */ /* 0x000fc600078e02d8 */
[----:B------:R-:W-:-:S04]  /*2ca0*/  SHF.R.S32.HI R3, RZ, 0x1f, R2 ;  /* 0x0000001fff037819 */ /* 0x000fc80000011402 */
[----:B------:R-:W-:-:S04]  /*2cb0*/  LEA.HI R3, R3, R2, RZ, 0x2 ;  /* 0x0000000203037211 */ /* 0x000fc800078f10ff */
[----:B------:R-:W-:-:S05]  /*2cc0*/  LOP3.LUT R3, R3, 0x7ffffffc, RZ, 0xc0, !PT ;  /* 0x7ffffffc03037812 */ /* 0x000fca00078ec0ff */
[----:B------:R-:W-:-:S04]  /*2cd0*/  IMAD.IADD R2, R2, 0x1, -R3 ;  /* 0x0000000102027824 */ /* 0x000fc800078e0a03 */
[----:B------:R-:W-:-:S05]  /*2ce0*/  IMAD R2, R2, -0x2, R137 ;  /* 0xfffffffe02027824 */ /* 0x000fca00078e0289 */
[----:B------:R-:W-:-:S04]  /*2cf0*/  ISETP.GT.AND P0, PT, R2, RZ, PT ;  /* 0x000000ff0200720c */ /* 0x000fc80003f04270 */
[----:B------:R-:W-:Y:S02]  /*2d00*/  FSEL R15, R106, -INF , P0 ;  /* 0xff8000006a0f7808 */ /* 0x000fe40000000000 */
[----:B------:R-:W-:Y:S02]  /*2d10*/  FSEL R10, R104, -INF , P0 ;  /* 0xff800000680a7808 */ /* 0x000fe40000000000 */
[----:B------:R-:W-:Y:S02]  /*2d20*/  FSEL R39, R70, -INF , P0 ;  /* 0xff80000046277808 */ /* 0x000fe40000000000 */
[----:B------:R-:W-:Y:S02]  /*2d30*/  FSEL R32, R68, -INF , P0 ;  /* 0xff80000044207808 */ /* 0x000fe40000000000 */
[----:B------:R-:W-:-:S04]  /*2d40*/  ISETP.GT.AND P0, PT, R2, 0x1, PT ;  /* 0x000000010200780c */ /* 0x000fc80003f04270 */
[----:B------:R-:W-:Y:S02]  /*2d50*/  FSEL R16, R107, -INF , P0 ;  /* 0xff8000006b107808 */ /* 0x000fe40000000000 */
[----:B------:R-:W-:Y:S02]  /*2d60*/  FSEL R11, R105, -INF , P0 ;  /* 0xff800000690b7808 */ /* 0x000fe40000000000 */
[----:B------:R-:W-:Y:S02]  /*2d70*/  FSEL R44, R71, -INF , P0 ;  /* 0xff800000472c7808 */ /* 0x000fe40000000000 */
[----:B------:R-:W-:Y:S02]  /*2d80*/  FSEL R36, R69, -INF , P0 ;  /* 0xff80000045247808 */ /* 0x000fe40000000000 */
[----:B------:R-:W-:Y:S02]  /*2d90*/  ISETP.GT.AND P0, PT, R2, 0x8, PT ;  /* 0x000000080200780c */ /* 0x000fe40003f04270 */
[----:B------:R-:W-:-:S02]  /*2da0*/  FMNMX.FTZ R3, R10, R11, !PT ;  /* 0x0000000b0a037209 */ /* 0x000fc40007810000 */
        /* <DEDUP_REMOVED lines=54> */
[----:B------:R-:W-:Y:S02]  /*3110*/  FMNMX.FTZ R5, R28, R5, !PT ;  /* 0x000000051c057209 */ /* 0x000fe40007810000 */
[----:B------:R-:W-:Y:S02]  /*3120*/  FSEL R171, R87, -INF , P0 ;  /* 0xff80000057ab7808 */ /* 0x000fe40000000000 */
[----:B------:R-:W-:Y:S02]  /*3130*/  FSEL R132, R85, -INF , P0 ;  /* 0xff80000055847808 */ /* 0x000fe40000000000 */
[----:B------:R-:W-:Y:S02]  /*3140*/  FSEL R182, R51, -INF , P0 ;  /* 0xff80000033b67808 */ /* 0x000fe40000000000 */
[----:B------:R-:W-:Y:S02]  /*3150*/  FSEL R178, R49, -INF , P0 ;  /* 0xff80000031b27808 */ /* 0x000fe40000000000 */
[----:B------:R-:W-:-:S02]  /*3160*/  ISETP.GT.AND P0, PT, R2, 0x30, PT ;  /* 0x000000300200780c */ /* 0x000fc40003f04270 */
[----:B------:R-:W-:Y:S02]  /*3170*/  FMNMX.FTZ R3, R138, R3, !PT ;  /* 0x000000038a037209 */ /* 0x000fe40007810000 */
[----:B------:R-:W-:Y:S02]  /*3180*/  FMNMX.FTZ R5, R55, R5, !PT ;  /* 0x0000000537057209 */ /* 0x000fe40007810000 */
[----:B------:R-:W-:Y:S02]  /*3190*/  FSEL R224, R82, -INF , P0 ;  /* 0xff80000052e07808 */ /* 0x000fe40000000000 */
[----:B------:R-:W-:Y:S02]  /*31a0*/  FSEL R210, R80, -INF , P0 ;  /* 0xff80000050d27808 */ /* 0x000fe40000000000 */
[----:B------:R-:W-:Y:S02]  /*31b0*/  FSEL R198, R42, -INF , P0 ;  /* 0xff8000002ac67808 */ /* 0x000fe40000000000 */
[----:B------:R-:W-:-:S02]  /*31c0*/  FSEL R233, R40, -INF , P0 ;  /* 0xff80000028e97808 */ /* 0x000fc40000000000 */
[----:B------:R-:W-:Y:S02]  /*31d0*/  FMNMX.FTZ R3, R133, R3, !PT ;  /* 0x0000000385037209 */ /* 0x000fe40007810000 */
[----:B------:R-:W-:Y:S02]  /*31e0*/  ISETP.GT.AND P0, PT, R2, 0x31, PT ;  /* 0x000000310200780c */ /* 0x000fe40003f04270 */
[----:B------:R-:W-:Y:S02]  /*31f0*/  FMNMX.FTZ R5, R61, R5, !PT ;  /* 0x000000053d057209 */ /* 0x000fe40007810000 */
[----:B------:R-:W-:Y:S02]  /*3200*/  FMNMX.FTZ R3, R132, R3, !PT ;  /* 0x0000000384037209 */ /* 0x000fe40007810000 */
[----:B------:R-:W-:Y:S02]  /*3210*/  FSEL R226, R83, -INF , P0 ;  /* 0xff80000053e27808 */ /* 0x000fe40000000000 */
[----:B------:R-:W-:-:S02]  /*3220*/  FSEL R209, R81, -INF , P0 ;  /* 0xff80000051d17808 */ /* 0x000fc40000000000 */
[----:B------:R-:W-:Y:S02]  /*3230*/  FSEL R197, R43, -INF , P0 ;  /* 0xff8000002bc57808 */ /* 0x000fe40000000000 */
[----:B------:R-:W-:Y:S02]  /*3240*/  FSEL R232, R41, -INF , P0 ;  /* 0xff80000029e87808 */ /* 0x000fe40000000000 */
[----:B------:R-:W-:Y:S01]  /*3250*/  FMNMX.FTZ R5, R62, R5, !PT ;  /* 0x000000053e057209 */ /* 0x000fe20007810000 */
[----:B------:R-:W-:Y:S01]  /*3260*/  LDSM.16.MT88.4 R40, [R217+0x2100] ;  /* 0x00210000d928783b */ /* 0x000fe20000004200 */
[----:B------:R-:W-:Y:S02]  /*3270*/  ISETP.GT.AND P0, PT, R2, 0x38, PT ;  /* 0x000000380200780c */ /* 0x000fe40003f04270 */
[----:B------:R-:W-:Y:S02]  /*3280*/  FMNMX.FTZ R3, R210, R3, !PT ;  /* 0x00000003d2037209 */ /* 0x000fe40007810000 */
        /* <DEDUP_REMOVED lines=8> */
[----:B------:R-:W-:Y:S02]  /*3310*/  FMNMX.FTZ R6, R32, R36, !PT ;  /* 0x0000002420067209 */ /* 0x000fe40007810000 */
[----:B------:R-:W-:Y:S02]  /*3320*/  FSEL R207, R109, -INF , P0 ;  /* 0xff8000006dcf7808 */ /* 0x000fe40000000000 */
[----:B------:R-:W-:Y:S02]  /*3330*/  FMNMX.FTZ R2, R208, R2, !PT ;  /* 0x00000002d0027209 */ /* 0x000fe40007810000 */
[----:B------:R-:W-:Y:S02]  /*3340*/  FMNMX.FTZ R3, R169, R3, !PT ;  /* 0x00000003a9037209 */ /* 0x000fe40007810000 */
[----:B------:R-:W-:-:S02]  /*3350*/  FMNMX.FTZ R5, R37, R6, !PT ;  /* 0x0000000625057209 */ /* 0x000fc40007810000 */
[----:B------:R-:W-:Y:S02]  /*3360*/  FMNMX.FTZ R6, R207, R2, !PT ;  /* 0x00000002cf067209 */ /* 0x000fe40007810000 */
[----:B------:R-:W-:Y:S02]  /*3370*/  FMNMX.FTZ R2, R170, R3, !PT ;  /* 0x00000003aa027209 */ /* 0x000fe40007810000 */
[----:B------:R-:W-:Y:S01]  /*3380*/  FMNMX.FTZ R5, R38, R5, !PT ;  /* 0x0000000526057209 */ /* 0x000fe20007810000 */
[----:B------:R-:W1:Y:S01]  /*3390*/  SHFL.BFLY PT, R135, R6, 0x2, 0x1f ;  /* 0x0c401f0006877f89 */ /* 0x000e6200000e0000 */
[----:B------:R-:W-:Y:S02]  /*33a0*/  FMNMX.FTZ R2, R171, R2, !PT ;  /* 0x00000002ab027209 */ /* 0x000fe40007810000 */
        /* <DEDUP_REMOVED lines=8> */
[----:B------:R-:W-:Y:S02]  /*3430*/  FMNMX.FTZ R5, R39, R44, !PT ;  /* 0x0000002c27057209 */ /* 0x000fe40007810000 */
[----:B------:R-:W-:Y:S02]  /*3440*/  FMNMX.FTZ R8, R211, R2, !PT ;  /* 0x00000002d3087209 */ /* 0x000fe40007810000 */
[----:B------:R-:W-:Y:S02]  /*3450*/  FMNMX.FTZ R3, R176, R3, !PT ;  /* 0x00000003b0037209 */ /* 0x000fe40007810000 */
[----:B------:R-:W-:Y:S01]  /*3460*/  FMNMX.FTZ R5, R45, R5, !PT ;  /* 0x000000052d057209 */ /* 0x000fe20007810000 */
[----:B------:R-:W2:Y:S01]  /*3470*/  SHFL.BFLY PT, R7, R8, 0x2, 0x1f ;  /* 0x0c401f0008077f89 */ /* 0x000ea200000e0000 */
[----:B------:R-:W-:Y:S02]  /*3480*/  FMNMX.FTZ R2, R177, R3, !PT ;  /* 0x00000003b1027209 */ /* 0x000fe40007810000 */
[----:B------:R-:W-:-:S02]  /*3490*/  FMNMX.FTZ R3, R46, R5, !PT ;  /* 0x000000052e037209 */ /* 0x000fc40007810000 */
[----:B-1----:R-:W-:Y:S02]  /*34a0*/  FMNMX.FTZ R135, R6, R135, !PT ;  /* 0x0000008706877209 */ /* 0x002fe40007810000 */
        /* <DEDUP_REMOVED lines=13> */
[----:B--2---:R-:W-:Y:S02]  /*3580*/  FMNMX.FTZ R8, R8, R7, !PT ;  /* 0x0000000708087209 */ /* 0x004fe40007810000 */
[----:B------:R-:W-:Y:S01]  /*3590*/  FMNMX.FTZ R2, R181, R3, !PT ;  /* 0x00000003b5027209 */ /* 0x000fe20007810000 */
[----:B------:R-:W2:Y:S01]  /*35a0*/  SHFL.BFLY PT, R7, R6, 0x2, 0x1f ;  /* 0x0c401f0006077f89 */ /* 0x000ea200000e0000 */
[----:B-1----:R-:W-:Y:S02]  /*35b0*/  FMNMX.FTZ R135, R135, R5, !PT ;  /* 0x0000000587877209 */ /* 0x002fe40007810000 */
[----:B------:R-:W-:Y:S01]  /*35c0*/  FMNMX.FTZ R2, R183, R2, !PT ;  /* 0x00000002b7027209 */ /* 0x000fe20007810000 */
[----:B------:R-:W1:Y:S01]  /*35d0*/  SHFL.BFLY PT, R9, R8, 0x1, 0x1f ;  /* 0x0c201f0008097f89 */ /* 0x000e6200000e0000 */
[----:B------:R-:W-:Y:S01]  /*35e0*/  FSEL R230, R27, -INF , P0 ;  /* 0xff8000001be67808 */ /* 0x000fe20000000000 */
[C---:B------:R-:W-:Y:S01]  /*35f0*/  FMUL.FTZ R12, R135.reuse, c[0x0][0x2d0] ;  /* 0x0000b400870c7a20 */ /* 0x040fe20000410000 */
[----:B------:R-:W-:Y:S01]  /*3600*/  FMNMX.FTZ R2, R182, R2, !PT ;  /* 0x00000002b6027209 */ /* 0x000fe20007810000 */
[----:B------:R-:W-:Y:S01]  /*3610*/  LDSM.16.MT88.4 R24, [R216+0x100] ;  /* 0x00010000d818783b */ /* 0x000fe20000004200 */
[----:B------:R-:W-:-:S02]  /*3620*/  FSETP.NEU.FTZ.AND P0, PT, R135, -INF , PT ;  /* 0xff8000008700780b */ /* 0x000fc40003f1d000 */
[----:B------:R-:W-:Y:S02]  /*3630*/  FMNMX.FTZ R2, R198, R2, !PT ;  /* 0x00000002c6027209 */ /* 0x000fe40007810000 */
[----:B------:R-:W-:Y:S02]  /*3640*/  FSEL R12, R12, RZ, P0 ;  /* 0x000000ff0c0c7208 */ /* 0x000fe40000000000 */
[----:B------:R-:W-:-:S03]  /*3650*/  FMNMX.FTZ R5, R197, R2, !PT ;  /* 0x00000002c5057209 */ /* 0x000fc60007810000 */
[--C-:B------:R-:W-:Y:S01]  /*3660*/  FFMA.FTZ R2, R10, c[0x0][0x2d0], -R12.reuse ;  /* 0x0000b4000a027a23 */ /* 0x100fe2000001080c */
[----:B------:R-:W-:Y:S01]  /*3670*/  FMNMX.FTZ R5, R193, R5, !PT ;  /* 0x00000005c1057209 */ /* 0x000fe20007810000 */
[--C-:B------:R-:W-:Y:S02]  /*3680*/  FFMA.FTZ R3, R11, c[0x0][0x2d0], -R12.reuse ;  /* 0x0000b4000b037a23 */ /* 0x100fe4000001080c */
[----:B------:R1:W-:Y:S01]  /*3690*/  MUFU.EX2 R184, R2 ;  /* 0x0000000200b87308 */ /* 0x0003e20000000800 */
[----:B------:R-:W-:Y:S02]  /*36a0*/  FMNMX.FTZ R5, R230, R5, !PT ;  /* 0x00000005e6057209 */ /* 0x000fe40007810000 */
[----:B--2---:R-:W-:Y:S01]  /*36b0*/  FMNMX.FTZ R7, R6, R7, !PT ;  /* 0x0000000706077209 */ /* 0x004fe20007810000 */
[----:B------:R-:W-:-:S04]  /*36c0*/  FFMA.FTZ R6, R13, c[0x0][0x2d0], -R12 ;  /* 0x0000b4000d067a23 */ /* 0x000fc8000001080c */
[----:B------:R2:W-:Y:S01]  /*36d0*/  MUFU.EX2 R185, R3 ;  /* 0x0000000300b97308 */ /* 0x0005e20000000800 */
[----:B-1----:R-:W-:-:S07]  /*36e0*/  FMNMX.FTZ R2, R9, R8, !PT ;  /* 0x0000000809027209 */ /* 0x002fce0007810000 */
[----:B------:R1:W3:Y:S01]  /*36f0*/  MUFU.EX2 R18, R6 ;  /* 0x0000000600127308 */ /* 0x0002e20000000800 */
[----:B------:R-:W4:Y:S01]  /*3700*/  SHFL.BFLY PT, R8, R5, 0x2, 0x1f ;  /* 0x0c401f0005087f89 */ /* 0x000f2200000e0000 */
[----:B------:R-:W-:-:S03]  /*3710*/  FSETP.NEU.FTZ.AND P0, PT, R2, -INF , PT ;  /* 0xff8000000200780b */ /* 0x000fc60003f1d000 */
[----:B------:R-:W5:Y:S01]  /*3720*/  SHFL.BFLY PT, R9, R7, 0x1, 0x1f ;  /* 0x0c201f0007097f89 */ /* 0x000f6200000e0000 */
[----:B--2---:R-:W-:-:S05]  /*3730*/  FMUL.FTZ R3, R2, c[0x0][0x2d0] ;  /* 0x0000b40002037a20 */ /* 0x004fca0000410000 */
[----:B------:R-:W-:Y:S01]  /*3740*/  FSEL R3, R3, RZ, P0 ;  /* 0x000000ff03037208 */ /* 0x000fe20000000000 */
[----:B-1----:R-:W-:-:S04]  /*3750*/  FFMA.FTZ R6, R14, c[0x0][0x2d0], -R12 ;  /* 0x0000b4000e067a23 */ /* 0x002fc8000001080c */
[--C-:B------:R-:W-:Y:S01]  /*3760*/  FFMA.FTZ R0, R16, c[0x0][0x2d0], -R3.reuse ;  /* 0x0000b40010007a23 */ /* 0x100fe20000010803 */
[----:B------:R1:W-:Y:S01]  /*3770*/  MUFU.EX2 R196, R6 ;  /* 0x0000000600c47308 */ /* 0x0003e20000000800 */
[----:B------:R-:W-:Y:S02]  /*3780*/  FFMA.FTZ R4, R28, c[0x0][0x2d0], -R3 ;  /* 0x0000b4001c047a23 */ /* 0x000fe40000010803 */
[----:B------:R-:W-:Y:S01]  /*3790*/  LDSM.16.MT88.4 R28, [R217+0x1100] ;  /* 0x00110000d91c783b */ /* 0x000fe20000004200 */
[----:B----4-:R-:W-:-:S04]  /*37a0*/  FMNMX.FTZ R5, R5, R8, !PT ;  /* 0x0000000805057209 */ /* 0x010fc80007810000 */
[----:B------:R2:W-:Y:S01]  /*37b0*/  MUFU.EX2 R186, R0 ;  /* 0x0000000000ba7308 */ /* 0x0005e20000000800 */
[----:B-----5:R-:W-:-:S04]  /*37c0*/  FMNMX.FTZ R137, R7, R9, !PT ;  /* 0x0000000907897209 */ /* 0x020fc80007810000 */
[----:B------:R-:W-:Y:S01]  /*37d0*/  FSETP.NEU.FTZ.AND P0, PT, R137, -INF , PT ;  /* 0xff8000008900780b */ /* 0x000fe20003f1d000 */
[--C-:B-1----:R-:W-:Y:S02]  /*37e0*/  FFMA.FTZ R6, R15, c[0x0][0x2d0], -R3.reuse ;  /* 0x0000b4000f067a23 */ /* 0x102fe40000010803 */
[----:B------:R-:W-:Y:S01]  /*37f0*/  MUFU.EX2 R14, R4 ;  /* 0x00000004000e7308 */ /* 0x000fe20000000800 */
[----:B---3--:R-:W-:Y:S02]  /*3800*/  IMAD.MOV.U32 R15, RZ, RZ, R18 ;  /* 0x000000ffff0f7224 */ /* 0x008fe400078e0012 */
[----:B--2---:R-:W-:-:S05]  /*3810*/  FFMA.FTZ R0, R17, c[0x0][0x2d0], -R3 ;  /* 0x0000b40011007a23 */ /* 0x004fca0000010803 */
[----:B------:R1:W-:Y:S01]  /*3820*/  MUFU.EX2 R188, R6 ;  /* 0x0000000600bc7308 */ /* 0x0003e20000000800 */
[----:B------:R-:W-:Y:S07]  /*3830*/  LDSM.16.MT88.4 R16, [R217+0x100] ;  /* 0x00010000d910783b */ /* 0x000fee0000004200 */
[----:B------:R2:W3:Y:S01]  /*3840*/  MUFU.EX2 R191, R0 ;  /* 0x0000000000bf7308 */ /* 0x0004e20000000800 */
[----:B-1----:R-:W1:Y:S01]  /*3850*/  SHFL.BFLY PT, R6, R5, 0x1, 0x1f ;  /* 0x0c201f0005067f89 */ /* 0x002e6200000e0000 */
[----:B--2---:R-:W-:Y:S01]  /*3860*/  FMUL.FTZ R0, R137, c[0x0][0x2d0] ;  /* 0x0000b40089007a20 */ /* 0x004fe20000410000 */
[----:B---3--:R-:W-:-:S04]  /*3870*/  F2FP.BF16.PACK_AB R7, R14, R191 ;  /* 0x000000bf0e07723e */ /* 0x008fc800000010ff */
[----:B------:R-:W-:-:S05]  /*3880*/  FSEL R0, R0, RZ, P0 ;  /* 0x000000ff00007208 */ /* 0x000fca0000000000 */
[--C-:B------:R-:W-:Y:S02]  /*3890*/  FFMA.FTZ R4, R32, c[0x0][0x2d0], -R0.reuse ;  /* 0x0000b40020047a23 */ /* 0x100fe40000010800 */
[----:B------:R-:W2:Y:S01]  /*38a0*/  LDSM.16.MT88.4 R32, [R216+0x2100] ;  /* 0x00210000d820783b */ /* 0x000ea20000004200 */
[--C-:B------:R-:W-:Y:S01]  /*38b0*/  FFMA.FTZ R9, R37, c[0x0][0x2d0], -R0.reuse ;  /* 0x0000b40025097a23 */ /* 0x100fe20000010800 */
[----:B------:R3:W-:Y:S01]  /*38c0*/  MUFU.EX2 R246, R4 ;  /* 0x0000000400f67308 */ /* 0x0007e20000000800 */
[----:B-1----:R-:W-:Y:S02]  /*38d0*/  FMNMX.FTZ R136, R5, R6, !PT ;  /* 0x0000000605887209 */ /* 0x002fe40007810000 */
[----:B------:R-:W-:Y:S02]  /*38e0*/  F2FP.BF16.PACK_AB R6, R196, R15 ;  /* 0x0000000fc406723e */ /* 0x000fe400000010ff */
[C---:B------:R-:W-:Y:S01]  /*38f0*/  FSETP.NEU.FTZ.AND P0, PT, R136.reuse, -INF , PT ;  /* 0xff8000008800780b */ /* 0x040fe20003f1d000 */
[----:B------:R-:W-:Y:S01]  /*3900*/  FMUL.FTZ R8, R136, c[0x0][0x2d0] ;  /* 0x0000b40088087a20 */ /* 0x000fe20000410000 */
[----:B------:R-:W-:Y:S01]  /*3910*/  F2FP.BF16.PACK_AB R5, R186, R188 ;  /* 0x000000bcba05723e */ /* 0x000fe200000010ff */
[----:B------:R-:W-:Y:S03]  /*3920*/  MUFU.EX2 R187, R9 ;  /* 0x0000000900bb7308 */ /* 0x000fe60000000800 */
[----:B------:R-:W-:Y:S01]  /*3930*/  FSEL R13, R8, RZ, P0 ;  /* 0x000000ff080d7208 */ /* 0x000fe20000000000 */
[----:B------:R-:W-:-:S02]  /*3940*/  FFMA.FTZ R8, R38, c[0x0][0x2d0], -R0 ;  /* 0x0000b40026087a23 */ /* 0x000fc40000010800 */
[----:B---3--:R-:W-:Y:S02]  /*3950*/  FFMA.FTZ R4, R36, c[0x0][0x2d0], -R0 ;  /* 0x0000b40024047a23 */ /* 0x008fe40000010800 */
[----:B------:R1:W3:Y:S08]  /*3960*/  MUFU.EX2 R192, R8 ;  /* 0x0000000800c07308 */ /* 0x0002f00000000800 */
[----:B------:R4:W-:Y:S01]  /*3970*/  MUFU.EX2 R242, R4 ;  /* 0x0000000400f27308 */ /* 0x0009e20000000800 */
[----:B-1----:R-:W-:Y:S01]  /*3980*/  FFMA.FTZ R8, R39, c[0x0][0x2d0], -R13 ;  /* 0x0000b40027087a23 */ /* 0x002fe2000001080d */
[----:B---3--:R-:W-:Y:S01]  /*3990*/  F2FP.BF16.PACK_AB R10, R192, R187 ;  /* 0x000000bbc00a723e */ /* 0x008fe200000010ff */
[----:B------:R-:W-:Y:S05]  /*39a0*/  LDSM.16.MT88.4 R36, [R217+0x2500] ;  /* 0x00250000d924783b */ /* 0x000fea0000004200 */
[----:B------:R1:W-:Y:S01]  /*39b0*/  MUFU.EX2 R239, R8 ;  /* 0x0000000800ef7308 */ /* 0x0003e20000000800 */
[----:B----4-:R-:W-:-:S07]  /*39c0*/  F2FP.BF16.PACK_AB R4, R185, R184 ;  /* 0x000000b8b904723e */ /* 0x010fce00000010ff */
[----:B------:R-:W-:Y:S01]  /*39d0*/  HMMA.16816.F32.BF16 R116, R4, R24, RZ ;  /* 0x000000180474723c */ /* 0x000fe200000418ff */
[----:B-1----:R-:W-:-:S07]  /*39e0*/  FFMA.FTZ R8, R44, c[0x0][0x2d0], -R13 ;  /* 0x0000b4002c087a23 */ /* 0x002fce000001080d */
[C---:B------:R-:W-:Y:S01]  /*39f0*/  HMMA.16816.F32.BF16 R112, R4.reuse, R16, RZ ;  /* 0x000000100470723c */ /* 0x040fe200000418ff */
[----:B------:R1:W3:Y:S07]  /*3a00*/  MUFU.EX2 R238, R8 ;  /* 0x0000000800ee7308 */ /* 0x0002ee0000000800 */
[C---:B------:R-:W-:Y:S08]  /*3a10*/  HMMA.16816.F32.BF16 R108, R4.reuse, R20, RZ ;  /* 0x00000014046c723c */ /* 0x040ff000000418ff */
[----:B------:R-:W-:Y:S01]  /*3a20*/  HMMA.16816.F32.BF16 R104, R4, R28, RZ ;  /* 0x0000001c0468723c */ /* 0x000fe200000418ff */
[----:B-1----:R-:W-:Y:S01]  /*3a30*/  FFMA.FTZ R8, R45, c[0x0][0x2d0], -R13 ;  /* 0x0000b4002d087a23 */ /* 0x002fe2000001080d */
[----:B---3--:R-:W-:-:S03]  /*3a40*/  F2FP.BF16.PACK_AB R9, R238, R239 ;  /* 0x000000efee09723e */ /* 0x008fc600000010ff */
[----:B------:R1:W-:Y:S03]  /*3a50*/  MUFU.EX2 R241, R8 ;  /* 0x0000000800f17308 */ /* 0x0003e60000000800 */
[C---:B--2---:R-:W-:Y:S08]  /*3a60*/  HMMA.16816.F32.BF16 R100, R4.reuse, R32, RZ ;  /* 0x000000200464723c */ /* 0x044ff000000418ff */
[----:B------:R-:W-:Y:S01]  /*3a70*/  HMMA.16816.F32.BF16 R96, R4, R40, RZ ;  /* 0x000000280460723c */ /* 0x000fe200000418ff */
[----:B-1----:R-:W-:-:S07]  /*3a80*/  FFMA.FTZ R8, R46, c[0x0][0x2d0], -R13 ;  /* 0x0000b4002e087a23 */ /* 0x002fce000001080d */
[C---:B------:R-:W-:Y:S01]  /*3a90*/  HMMA.16816.F32.BF16 R92, R4.reuse, R26, RZ ;  /* 0x0000001a045c723c */ /* 0x040fe200000418ff */
[----:B------:R1:W2:Y:S07]  /*3aa0*/  MUFU.EX2 R245, R8 ;  /* 0x0000000800f57308 */ /* 0x0002ae0000000800 */
[C---:B------:R-:W-:Y:S08]  /*3ab0*/  HMMA.16816.F32.BF16 R88, R4.reuse, R18, RZ ;  /* 0x000000120458723c */ /* 0x040ff000000418ff */
[----:B------:R-:W-:Y:S01]  /*3ac0*/  HMMA.16816.F32.BF16 R84, R4, R22, RZ ;  /* 0x000000160454723c */ /* 0x000fe200000418ff */
[----:B-1----:R-:W-:-:S02]  /*3ad0*/  F2FP.BF16.PACK_AB R8, R242, R246 ;  /* 0x000000f6f208723e */ /* 0x002fc400000010ff */
[----:B--2---:R-:W-:-:S05]  /*3ae0*/  F2FP.BF16.PACK_AB R11, R245, R241 ;  /* 0x000000f1f50b723e */ /* 0x004fca00000010ff */
[C---:B------:R-:W-:Y:S08]  /*3af0*/  HMMA.16816.F32.BF16 R80, R4.reuse, R30, RZ ;  /* 0x0000001e0450723c */ /* 0x040ff000000418ff */
[C---:B------:R-:W-:Y:S08]  /*3b00*/  HMMA.16816.F32.BF16 R76, R4.reuse, R34, RZ ;  /* 0x00000022044c723c */ /* 0x040ff000000418ff */
[----:B------:R-:W-:Y:S07]  /*3b10*/  HMMA.16816.F32.BF16 R68, R4, R42, RZ ;  /* 0x0000002a0444723c */ /* 0x000fee00000418ff */
[--C-:B------:R-:W-:Y:S01]  /*3b20*/  FFMA.FTZ R4, R47, c[0x0][0x2d0], -R12.reuse ;  /* 0x0000b4002f047a23 */ /* 0x100fe2000001080c */
[C---:B------:R-:W-:Y:S03]  /*3b30*/  HMMA.16816.F32.BF16 R72, R8.reuse, R24, RZ ;  /* 0x000000180848723c */ /* 0x040fe600000418ff */
[----:B------:R1:W-:Y:S05]  /*3b40*/  MUFU.EX2 R240, R4 ;  /* 0x0000000400f07308 */ /* 0x0003ea0000000800 */
[C---:B------:R-:W-:Y:S01]  /*3b50*/  HMMA.16816.F32.BF16 R144, R8.reuse, R26, RZ ;  /* 0x0000001a0890723c */ /* 0x040fe200000418ff */
[----:B------:R-:W2:Y:S07]  /*3b60*/  LDSM.16.MT88.4 R24, [R216+0x500] ;  /* 0x00050000d818783b */ /* 0x000eae0000004200 */
[----:B------:R-:W-:Y:S01]  /*3b70*/  HMMA.16816.F32.BF16 R64, R8, R16, RZ ;  /* 0x000000100840723c */ /* 0x000fe200000418ff */
[----:B-1----:R-:W-:-:S04]  /*3b80*/  FFMA.FTZ R4, R52, c[0x0][0x2d0], -R12 ;  /* 0x0000b40034047a23 */ /* 0x002fc8000001080c */
[----:B------:R1:W-:Y:S03]  /*3b90*/  MUFU.EX2 R249, R4 ;  /* 0x0000000400f97308 */ /* 0x0003e60000000800 */
[C---:B------:R-:W-:Y:S01]  /*3ba0*/  HMMA.16816.F32.BF16 R140, R8.reuse, R18, RZ ;  /* 0x00000012088c723c */ /* 0x040fe200000418ff */
[----:B------:R-:W-:Y:S07]  /*3bb0*/  LDSM.16.MT88.4 R16, [R216+0x1500] ;  /* 0x00150000d810783b */ /* 0x000fee0000004200 */
[----:B------:R-:W-:Y:S01]  /*3bc0*/  HMMA.16816.F32.BF16 R56, R8, R20, RZ ;  /* 0x000000140838723c */ /* 0x000fe200000418ff */
[----:B-1----:R-:W-:-:S07]  /*3bd0*/  FFMA.FTZ R4, R53, c[0x0][0x2d0], -R12 ;  /* 0x0000b40035047a23 */ /* 0x002fce000001080c */
[C---:B------:R-:W-:Y:S01]  /*3be0*/  HMMA.16816.F32.BF16 R128, R8.reuse, R22, RZ ;  /* 0x000000160880723c */ /* 0x040fe200000418ff */
[----:B------:R-:W1:Y:S01]  /*3bf0*/  LDSM.16.MT88.4 R20, [R217+0x500] ;  /* 0x00050000d914783b */ /* 0x000e620000004200 */
[----:B------:R3:W-:Y:S06]  /*3c00*/  MUFU.EX2 R244, R4 ;  /* 0x0000000400f47308 */ /* 0x0007ec0000000800 */
[C---:B------:R-:W-:Y:S08]  /*3c10*/  HMMA.16816.F32.BF16 R152, R8.reuse, R30, RZ ;  /* 0x0000001e0898723c */ /* 0x040ff000000418ff */
[----:B------:R-:W-:Y:S01]  /*3c20*/  HMMA.16816.F32.BF16 R48, R8, R32, RZ ;  /* 0x000000200830723c */ /* 0x000fe200000418ff */
[----:B---3--:R-:W-:-:S04]  /*3c30*/  FFMA.FTZ R4, R54, c[0x0][0x2d0], -R12 ;  /* 0x0000b40036047a23 */ /* 0x008fc8000001080c */
[----:B------:R3:W4:Y:S03]  /*3c40*/  MUFU.EX2 R243, R4 ;  /* 0x0000000400f37308 */ /* 0x0007260000000800 */
[C---:B------:R-:W-:Y:S01]  /*3c50*/  HMMA.16816.F32.BF16 R156, R8.reuse, R34, RZ ;  /* 0x00000022089c723c */ /* 0x040fe200000418ff */
[----:B------:R-:W-:Y:S07]  /*3c60*/  LDSM.16.MT88.4 R32, [R216+0x2500] ;  /* 0x00250000d820783b */ /* 0x000fee0000004200 */
[----:B------:R-:W-:Y:S01]  /*3c70*/  HMMA.16816.F32.BF16 R44, R8, R40, RZ ;  /* 0x00000028082c723c */ /* 0x000fe200000418ff */
[----:B---3--:R-:W-:-:S07]  /*3c80*/  FFMA.FTZ R4, R55, c[0x0][0x2d0], -R3 ;  /* 0x0000b40037047a23 */ /* 0x008fce0000010803 */
[C---:B------:R-:W-:Y:S01]  /*3c90*/  HMMA.16816.F32.BF16 R160, R8.reuse, R42, RZ ;  /* 0x0000002a08a0723c */ /* 0x040fe200000418ff */
[----:B----4-:R-:W-:Y:S01]  /*3ca0*/  F2FP.BF16.PACK_AB R6, R243, R244 ;  /* 0x000000f4f306723e */ /* 0x010fe200000010ff */
[----:B------:R3:W-:Y:S06]  /*3cb0*/  MUFU.EX2 R234, R4 ;  /* 0x0000000400ea7308 */ /* 0x0007ec0000000800 */
[----:B------:R-:W-:Y:S01]  /*3cc0*/  HMMA.16816.F32.BF16 R52, R8, R28, RZ ;  /* 0x0000001c0834723c */ /* 0x000fe200000418ff */
[----:B------:R-:W4:Y:S06]  /*3cd0*/  LDSM.16.MT88.4 R28, [R217+0x1500] ;  /* 0x00150000d91c783b */ /* 0x000f2c0000004200 */
[----:B------:R-:W-:-:S02]  /*3ce0*/  FFMA.FTZ R8, R123, c[0x0][0x2d0], -R0 ;  /* 0x0000b4007b087a23 */ /* 0x000fc40000010800 */
[----:B---3--:R-:W-:Y:S02]  /*3cf0*/  FFMA.FTZ R4, R61, c[0x0][0x2d0], -R3 ;  /* 0x0000b4003d047a23 */ /* 0x008fe40000010803 */
[----:B------:R3:W-:Y:S08]  /*3d00*/  MUFU.EX2 R228, R8 ;  /* 0x0000000800e47308 */ /* 0x0007f00000000800 */
[----:B------:R5:W1:Y:S01]  /*3d10*/  MUFU.EX2 R250, R4 ;  /* 0x0000000400fa7308 */ /* 0x000a620000000800 */
[----:B---3--:R-:W-:-:S07]  /*3d20*/  FFMA.FTZ R8, R122, c[0x0][0x2d0], -R0 ;  /* 0x0000b4007a087a23 */ /* 0x008fce0000010800 */
[----:B------:R3:W-:Y:S01]  /*3d30*/  MUFU.EX2 R227, R8 ;  /* 0x0000000800e37308 */ /* 0x0007e20000000800 */
[----:B-----5:R-:W-:Y:S01]  /*3d40*/  FFMA.FTZ R4, R62, c[0x0][0x2d0], -R3 ;  /* 0x0000b4003e047a23 */ /* 0x020fe20000010803 */
[----:B-1----:R-:W-:-:S06]  /*3d50*/  F2FP.BF16.PACK_AB R5, R250, R234 ;  /* 0x000000eafa05723e */ /* 0x002fcc00000010ff */
[----:B------:R1:W-:Y:S01]  /*3d60*/  MUFU.EX2 R236, R4 ;  /* 0x0000000400ec7308 */ /* 0x0003e20000000800 */
[----:B---3--:R-:W-:-:S07]  /*3d70*/  FFMA.FTZ R8, R127, c[0x0][0x2d0], -R13 ;  /* 0x0000b4007f087a23 */ /* 0x008fce000001080d */
[----:B------:R3:W-:Y:S01]  /*3d80*/  MUFU.EX2 R214, R8 ;  /* 0x0000000800d67308 */ /* 0x0007e20000000800 */
[----:B-1----:R-:W-:-:S07]  /*3d90*/  FFMA.FTZ R4, R63, c[0x0][0x2d0], -R3 ;  /* 0x0000b4003f047a23 */ /* 0x002fce0000010803 */
[----:B------:R1:W5:Y:S01]  /*3da0*/  MUFU.EX2 R235, R4 ;  /* 0x0000000400eb7308 */ /* 0x0003620000000800 */
[----:B---3--:R-:W-:-:S07]  /*3db0*/  FFMA.FTZ R8, R126, c[0x0][0x2d0], -R13 ;  /* 0x0000b4007e087a23 */ /* 0x008fce000001080d */
[----:B------:R3:W-:Y:S01]  /*3dc0*/  MUFU.EX2 R248, R8 ;  /* 0x0000000800f87308 */ /* 0x0007e20000000800 */
[----:B-1----:R-:W-:Y:S01]  /*3dd0*/  FFMA.FTZ R4, R120, c[0x0][0x2d0], -R0 ;  /* 0x0000b40078047a23 */ /* 0x002fe20000010800 */
[----:B-----5:R-:W-:-:S06]  /*3de0*/  F2FP.BF16.PACK_AB R7, R235, R236 ;  /* 0x000000eceb07723e */ /* 0x020fcc00000010ff */
[----:B------:R1:W-:Y:S01]  /*3df0*/  MUFU.EX2 R229, R4 ;  /* 0x0000000400e57308 */ /* 0x0003e20000000800 */
[----:B---3--:R-:W-:-:S07]  /*3e00*/  FFMA.FTZ R8, R125, c[0x0][0x2d0], -R13 ;  /* 0x0000b4007d087a23 */ /* 0x008fce000001080d */
[----:B------:R3:W-:Y:S01]  /*3e10*/  MUFU.EX2 R213, R8 ;  /* 0x0000000800d57308 */ /* 0x0007e20000000800 */
[----:B-1----:R-:W-:-:S07]  /*3e20*/  FFMA.FTZ R4, R121, c[0x0][0x2d0], -R0 ;  /* 0x0000b40079047a23 */ /* 0x002fce0000010800 */
[----:B------:R1:W5:Y:S01]  /*3e30*/  MUFU.EX2 R247, R4 ;  /* 0x0000000400f77308 */ /* 0x0003620000000800 */
[----:B---3--:R-:W-:-:S07]  /*3e40*/  FFMA.FTZ R8, R124, c[0x0][0x2d0], -R13 ;  /* 0x0000b4007c087a23 */ /* 0x008fce000001080d */
[----:B------:R3:W3:Y:S01]  /*3e50*/  MUFU.EX2 R212, R8 ;  /* 0x0000000800d47308 */ /* 0x0006e20000000800 */
[----:B-1----:R-:W-:-:S07]  /*3e60*/  F2FP.BF16.PACK_AB R4, R249, R240 ;  /* 0x000000f0f904723e */ /* 0x002fce00000010ff */
[----:B--2---:R-:W-:Y:S01]  /*3e70*/  HMMA.16816.F32.BF16 R172, R4, R24, R116 ;  /* 0x0000001804ac723c */ /* 0x004fe20000041874 */
[----:B---3--:R-:W-:-:S07]  /*3e80*/  FFMA.FTZ R8, R134, c[0x0][0x2d0], -R12 ;  /* 0x0000b40086087a23 */ /* 0x008fce000001080c */
[C---:B------:R-:W-:Y:S01]  /*3e90*/  HMMA.16816.F32.BF16 R164, R4.reuse, R20, R112 ;  /* 0x0000001404a4723c */ /* 0x040fe20000041870 */
[----:B------:R1:W-:Y:S07]  /*3ea0*/  MUFU.EX2 R206, R8 ;  /* 0x0000000800ce7308 */ /* 0x0003ee0000000800 */
[C---:B------:R-:W-:Y:S08]  /*3eb0*/  HMMA.16816.F32.BF16 R120, R4.reuse, R16, R108 ;  /* 0x000000100478723c */ /* 0x040ff0000004186c */
[----:B----4-:R-:W-:Y:S01]  /*3ec0*/  HMMA.16816.F32.BF16 R116, R4, R28, R104 ;  /* 0x0000001c0474723c */ /* 0x010fe20000041868 */
[----:B-1----:R-:W-:-:S04]  /*3ed0*/  FFMA.FTZ R8, R138, c[0x0][0x2d0], -R12 ;  /* 0x0000b4008a087a23 */ /* 0x002fc8000001080c */
[----:B------:R1:W2:Y:S03]  /*3ee0*/  MUFU.EX2 R205, R8 ;  /* 0x0000000800cd7308 */ /* 0x0002a60000000800 */
[C---:B------:R-:W-:Y:S08]  /*3ef0*/  HMMA.16816.F32.BF16 R112, R4.reuse, R32, R100 ;  /* 0x000000200470723c */ /* 0x040ff00000041864 */
[----:B------:R-:W-:Y:S01]  /*3f00*/  HMMA.16816.F32.BF16 R108, R4, R36, R96 ;  /* 0x00000024046c723c */ /* 0x000fe20000041860 */
[----:B-1----:R-:W-:-:S07]  /*3f10*/  FFMA.FTZ R8, R133, c[0x0][0x2d0], -R12 ;  /* 0x0000b40085087a23 */ /* 0x002fce000001080c */
[C---:B------:R-:W-:Y:S01]  /*3f20*/  HMMA.16816.F32.BF16 R148, R4.reuse, R26, R92 ;  /* 0x0000001a0494723c */ /* 0x040fe2000004185c */
[----:B------:R1:W-:Y:S07]  /*3f30*/  MUFU.EX2 R204, R8 ;  /* 0x0000000800cc7308 */ /* 0x0003ee0000000800 */
[C---:B------:R-:W-:Y:S08]  /*3f40*/  HMMA.16816.F32.BF16 R104, R4.reuse, R22, R88 ;  /* 0x000000160468723c */ /* 0x040ff00000041858 */
[----:B------:R-:W-:Y:S01]  /*3f50*/  HMMA.16816.F32.BF16 R100, R4, R18, R84 ;  /* 0x000000120464723c */ /* 0x000fe20000041854 */
[----:B-1----:R-:W-:-:S04]  /*3f60*/  FFMA.FTZ R8, R132, c[0x0][0x2d0], -R12 ;  /* 0x0000b40084087a23 */ /* 0x002fc8000001080c */
[----:B------:R1:W-:Y:S03]  /*3f70*/  MUFU.EX2 R195, R8 ;  /* 0x0000000800c37308 */ /* 0x0003e60000000800 */
[C---:B------:R-:W-:Y:S08]  /*3f80*/  HMMA.16816.F32.BF16 R96, R4.reuse, R30, R80 ;  /* 0x0000001e0460723c */ /* 0x040ff00000041850 */
[----:B------:R-:W-:Y:S01]  /*3f90*/  HMMA.16816.F32.BF16 R92, R4, R34, R76 ;  /* 0x00000022045c723c */ /* 0x000fe2000004184c */
[----:B-1----:R-:W-:-:S07]  /*3fa0*/  FFMA.FTZ R8, R168, c[0x0][0x2d0], -R3 ;  /* 0x0000b400a8087a23 */ /* 0x002fce0000010803 */
[----:B------:R-:W-:Y:S01]  /*3fb0*/  HMMA.16816.F32.BF16 R88, R4, R38, R68 ;  /* 0x000000260458723c */ /* 0x000fe20000041844 */
[----:B------:R1:W-:Y:S06]  /*3fc0*/  MUFU.EX2 R194, R8 ;  /* 0x0000000800c27308 */ /* 0x0003ec0000000800 */
[----:B-----5:R-:W-:Y:S02]  /*3fd0*/  F2FP.BF16.PACK_AB R4, R247, R229 ;  /* 0x000000e5f704723e */ /* 0x020fe400000010ff */
[----:B------:R-:W-:Y:S02]  /*3fe0*/  F2FP.BF16.PACK_AB R5, R248, R214 ;  /* 0x000000d6f805723e */ /* 0x000fe400000010ff */
[----:B------:R-:W-:-:S02]  /*3ff0*/  F2FP.BF16.PACK_AB R6, R227, R228 ;  /* 0x000000e4e306723e */ /* 0x000fc400000010ff */
[----:B------:R-:W-:Y:S01]  /*4000*/  F2FP.BF16.PACK_AB R7, R212, R213 ;  /* 0x000000d5d407723e */ /* 0x000fe200000010ff */
[----:B-1----:R-:W-:-:S06]  /*4010*/  FFMA.FTZ R8, R169, c[0x0][0x2d0], -R3 ;  /* 0x0000b400a9087a23 */ /* 0x002fcc0000010803 */
[C---:B------:R-:W-:Y:S08]  /*4020*/  HMMA.16816.F32.BF16 R200, R4.reuse, R36, R44 ;  /* 0x0000002404c8723c */ /* 0x040ff0000004182c */
[C---:B------:R-:W-:Y:S07]  /*4030*/  HMMA.16816.F32.BF16 R44, R4.reuse, R18, R128 ;  /* 0x00000012042c723c */ /* 0x040fee0000041880 */
[----:B------:R-:W-:Y:S01]  /*4040*/  IMAD.MOV.U32 R128, RZ, RZ, R14 ;  /* 0x000000ffff807224 */ /* 0x000fe200078e000e */
[----:B------:R-:W-:Y:S01]  /*4050*/  HMMA.16816.F32.BF16 R40, R4, R30, R152 ;  /* 0x0000001e0428723c */ /* 0x000fe20000041898 */
[----:B------:R-:W-:-:S02]  /*4060*/  FFMA.FTZ R14, R170, c[0x0][0x2d0], -R3 ;  /* 0x0000b400aa0e7a23 */ /* 0x000fc40000010803 */
[----:B------:R-:W-:Y:S02]  /*4070*/  IMAD.MOV.U32 R129, RZ, RZ, R193 ;  /* 0x000000ffff817224 */ /* 0x000fe400078e00c1 */
[----:B------:R1:W3:Y:S01]  /*4080*/  MUFU.EX2 R193, R8 ;  /* 0x0000000800c17308 */ /* 0x0002e20000000800 */
[----:B------:R-:W-:Y:S02]  /*4090*/  IMAD.MOV.U32 R131, RZ, RZ, R198 ;  /* 0x000000ffff837224 */ /* 0x000fe400078e00c6 */
[----:B------:R-:W-:Y:S01]  /*40a0*/  IMAD.MOV.U32 R153, RZ, RZ, R191 ;  /* 0x000000ffff997224 */ /* 0x000fe200078e00bf */
[----:B------:R-:W-:Y:S01]  /*40b0*/  HMMA.16816.F32.BF16 R80, R4, R24, R72 ;  /* 0x000000180450723c */ /* 0x000fe20000041848 */
[----:B------:R-:W-:Y:S02]  /*40c0*/  IMAD.MOV.U32 R154, RZ, RZ, R192 ;  /* 0x000000ffff9a7224 */ /* 0x000fe400078e00c0 */
[----:B------:R-:W-:Y:S01]  /*40d0*/  IMAD.MOV.U32 R152, RZ, RZ, R188 ;  /* 0x000000ffff987224 */ /* 0x000fe200078e00bc */
[----:B------:R4:W-:Y:S01]  /*40e0*/  MUFU.EX2 R191, R14 ;  /* 0x0000000e00bf7308 */ /* 0x0009e20000000800 */
[----:B------:R-:W-:-:S02]  /*40f0*/  IMAD.MOV.U32 R130, RZ, RZ, R197 ;  /* 0x000000ffff827224 */ /* 0x000fc400078e00c5 */
[----:B------:R-:W-:Y:S01]  /*4100*/  IMAD.MOV.U32 R155, RZ, RZ, R196 ;  /* 0x000000ffff9b7224 */ /* 0x000fe200078e00c4 */
[C---:B------:R-:W-:Y:S01]  /*4110*/  HMMA.16816.F32.BF16 R76, R4.reuse, R20, R64 ;  /* 0x00000014044c723c */ /* 0x040fe20000041840 */
[----:B-1----:R-:W1:Y:S07]  /*4120*/  LDSM.16.MT88.4 R8, [R217+0x900] ;  /* 0x00090000d908783b */ /* 0x002e6e0000004200 */
[----:B------:R-:W-:Y:S01]  /*4130*/  HMMA.16816.F32.BF16 R72, R4, R16, R56 ;  /* 0x000000100448723c */ /* 0x000fe20000041838 */
[----:B------:R-:W5:Y:S01]  /*4140*/  LDSM.16.MT88.4 R16, [R216+0x900] ;  /* 0x00090000d810783b */ /* 0x000f620000004200 */
[----:B----4-:R-:W-:-:S04]  /*4150*/  FFMA.FTZ R14, R171, c[0x0][0x2d0], -R3 ;  /* 0x0000b400ab0e7a23 */ /* 0x010fc80000010803 */
[----:B------:R4:W1:Y:S02]  /*4160*/  MUFU.EX2 R192, R14 ;  /* 0x0000000e00c07308 */ /* 0x0008640000000800 */
[C---:B------:R-:W-:Y:S01]  /*4170*/  HMMA.16816.F32.BF16 R68, R4.reuse, R28, R52 ;  /* 0x0000001c0444723c */ /* 0x040fe20000041834 */
[----:B------:R-:W-:Y:S07]  /*4180*/  LDSM.16.MT88.4 R28, [R216+0x2900] ;  /* 0x00290000d81c783b */ /* 0x000fee0000004200 */
[----:B------:R-:W-:Y:S01]  /*4190*/  HMMA.16816.F32.BF16 R64, R4, R32, R48 ;  /* 0x000000200440723c */ /* 0x000fe20000041830 */
[----:B----4-:R-:W-:-:S07]  /*41a0*/  FFMA.FTZ R14, R176, c[0x0][0x2d0], -R0 ;  /* 0x0000b400b00e7a23 */ /* 0x010fce0000010800 */
[C---:B------:R-:W-:Y:S01]  /*41b0*/  HMMA.16816.F32.BF16 R56, R4.reuse, R26, R144 ;  /* 0x0000001a0438723c */ /* 0x040fe20000041890 */
[----:B------:R-:W-:Y:S01]  /*41c0*/  LDSM.16.MT88.4 R24, [R217+0x1900] ;  /* 0x00190000d918783b */ /* 0x000fe20000004200 */
[----:B------:R4:W-:Y:S06]  /*41d0*/  MUFU.EX2 R188, R14 ;  /* 0x0000000e00bc7308 */ /* 0x0009ec0000000800 */
[C---:B------:R-:W-:Y:S01]  /*41e0*/  HMMA.16816.F32.BF16 R48, R4.reuse, R22, R140 ;  /* 0x000000160430723c */ /* 0x040fe2000004188c */
[----:B------:R-:W5:Y:S07]  /*41f0*/  LDSM.16.MT88.4 R20, [R216+0x1900] ;  /* 0x00190000d814783b */ /* 0x000f6e0000004200 */
[----:B------:R-:W-:Y:S01]  /*4200*/  HMMA.16816.F32.BF16 R52, R4, R34, R156 ;  /* 0x000000220434723c */ /* 0x000fe2000004189c */
[----:B------:R-:W5:Y:S01]  /*4210*/  LDSM.16.MT88.4 R32, [R217+0x2900] ;  /* 0x00290000d920783b */ /* 0x000f620000004200 */
[----:B----4-:R-:W-:-:S04]  /*4220*/  FFMA.FTZ R14, R177, c[0x0][0x2d0], -R0 ;  /* 0x0000b400b10e7a23 */ /* 0x010fc80000010800 */
[----:B------:R4:W4:Y:S02]  /*4230*/  MUFU.EX2 R133, R14 ;  /* 0x0000000e00857308 */ /* 0x0009240000000800 */
[----:B------:R-:W-:Y:S07]  /*4240*/  HMMA.16816.F32.BF16 R36, R4, R38, R160 ;  /* 0x000000260424723c */ /* 0x000fee00000418a0 */
[----:B--2---:R-:W-:Y:S02]  /*4250*/  F2FP.BF16.PACK_AB R4, R205, R206 ;  /* 0x000000cecd04723e */ /* 0x004fe400000010ff */
[----:B---3--:R-:W-:-:S02]  /*4260*/  F2FP.BF16.PACK_AB R5, R193, R194 ;  /* 0x000000c2c105723e */ /* 0x008fc400000010ff */
[----:B------:R-:W-:Y:S02]  /*4270*/  F2FP.BF16.PACK_AB R6, R195, R204 ;  /* 0x000000ccc306723e */ /* 0x000fe400000010ff */
[----:B-1----:R-:W-:Y:S01]  /*4280*/  F2FP.BF16.PACK_AB R7, R192, R191 ;  /* 0x000000bfc007723e */ /* 0x002fe200000010ff */
[----:B----4-:R-:W-:-:S04]  /*4290*/  FFMA.FTZ R14, R179, c[0x0][0x2d0], -R0 ;  /* 0x0000b400b30e7a23 */ /* 0x010fc80000010800 */
[----:B------:R1:W-:Y:S02]  /*42a0*/  MUFU.EX2 R134, R14 ;  /* 0x0000000e00867308 */ /* 0x0003e40000000800 */
[C---:B------:R-:W-:Y:S08]  /*42b0*/  HMMA.16816.F32.BF16 R124, R4.reuse, R8, R164 ;  /* 0x00000008047c723c */ /* 0x040ff000000418a4 */
[----:B-----5:R-:W-:Y:S01]  /*42c0*/  HMMA.16816.F32.BF16 R140, R4, R16, R172 ;  /* 0x00000010048c723c */ /* 0x020fe200000418ac */
[----:B-1----:R-:W-:-:S07]  /*42d0*/  FFMA.FTZ R14, R178, c[0x0][0x2d0], -R0 ;  /* 0x0000b400b20e7a23 */ /* 0x002fce0000010800 */
[C---:B------:R-:W-:Y:S01]  /*42e0*/  HMMA.16816.F32.BF16 R156, R4.reuse, R20, R120 ;  /* 0x00000014049c723c */ /* 0x040fe20000041878 */
[----:B------:R1:W-:Y:S07]  /*42f0*/  MUFU.EX2 R138, R14 ;  /* 0x0000000e008a7308 */ /* 0x0003ee0000000800 */
[C---:B------:R-:W-:Y:S01]  /*4300*/  HMMA.16816.F32.BF16 R168, R4.reuse, R24, R116 ;  /* 0x0000001804a8723c */ /* 0x040fe20000041874 */
[----:B------:R-:W-:Y:S07]  /*4310*/  LDSM.16.MT88.4 R116, [R216+0x2d00] ;  /* 0x002d0000d874783b */ /* 0x000fee0000004200 */
[----:B------:R-:W-:Y:S01]  /*4320*/  HMMA.16816.F32.BF16 R112, R4, R28, R112 ;  /* 0x0000001c0470723c */ /* 0x000fe20000041870 */
[----:B-1----:R-:W-:-:S04]  /*4330*/  FFMA.FTZ R14, R180, c[0x0][0x2d0], -R13 ;  /* 0x0000b400b40e7a23 */ /* 0x002fc8000001080d */
[----:B------:R1:W-:Y:S03]  /*4340*/  MUFU.EX2 R132, R14 ;  /* 0x0000000e00847308 */ /* 0x0003e60000000800 */
[C---:B------:R-:W-:Y:S08]  /*4350*/  HMMA.16816.F32.BF16 R196, R4.reuse, R32, R108 ;  /* 0x0000002004c4723c */ /* 0x040ff0000004186c */
[----:B------:R-:W-:Y:S01]  /*4360*/  HMMA.16816.F32.BF16 R148, R4, R18, R148 ;  /* 0x000000120494723c */ /* 0x000fe20000041894 */
[----:B-1----:R-:W-:-:S07]  /*4370*/  FFMA.FTZ R14, R181, c[0x0][0x2d0], -R13 ;  /* 0x0000b400b50e7a23 */ /* 0x002fce000001080d */
[C---:B------:R-:W-:Y:S01]  /*4380*/  HMMA.16816.F32.BF16 R84, R4.reuse, R10, R104 ;  /* 0x0000000a0454723c */ /* 0x040fe20000041868 */
[----:B------:R-:W-:Y:S01]  /*4390*/  LDSM.16.MT88.4 R104, [R217+0x1d00] ;  /* 0x001d0000d968783b */ /* 0x000fe20000004200 */
[----:B------:R1:W2:Y:S06]  /*43a0*/  MUFU.EX2 R63, R14 ;  /* 0x0000000e003f7308 */ /* 0x0002ac0000000800 */
[C---:B------:R-:W-:Y:S08]  /*43b0*/  HMMA.16816.F32.BF16 R100, R4.reuse, R22, R100 ;  /* 0x000000160464723c */ /* 0x040ff00000041864 */
[----:B------:R-:W-:Y:S01]  /*43c0*/  HMMA.16816.F32.BF16 R160, R4, R26, R96 ;  /* 0x0000001a04a0723c */ /* 0x000fe20000041860 */
[----:B-1----:R-:W-:-:S04]  /*43d0*/  FFMA.FTZ R14, R183, c[0x0][0x2d0], -R13 ;  /* 0x0000b400b70e7a23 */ /* 0x002fc8000001080d */
[----:B------:R1:W-:Y:S03]  /*43e0*/  MUFU.EX2 R62, R14 ;  /* 0x0000000e003e7308 */ /* 0x0003e60000000800 */
[C---:B------:R-:W-:Y:S01]  /*43f0*/  HMMA.16816.F32.BF16 R164, R4.reuse, R30, R92 ;  /* 0x0000001e04a4723c */ /* 0x040fe2000004185c */
[----:B------:R-:W3:Y:S07]  /*4400*/  LDSM.16.MT88.4 R92, [R216+0x1d00] ;  /* 0x001d0000d85c783b */ /* 0x000eee0000004200 */
[----:B------:R-:W-:Y:S01]  /*4410*/  HMMA.16816.F32.BF16 R144, R4, R34, R88 ;  /* 0x000000220490723c */ /* 0x000fe20000041858 */
[----:B-1----:R-:W-:-:S06]  /*4420*/  FFMA.FTZ R14, R182, c[0x0][0x2d0], -R13 ;  /* 0x0000b400b60e7a23 */ /* 0x002fcc000001080d */
[----:B------:R-:W-:Y:S01]  /*4430*/  F2FP.BF16.PACK_AB R4, R133, R188 ;  /* 0x000000bc8504723e */ /* 0x000fe200000010ff */
[----:B------:R-:W-:Y:S01]  /*4440*/  IMAD.MOV.U32 R91, RZ, RZ, R187 ;  /* 0x000000ffff5b7224 */ /* 0x000fe200078e00bb */
[----:B--2---:R-:W-:Y:S01]  /*4450*/  F2FP.BF16.PACK_AB R5, R63, R132 ;  /* 0x000000843f05723e */ /* 0x004fe200000010ff */
[----:B------:R-:W1:Y:S01]  /*4460*/  MUFU.EX2 R61, R14 ;  /* 0x0000000e003d7308 */ /* 0x000e620000000800 */
[----:B------:R-:W-:Y:S01]  /*4470*/  F2FP.BF16.PACK_AB R6, R138, R134 ;  /* 0x000000868a06723e */ /* 0x000fe200000010ff */
[----:B------:R-:W-:Y:S02]  /*4480*/  IMAD.MOV.U32 R90, RZ, RZ, R186 ;  /* 0x000000ffff5a7224 */ /* 0x000fe400078e00ba */
[----:B------:R-:W-:Y:S02]  /*4490*/  IMAD.MOV.U32 R89, RZ, RZ, R185 ;  /* 0x000000ffff597224 */ /* 0x000fe400078e00b9 */
[----:B------:R-:W-:Y:S01]  /*44a0*/  IMAD.MOV.U32 R88, RZ, RZ, R184 ;  /* 0x000000ffff587224 */ /* 0x000fe200078e00b8 */
[----:B-1----:R-:W-:Y:S01]  /*44b0*/  F2FP.BF16.PACK_AB R7, R61, R62 ;  /* 0x0000003e3d07723e */ /* 0x002fe200000010ff */
[----:B------:R-:W-:-:S06]  /*44c0*/  IMAD.MOV.U32 R14, RZ, RZ, R130 ;  /* 0x000000ffff0e7224 */ /* 0x000fcc00078e0082 */
[C---:B------:R-:W-:Y:S07]  /*44d0*/  HMMA.16816.F32.BF16 R176, R4.reuse, R8, R76 ;  /* 0x0000000804b0723c */ /* 0x040fee000004184c */
[----:B------:R-:W-:Y:S01]  /*44e0*/  FFMA.FTZ R8, R210, c[0x0][0x2d0], -R12 ;  /* 0x0000b400d2087a23 */ /* 0x000fe2000001080c */
[----:B------:R-:W-:Y:S01]  /*44f0*/  HMMA.16816.F32.BF16 R172, R4, R10, R48 ;  /* 0x0000000a04ac723c */ /* 0x000fe20000041830 */
[----:B------:R-:W-:Y:S02]  /*4500*/  IMAD.MOV.U32 R79, RZ, RZ, R131 ;  /* 0x000000ffff4f7224 */ /* 0x000fe400078e0083 */
[----:B------:R1:W-:Y:S01]  /*4510*/  MUFU.EX2 R49, R8 ;  /* 0x0000000800317308 */ /* 0x0003e20000000800 */
[----:B------:R-:W-:-:S02]  /*4520*/  IMAD.MOV.U32 R210, RZ, RZ, R129 ;  /* 0x000000ffffd27224 */ /* 0x000fc400078e0081 */
[----:B------:R-:W-:Y:S02]  /*4530*/  IMAD.MOV.U32 R9, RZ, RZ, R152 ;  /* 0x000000ffff097224 */ /* 0x000fe400078e0098 */
[C---:B------:R-:W-:Y:S01]  /*4540*/  HMMA.16816.F32.BF16 R180, R4.reuse, R18, R56 ;  /* 0x0000001204b4723c */ /* 0x040fe20000041838 */
[----:B------:R-:W-:Y:S02]  /*4550*/  IMAD.MOV.U32 R10, RZ, RZ, R154 ;  /* 0x000000ffff0a7224 */ /* 0x000fe400078e009a */
[----:B------:R-:W-:Y:S02]  /*4560*/  IMAD.MOV.U32 R51, RZ, RZ, R128 ;  /* 0x000000ffff337224 */ /* 0x000fe400078e0080 */
[----:B------:R-:W-:Y:S02]  /*4570*/  IMAD.MOV.U32 R11, RZ, RZ, R153 ;  /* 0x000000ffff0b7224 */ /* 0x000fe400078e0099 */
[----:B------:R-:W-:Y:S01]  /*4580*/  IMAD.MOV.U32 R50, RZ, RZ, R155 ;  /* 0x000000ffff327224 */ /* 0x000fe200078e009b */
[----:B------:R-:W-:Y:S01]  /*4590*/  HMMA.16816.F32.BF16 R56, R4, R22, R44 ;  /* 0x000000160438723c */ /* 0x000fe2000004182c */
[----:B------:R-:W-:Y:S01]  /*45a0*/  LDSM.16.MT88.4 R152, [R216+0xd00] ;  /* 0x000d0000d898783b */ /* 0x000fe20000004200 */
[----:B-1----:R-:W-:-:S02]  /*45b0*/  FFMA.FTZ R8, R209, c[0x0][0x2d0], -R12 ;  /* 0x0000b400d1087a23 */ /* 0x002fc4000001080c */
[----:B------:R-:W-:Y:S02]  /*45c0*/  IMAD.MOV.U32 R209, RZ, RZ, R11 ;  /* 0x000000ffffd17224 */ /* 0x000fe400078e000b */
[----:B------:R1:W2:Y:S02]  /*45d0*/  MUFU.EX2 R48, R8 ;  /* 0x0000000800307308 */ /* 0x0002a40000000800 */
[C---:B------:R-:W-:Y:S01]  /*45e0*/  HMMA.16816.F32.BF16 R96, R4.reuse, R24, R68 ;  /* 0x000000180460723c */ /* 0x040fe20000041844 */
[----:B------:R-:W-:Y:S02]  /*45f0*/  IMAD.MOV.U32 R47, RZ, RZ, R9 ;  /* 0x000000ffff2f7224 */ /* 0x000fe400078e0009 */
[----:B------:R-:W-:Y:S02]  /*4600*/  IMAD.MOV.U32 R45, RZ, RZ, R88 ;  /* 0x000000ffff2d7224 */ /* 0x000fe400078e0058 */
[----:B------:R-:W-:Y:S02]  /*4610*/  IMAD.MOV.U32 R46, RZ, RZ, R90 ;  /* 0x000000ffff2e7224 */ /* 0x000fe400078e005a */
[----:B------:R-:W-:Y:S01]  /*4620*/  IMAD.MOV.U32 R11, RZ, RZ, R91 ;  /* 0x000000ffff0b7224 */ /* 0x000fe200078e005b */
[----:B------:R-:W-:Y:S01]  /*4630*/  HMMA.16816.F32.BF16 R108, R4, R20, R72 ;  /* 0x00000014046c723c */ /* 0x000fe20000041848 */
[----:B------:R-:W-:-:S02]  /*4640*/  FADD.FTZ R9, R239, R238 ;  /* 0x000000eeef097221 */ /* 0x000fc40000010000 */
[----:B-1----:R-:W-:-:S05]  /*4650*/  FFMA.FTZ R8, R208, c[0x0][0x2d0], -R12 ;  /* 0x0000b400d0087a23 */ /* 0x002fca000001080c */
[----:B------:R-:W-:Y:S01]  /*4660*/  HMMA.16816.F32.BF16 R184, R4, R16, R80 ;  /* 0x0000001004b8723c */ /* 0x000fe20000041850 */
[----:B------:R-:W1:Y:S01]  /*4670*/  LDSM.16.MT88.4 R80, [R217+0xd00] ;  /* 0x000d0000d950783b */ /* 0x000e620000004200 */
[----:B--2---:R-:W-:Y:S01]  /*4680*/  F2FP.BF16.PACK_AB R128, R48, R49 ;  /* 0x000000313080723e */ /* 0x004fe200000010ff */
[----:B------:R2:W-:Y:S01]  /*4690*/  MUFU.EX2 R44, R8 ;  /* 0x00000008002c7308 */ /* 0x0005e20000000800 */
[----:B------:R-:W-:-:S04]  /*46a0*/  IMAD.MOV.U32 R208, RZ, RZ, R89 ;  /* 0x000000ffffd07224 */ /* 0x000fc800078e0059 */
[C---:B------:R-:W-:Y:S08]  /*46b0*/  HMMA.16816.F32.BF16 R40, R4.reuse, R26, R40 ;  /* 0x0000001a0428723c */ /* 0x040ff00000041828 */
[----:B------:R-:W-:Y:S01]  /*46c0*/  HMMA.16816.F32.BF16 R64, R4, R28, R64 ;  /* 0x0000001c0440723c */ /* 0x000fe20000041840 */
[----:B--2---:R-:W-:-:S04]  /*46d0*/  FFMA.FTZ R8, R207, c[0x0][0x2d0], -R12 ;  /* 0x0000b400cf087a23 */ /* 0x004fc8000001080c */
[----:B------:R2:W4:Y:S03]  /*46e0*/  MUFU.EX2 R24, R8 ;  /* 0x0000000800187308 */ /* 0x0005260000000800 */
[C---:B------:R-:W-:Y:S08]  /*46f0*/  HMMA.16816.F32.BF16 R52, R4.reuse, R30, R52 ;  /* 0x0000001e0434723c */ /* 0x040ff00000041834 */
[----:B------:R-:W-:Y:S01]  /*4700*/  HMMA.16816.F32.BF16 R120, R4, R32, R200 ;  /* 0x000000200478723c */ /* 0x000fe200000418c8 */
[----:B--2---:R-:W-:-:S07]  /*4710*/  FFMA.FTZ R8, R224, c[0x0][0x2d0], -R3 ;  /* 0x0000b400e0087a23 */ /* 0x004fce0000010803 */
[----:B------:R-:W-:Y:S01]  /*4720*/  HMMA.16816.F32.BF16 R36, R4, R34, R36 ;  /* 0x000000220424723c */ /* 0x000fe20000041824 */
[----:B------:R-:W2:Y:S01]  /*4730*/  LDSM.16.MT88.4 R4, [R217+0x2d00] ;  /* 0x002d0000d904783b */ /* 0x000ea20000004200 */
[----:B----4-:R-:W-:Y:S01]  /*4740*/  F2FP.BF16.PACK_AB R130, R24, R44 ;  /* 0x0000002c1882723e */ /* 0x010fe200000010ff */
[----:B------:R4:W-:Y:S02]  /*4750*/  MUFU.EX2 R23, R8 ;  /* 0x0000000800177308 */ /* 0x0009e40000000800 */
[----:B----4-:R-:W-:-:S06]  /*4760*/  FFMA.FTZ R8, R226, c[0x0][0x2d0], -R3 ;  /* 0x0000b400e2087a23 */ /* 0x010fcc0000010803 */
[----:B------:R4:W5:Y:S02]  /*4770*/  MUFU.EX2 R22, R8 ;  /* 0x0000000800167308 */ /* 0x0009640000000800 */
[--C-:B----4-:R-:W-:Y:S01]  /*4780*/  FFMA.FTZ R8, R215, c[0x0][0x2d0], -R3.reuse ;  /* 0x0000b400d7087a23 */ /* 0x110fe20000010803 */
[----:B-----5:R-:W-:Y:S01]  /*4790*/  F2FP.BF16.PACK_AB R129, R22, R23 ;  /* 0x000000171681723e */ /* 0x020fe200000010ff */
[----:B------:R-:W-:-:S04]  /*47a0*/  FFMA.FTZ R3, R211, c[0x0][0x2d0], -R3 ;  /* 0x0000b400d3037a23 */ /* 0x000fc80000010803 */
[----:B------:R4:W-:Y:S08]  /*47b0*/  MUFU.EX2 R20, R8 ;  /* 0x0000000800147308 */ /* 0x0009f00000000800 */
[----:B------:R5:W1:Y:S01]  /*47c0*/  MUFU.EX2 R21, R3 ;  /* 0x0000000300157308 */ /* 0x000a620000000800 */
[----:B----4-:R-:W-:Y:S02]  /*47d0*/  FADD.FTZ R8, R45, R208 ;  /* 0x000000d02d087221 */ /* 0x010fe40000010000 */
[----:B-----5:R-:W-:Y:S01]  /*47e0*/  FFMA.FTZ R3, R233, c[0x0][0x2d0], -R0 ;  /* 0x0000b400e9037a23 */ /* 0x020fe20000010800 */
[----:B-1----:R-:W-:-:S04]  /*47f0*/  F2FP.BF16.PACK_AB R131, R21, R20 ;  /* 0x000000141583723e */ /* 0x002fc800000010ff */
[----:B------:R1:W-:Y:S03]  /*4800*/  MUFU.EX2 R19, R3 ;  /* 0x0000000300137308 */ /* 0x0003e60000000800 */
[C---:B---3--:R-:W-:Y:S08]  /*4810*/  HMMA.16816.F32.BF16 R88, R128.reuse, R92, R156 ;  /* 0x0000005c8058723c */ /* 0x048ff0000004189c */
[----:B------:R-:W-:Y:S01]  /*4820*/  HMMA.16816.F32.BF16 R156, R128, R94, R100 ;  /* 0x0000005e809c723c */ /* 0x000fe20000041864 */
[----:B-1----:R-:W-:-:S04]  /*4830*/  FFMA.FTZ R3, R232, c[0x0][0x2d0], -R0 ;  /* 0x0000b400e8037a23 */ /* 0x002fc80000010800 */
[----:B------:R1:W3:Y:S03]  /*4840*/  MUFU.EX2 R18, R3 ;  /* 0x0000000300127308 */ /* 0x0002e60000000800 */
[C---:B------:R-:W-:Y:S08]  /*4850*/  HMMA.16816.F32.BF16 R100, R128.reuse, R104, R168 ;  /* 0x000000688064723c */ /* 0x040ff000000418a8 */
[----:B------:R-:W-:Y:S01]  /*4860*/  HMMA.16816.F32.BF16 R72, R128, R80, R124 ;  /* 0x000000508048723c */ /* 0x000fe2000004187c */
[--C-:B-1----:R-:W-:Y:S01]  /*4870*/  FFMA.FTZ R3, R237, c[0x0][0x2d0], -R0.reuse ;  /* 0x0000b400ed037a23 */ /* 0x102fe20000010800 */
[----:B---3--:R-:W-:Y:S01]  /*4880*/  F2FP.BF16.PACK_AB R168, R18, R19 ;  /* 0x0000001312a8723e */ /* 0x008fe200000010ff */
[----:B------:R-:W-:-:S05]  /*4890*/  FFMA.FTZ R0, R225, c[0x0][0x2d0], -R0 ;  /* 0x0000b400e1007a23 */ /* 0x000fca0000010800 */
[C---:B--2---:R-:W-:Y:S01]  /*48a0*/  HMMA.16816.F32.BF16 R124, R128.reuse, R4, R196 ;  /* 0x00000004807c723c */ /* 0x044fe200000418c4 */
[----:B------:R1:W-:Y:S07]  /*48b0*/  MUFU.EX2 R17, R3 ;  /* 0x0000000300117308 */ /* 0x0003ee0000000800 */
[C---:B------:R-:W-:Y:S01]  /*48c0*/  HMMA.16816.F32.BF16 R140, R128.reuse, R152, R140 ;  /* 0x00000098808c723c */ /* 0x040fe2000004188c */
[----:B------:R2:W3:Y:S07]  /*48d0*/  MUFU.EX2 R16, R0 ;  /* 0x0000000000107308 */ /* 0x0004ee0000000800 */
[----:B------:R-:W-:Y:S01]  /*48e0*/  HMMA.16816.F32.BF16 R148, R128, R154, R148 ;  /* 0x0000009a8094723c */ /* 0x000fe20000041894 */
[----:B-1----:R-:W-:-:S07]  /*48f0*/  FADD.FTZ R3, R47, R46 ;  /* 0x0000002e2f037221 */ /* 0x002fce0000010000 */
[----:B------:R-:W-:Y:S01]  /*4900*/  HMMA.16816.F32.BF16 R160, R128, R106, R160 ;  /* 0x0000006a80a0723c */ /* 0x000fe200000418a0 */
[----:B--2---:R-:W-:Y:S01]  /*4910*/  FFMA.FTZ R0, R79, c[0x0][0x2d0], -R13 ;  /* 0x0000b4004f007a23 */ /* 0x004fe2000001080d */
[----:B---3--:R-:W-:-:S03]  /*4920*/  F2FP.BF16.PACK_AB R170, R16, R17 ;  /* 0x0000001110aa723e */ /* 0x008fc600000010ff */
[----:B------:R1:W-:Y:S03]  /*4930*/  MUFU.EX2 R12, R0 ;  /* 0x00000000000c7308 */ /* 0x0003e60000000800 */
[C---:B------:R-:W-:Y:S08]  /*4940*/  HMMA.16816.F32.BF16 R76, R128.reuse, R82, R84 ;  /* 0x00000052804c723c */ /* 0x040ff00000041854 */
[----:B------:R-:W-:Y:S01]  /*4950*/  HMMA.16816.F32.BF16 R112, R128, R116, R112 ;  /* 0x000000748070723c */ /* 0x000fe20000041870 */
[----:B-1----:R-:W-:-:S07]  /*4960*/  FFMA.FTZ R0, R14, c[0x0][0x2d0], -R13 ;  /* 0x0000b4000e007a23 */ /* 0x002fce000001080d */
[C---:B------:R-:W-:Y:S01]  /*4970*/  HMMA.16816.F32.BF16 R164, R128.reuse, R118, R164 ;  /* 0x0000007680a4723c */ /* 0x040fe200000418a4 */
[----:B------:R1:W2:Y:S07]  /*4980*/  MUFU.EX2 R14, R0 ;  /* 0x00000000000e7308 */ /* 0x0002ae0000000800 */
[----:B------:R-:W-:Y:S01]  /*4990*/  HMMA.16816.F32.BF16 R128, R128, R6, R144 ;  /* 0x000000068080723c */ /* 0x000fe20000041890 */
[----:B-1----:R-:W-:Y:S01]  /*49a0*/  FFMA.FTZ R0, R210, c[0x0][0x2d0], -R13 ;  /* 0x0000b400d2007a23 */ /* 0x002fe2000001080d */
[----:B--2---:R-:W-:Y:S01]  /*49b0*/  F2FP.BF16.PACK_AB R169, R14, R12 ;  /* 0x0000000c0ea9723e */ /* 0x004fe200000010ff */
[----:B------:R-:W-:-:S02]  /*49c0*/  IMAD.MOV.U32 R210, RZ, RZ, R10 ;  /* 0x000000ffffd27224 */ /* 0x000fc400078e000a */
[----:B------:R-:W-:Y:S02]  /*49d0*/  IMAD.MOV.U32 R10, RZ, RZ, R15 ;  /* 0x000000ffff0a7224 */ /* 0x000fe400078e000f */
[----:B------:R1:W-:Y:S02]  /*49e0*/  MUFU.EX2 R15, R0 ;  /* 0x00000000000f7308 */ /* 0x0003e40000000800 */
[----:B------:R-:W-:Y:S02]  /*49f0*/  FADD.FTZ R10, R10, R8 ;  /* 0x000000080a0a7221 */ /* 0x000fe40000010000 */
[----:B-1----:R-:W-:-:S04]  /*4a00*/  FFMA.FTZ R0, R230, c[0x0][0x2d0], -R13 ;  /* 0x0000b400e6007a23 */ /* 0x002fc8000001080d */
[----:B------:R1:W2:Y:S02]  /*4a10*/  MUFU.EX2 R13, R0 ;  /* 0x00000000000d7308 */ /* 0x0002a40000000800 */
[----:B-1----:R-:W-:Y:S01]  /*4a20*/  FADD.FTZ R0, R246, R242 ;  /* 0x000000f2f6007221 */ /* 0x002fe20000010000 */
[----:B--2---:R-:W-:-:S03]  /*4a30*/  F2FP.BF16.PACK_AB R171, R13, R15 ;  /* 0x0000000f0dab723e */ /* 0x004fc600000010ff */
[----:B------:R-:W-:Y:S02]  /*4a40*/  FADD.FTZ R0, R11, R0 ;  /* 0x000000000b007221 */ /* 0x000fe40000010000 */
[----:B------:R-:W-:Y:S02]  /*4a50*/  FADD.FTZ R11, R241, R9 ;  /* 0x00000009f10b7221 */ /* 0x000fe40000010000 */
[----:B------:R-:W-:Y:S01]  /*4a60*/  FADD.FTZ R9, R209, R3 ;  /* 0x00000003d1097221 */ /* 0x000fe20000010000 */
[----:B------:R-:W-:Y:S01]  /*4a70*/  HMMA.16816.F32.BF16 R120, R168, R4, R120 ;  /* 0x00000004a878723c */ /* 0x000fe20000041878 */
[----:B------:R-:W-:Y:S02]  /*4a80*/  FADD.FTZ R8, R210, R0 ;  /* 0x00000000d2087221 */ /* 0x000fe40000010000 */
[----:B------:R-:W-:Y:S02]  /*4a90*/  FADD.FTZ R3, R50, R10 ;  /* 0x0000000a32037221 */ /* 0x000fe40000010000 */
[----:B------:R-:W-:-:S02]  /*4aa0*/  FADD.FTZ R0, R51, R9 ;  /* 0x0000000933007221 */ /* 0x000fc40000010000 */
[----:B------:R-:W-:Y:S01]  /*4ab0*/  FADD.FTZ R4, R245, R11 ;  /* 0x0000000bf5047221 */ /* 0x000fe20000010000 */
[C---:B------:R-:W-:Y:S01]  /*4ac0*/  HMMA.16816.F32.BF16 R84, R168.reuse, R92, R108 ;  /* 0x0000005ca854723c */ /* 0x040fe2000004186c */
[----:B------:R-:W-:Y:S02]  /*4ad0*/  FADD.FTZ R5, R229, R8 ;  /* 0x00000008e5057221 */ /* 0x000fe40000010000 */
[----:B------:R-:W-:Y:S02]  /*4ae0*/  FADD.FTZ R4, R214, R4 ;  /* 0x00000004d6047221 */ /* 0x000fe40000010000 */
[----:B------:R-:W-:Y:S02]  /*4af0*/  FADD.FTZ R3, R240, R3 ;  /* 0x00000003f0037221 */ /* 0x000fe40000010000 */
[----:B------:R-:W-:Y:S01]  /*4b00*/  FADD.FTZ R0, R234, R0 ;  /* 0x00000000ea007221 */ /* 0x000fe20000010000 */
[----:B------:R-:W-:Y:S01]  /*4b10*/  HMMA.16816.F32.BF16 R144, R168, R152, R184 ;  /* 0x00000098a890723c */ /* 0x000fe200000418b8 */
[----:B------:R-:W-:-:S02]  /*4b20*/  FADD.FTZ R247, R247, R5 ;  /* 0x00000005f7f77221 */ /* 0x000fc40000010000 */
        /* <DEDUP_REMOVED lines=47> */
[----:B------:R-:W-:Y:S02]  /*4e20*/  FADD.FTZ R250, R20, R250 ;  /* 0x000000fa14fa7221 */ /* 0x000fe40000010000 */
[----:B------:R-:W-:Y:S02]  /*4e30*/  FADD.FTZ R247, R16, R247 ;  /* 0x000000f710f77221 */ /* 0x000fe40000010000 */
[----:B------:R-:W-:Y:S02]  /*4e40*/  FADD.FTZ R248, R13, R248 ;  /* 0x000000f80df87221 */ /* 0x000fe40000010000 */
[----:B------:R-:W-:-:S02]  /*4e50*/  FADD.FTZ R249, R24, R249 ;  /* 0x000000f918f97221 */ /* 0x000fc40000010000 */
[----:B------:R-:W-:Y:S01]  /*4e60*/  FADD.FTZ R250, R21, R250 ;  /* 0x000000fa15fa7221 */ /* 0x000fe20000010000 */
[----:B------:R-:W-:Y:S05]  /*4e70*/  @!P2 BRA `(.L_x_32) ;  /* 0x000032000000a947 */ /* 0x000fea0003800000 */
[----:B------:R-:W2:Y:S01]  /*4e80*/  LDL.LU R50, [R1+0x10] ;  /* 0x0000100001327983 */ /* 0x000ea20000300800 */
[----:B------:R-:W-:Y:S01]  /*4e90*/  SHF.R.S32.HI R51, RZ, 0x1f, R60 ;  /* 0x0000001fff337819 */ /* 0x000fe2000001143c */
[----:B------:R-:W-:Y:S02]  /*4ea0*/  IMAD.SHL.U32 R229, R60, 0x2, RZ ;  /* 0x000000023ce57824 */ /* 0x000fe400078e00ff */
[----:B------:R-:W-:Y:S01]  /*4eb0*/  IMAD.SHL.U32 R227, R190, 0x2, RZ ;  /* 0x00000002bee37824 */ /* 0x000fe200078e00ff */
[----:B------:R-:W-:Y:S01]  /*4ec0*/  SHF.L.U64.HI R230, R60, 0x1, R51 ;  /* 0x000000013ce67819 */ /* 0x000fe20000010233 */
[C---:B------:R-:W-:Y:S01]  /*4ed0*/  IMAD.SHL.U32 R225, R189.reuse, 0x2, RZ ;  /* 0x00000002bde17824 */ /* 0x040fe200078e00ff */
[----:B------:R-:W-:Y:S01]  /*4ee0*/  SHF.R.S32.HI R51, RZ, 0x1f, R189 ;  /* 0x0000001fff337819 */ /* 0x000fe200000114bd */
[----:B------:R-:W-:Y:S02]  /*4ef0*/  IMAD.MOV.U32 R3, RZ, RZ, R136 ;  /* 0x000000ffff037224 */ /* 0x000fe400078e0088 */
[----:B------:R-:W-:Y:S01]  /*4f00*/  IMAD.MOV.U32 R0, RZ, RZ, R137 ;  /* 0x000000ffff007224 */ /* 0x000fe200078e0089 */
[----:B------:R-:W-:Y:S01]  /*4f10*/  SHF.L.U64.HI R226, R189, 0x1, R51 ;  /* 0x00000001bde27819 */ /* 0x000fe20000010233 */
[----:B------:R-:W-:-:S02]  /*4f20*/  IMAD.MOV.U32 R138, RZ, RZ, R2 ;  /* 0x000000ffff8a7224 */ /* 0x000fc400078e0002 */
[----:B------:R-:W-:Y:S01]  /*4f30*/  IMAD.MOV.U32 R132, RZ, RZ, R135 ;  /* 0x000000ffff847224 */ /* 0x000fe200078e0087 */
[----:B--2---:R-:W-:Y:S02]  /*4f40*/  IADD3 R224, R50, -0x2, RZ ;  /* 0xfffffffe32e07810 */ /* 0x004fe40007ffe0ff */
[----:B------:R-:W-:-:S04]  /*4f50*/  SHF.R.S32.HI R50, RZ, 0x1f, R190 ;  /* 0x0000001fff327819 */ /* 0x000fc800000114be */
[----:B------:R-:W-:Y:S01]  /*4f60*/  SHF.L.U64.HI R228, R190, 0x1, R50 ;  /* 0x00000001bee47819 */ /* 0x000fe20000010232 */
[----:B------:R-:W-:Y:S05]  /*4f70*/  BRA `(.L_x_33) ;  /* 0x0000037000007947 */ /* 0x000fea0003800000 */
.L_x_35:
[----:B------:R-:W2:Y:S01]  /*4f80*/  LDL.64 R234, [R1] ;  /* 0x0000000001ea7983 */ /* 0x000ea20000100a00 */
[----:B------:R-:W-:Y:S02]  /*4f90*/  IMAD.MOV.U32 R222, RZ, RZ, RZ ;  /* 0x000000ffffde7224 */ /* 0x000fe400078e00ff */
[----:B------:R-:W-:Y:S01]  /*4fa0*/  IMAD.MOV.U32 R233, RZ, RZ, c[0x0][0x2b8] ;  /* 0x0000ae00ffe97624 */ /* 0x000fe200078e00ff */
[----:B------:R-:W3:Y:S01]  /*4fb0*/  LDL R232, [R1+0x8] ;  /* 0x0000080001e87983 */ /* 0x000ee20000100800 */
[----:B------:R-:W-:Y:S03]  /*4fc0*/  IMAD R133, R224, 0x40, R251 ;  /* 0x00000040e0857824 */ /* 0x000fe600078e02fb */
[----:B------:R-:W-:Y:S02]  /*4fd0*/  ISETP.NE.AND P2, PT, R233, 0x1, PT ;  /* 0x00000001e900780c */ /* 0x000fe40003f45270 */
[----:B------:R-:W-:Y:S05]  /*4fe0*/  IADD3 R133, R133, -0x40, R231 ;  /* 0xffffffc085857810 */ /* 0x000fea0007ffe0e7 */
[--C-:B------:R-:W-:Y:S06]  /*4ff0*/  IMAD.MOV.U32 R2, RZ, RZ, R133.reuse ;  /* 0x000000ffff027224 */ /* 0x100fec00078e0085 */
[----:B------:R-:W-:Y:S05]  /*5000*/  @P2 IMAD.HI.U32 R134, R133, c[0x0][0x2bc], RZ ;  /* 0x0000af0085862a27 */ /* 0x000fea00078e00ff */
[----:B------:R-:W-:Y:S04]  /*5010*/  @P2 SHF.R.U32.HI R2, RZ, c[0x0][0x2c0], R134 ;  /* 0x0000b000ff022a19 */ /* 0x000fe80000011686 */
[C---:B--2---:R-:W-:Y:S04]  /*5020*/  @!P3 IADD3 R135, P0, R2.reuse, R234, RZ ;  /* 0x000000ea0287b210 */ /* 0x044fe80007f1e0ff */
[----:B---3--:R-:W-:Y:S01]  /*5030*/  @!P3 LEA.HI.X.SX32 R136, R2, R232, 0x1, P0 ;  /* 0x000000e80288b211 */ /* 0x008fe200000f0eff */
[----:B------:R-:W-:Y:S01]  /*5040*/  IMAD.MOV R2, RZ, RZ, -R2 ;  /* 0x000000ffff027224 */ /* 0x000fe200078e0a02 */
[----:B------:R-:W1:Y:S01]  /*5050*/  S2R R232, SR_CTAID.Y ;  /* 0x0000000000e87919 */ /* 0x000e620000002600 */
[C---:B------:R-:W-:Y:S02]  /*5060*/  @!P3 LEA R134, P0, R135.reuse, c[0x0][0x2a0], 0x2 ;  /* 0x0000a8008786ba11 */ /* 0x040fe400078010ff */
[----:B------:R-:W-:Y:S02]  /*5070*/  IMAD R223, R2, c[0x0][0x2b8], R133 ;  /* 0x0000ae0002df7a24 */ /* 0x000fe400078e0285 */
[----:B------:R-:W-:Y:S03]  /*5080*/  @!P3 LEA.HI.X R135, R135, c[0x0][0x2a4], R136, 0x2, P0 ;  /* 0x0000a9008787ba11 */ /* 0x000fe600000f1488 */
[----:B------:R-:W-:Y:S02]  /*5090*/  SHF.R.S32.HI R2, RZ, 0x1f, R223 ;  /* 0x0000001fff027819 */ /* 0x000fe400000114df */
[----:B------:R2:W3:Y:S03]  /*50a0*/  @!P3 LDG.E R222, [R134.64] ;  /* 0x0000000686deb981 */ /* 0x0004e6000c1e1900 */
[----:B------:R-:W-:Y:S04]  /*50b0*/  IMAD R2, R2, c[0x0][0x1e0], RZ ;  /* 0x0000780002027a24 */ /* 0x000fe800078e02ff */
[C---:B------:R-:W-:Y:S02]  /*50c0*/  IMAD R2, R223.reuse, c[0x0][0x1e4], R2 ;  /* 0x00007900df027a24 */ /* 0x040fe400078e0202 */
[----:B-1----:R-:W-:Y:S04]  /*50d0*/  IMAD.WIDE.U32 R232, R232, c[0x0][0x1e8], RZ ;  /* 0x00007a00e8e87a25 */ /* 0x002fe800078e00ff */
[----:B--2---:R-:W-:Y:S04]  /*50e0*/  IMAD.WIDE.U32 R134, R223, c[0x0][0x1e0], RZ ;  /* 0x00007800df867a25 */ /* 0x004fe800078e00ff */
[----:B------:R-:W-:Y:S01]  /*50f0*/  IMAD.IADD R135, R135, 0x1, R2 ;  /* 0x0000000187877824 */ /* 0x000fe200078e0202 */
[----:B---3--:R-:W-:Y:S03]  /*5100*/  SHF.R.S32.HI R133, RZ, 0x1f, R222 ;  /* 0x0000001fff857819 */ /* 0x008fe600000114de */
[----:B------:R-:W-:Y:S04]  /*5110*/  IMAD.WIDE.U32 R134, R222, c[0x0][0x1f0], R134 ;  /* 0x00007c00de867a25 */ /* 0x000fe800078e0086 */
[----:B------:R-:W-:Y:S01]  /*5120*/  IMAD R133, R133, c[0x0][0x1f0], RZ ;  /* 0x00007c0085857a24 */ /* 0x000fe200078e02ff */
[----:B------:R-:W-:Y:S03]  /*5130*/  IADD3 R2, P0, R232, R134, RZ ;  /* 0x00000086e8027210 */ /* 0x000fe60007f1e0ff */
[----:B------:R-:W-:Y:S05]  /*5140*/  IMAD R133, R222, c[0x0][0x1f4], R133 ;  /* 0x00007d00de857a24 */ /* 0x000fea00078e0285 */
[----:B------:R-:W-:Y:S02]  /*5150*/  IADD3.X R133, R252, R135, R133, P0, !PT ;  /* 0x00000087fc857210 */ /* 0x000fe400007fe485 */
[C---:B------:R-:W-:Y:S04]  /*5160*/  LEA R136, P0, R2.reuse, c[0x0][0x1c8], 0x1 ;  /* 0x0000720002887a11 */ /* 0x040fe800078008ff */
[----:B------:R-:W-:Y:S01]  /*5170*/  LEA.HI.X R133, R2, c[0x0][0x1cc], R133, 0x1, P0 ;  /* 0x0000730002857a11 */ /* 0x000fe200000f0c85 */
[----:B------:R-:W1:Y:S04]  /*5180*/  SHFL.IDX PT, R134, R136, RZ, 0x1c1f ;  /* 0x001c1fff88867589 */ /* 0x000e6800000e0000 */
[----:B------:R2:W3:Y:S04]  /*5190*/  SHFL.IDX PT, R2, R136, 0x1, 0x1c1f ;  /* 0x003c1f0088027f89 */ /* 0x0004e800000e0000 */
[----:B------:R-:W4:Y:S04]  /*51a0*/  SHFL.IDX PT, R135, R133, RZ, 0x1c1f ;  /* 0x001c1fff85877589 */ /* 0x000f2800000e0000 */
[----:B------:R-:W5:Y:S01]  /*51b0*/  SHFL.IDX PT, R133, R133, 0x1, 0x1c1f ;  /* 0x003c1f0085857f89 */ /* 0x000f6200000e0000 */
[C---:B-1----:R-:W-:Y:S02]  /*51c0*/  IADD3 R176, P1, R134.reuse, R227, RZ ;  /* 0x000000e386b07210 */ /* 0x042fe40007f3e0ff */
[-C--:B--2---:R-:W-:Y:S02]  /*51d0*/  IADD3 R136, P0, R134, R229.reuse, RZ ;  /* 0x000000e586887210 */ /* 0x084fe40007f1e0ff */
[----:B---3--:R-:W-:Y:S02]  /*51e0*/  IADD3 R172, P2, R2, R229, RZ ;  /* 0x000000e502ac7210 */ /* 0x008fe40007f5e0ff */
[C---:B----4-:R-:W-:Y:S01]  /*51f0*/  IADD3.X R137, R135.reuse, R230, RZ, P0, !PT ;  /* 0x000000e687897210 */ /* 0x050fe200007fe4ff */
[----:B------:R-:W-:Y:S01]  /*5200*/  IMAD.X R177, R135, 0x1, R228, P1 ;  /* 0x0000000187b17824 */ /* 0x000fe200008e06e4 */
[-C--:B------:R-:W-:Y:S01]  /*5210*/  IADD3 R174, P0, R134, R225.reuse, RZ ;  /* 0x000000e186ae7210 */ /* 0x080fe20007f1e0ff */
[----:B-----5:R-:W-:Y:S02]  /*5220*/  IMAD.X R173, R133, 0x1, R230, P2 ;  /* 0x0000000185ad7824 */ /* 0x020fe400010e06e6 */
[----:B------:R1:W-:Y:S02]  /*5230*/  LDGSTS.E.BYPASS.LTC128B.128 [R221+0x3100], [R136.64], !P6 ;  /* 0x0310000088dd7fae */ /* 0x0003e4000f101d46 */
[--C-:B------:R-:W-:Y:S01]  /*5240*/  IMAD.X R175, R135, 0x1, R226.reuse, P0 ;  /* 0x0000000187af7824 */ /* 0x100fe200000e06e2 */
[C---:B------:R-:W-:Y:S01]  /*5250*/  IADD3 R134, P0, R2.reuse, R225, RZ ;  /* 0x000000e102867210 */ /* 0x040fe20007f1e0ff */
[----:B------:R2:W-:Y:S04]  /*5260*/  LDGSTS.E.BYPASS.LTC128B.128 [R221+0x4100], [R176.64], !P5 ;  /* 0x04100000b0dd7fae */ /* 0x0005e8000e901d46 */
[----:B------:R2:W-:Y:S01]  /*5270*/  LDGSTS.E.BYPASS.LTC128B.128 [R221+0x5100], [R174.64], !P4 ;  /* 0x05100000aedd7fae */ /* 0x0005e2000e101d46 */
[C---:B------:R-:W-:Y:S03]  /*5280*/  IMAD.X R135, R133.reuse, 0x1, R226, P0 ;  /* 0x0000000185877824 */ /* 0x040fe600000e06e2 */
[----:B------:R2:W-:Y:S01]  /*5290*/  LDGSTS.E.BYPASS.LTC128B.128 [R221+0x3900], [R172.64], !P6 ;  /* 0x03900000acdd7fae */ /* 0x0005e2000f101d46 */
[----:B-1----:R-:W-:Y:S04]  /*52a0*/  IADD3 R136, P1, R2, R227, RZ ;  /* 0x000000e302887210 */ /* 0x002fe80007f3e0ff */
[----:B------:R-:W-:Y:S05]  /*52b0*/  IADD3.X R137, R133, R228, RZ, P1, !PT ;  /* 0x000000e485897210 */ /* 0x000fea0000ffe4ff */
[----:B------:R2:W-:Y:S04]  /*52c0*/  LDGSTS.E.BYPASS.LTC128B.128 [R221+0x4900], [R136.64], !P5 ;  /* 0x0490000088dd7fae */ /* 0x0005e8000e901d46 */
[----:B------:R2:W-:Y:S01]  /*52d0*/  LDGSTS.E.BYPASS.LTC128B.128 [R221+0x5900], [R134.64], !P4 ;  /* 0x0590000086dd7fae */ /* 0x0005e2000e101d46 */
[----:B------:R-:W-:-:S05]  /*52e0*/  BRA `(.L_x_34) ;  /* 0x00000b8000007947 */ /* 0x000fca0003800000 */
.L_x_33:
[----:B------:R-:W-:Y:S04]  /*52f0*/  DEPBAR.LE SB0, 0x0 ;  /* 0x000080000000791a */ /* 0x000fe80000000000 */
[----:B------:R-:W-:Y:S01]  /*5300*/  BAR.SYNC.DEFER_BLOCKING 0x0 ;  /* 0x0000000000007b1d */ /* 0x000fe20000010000 */
[C---:B------:R-:W-:Y:S01]  /*5310*/  IMAD.WIDE.U32 R28, R223.reuse, c[0x0][0x208], RZ ;  /* 0x00008200df1c7a25 */ /* 0x040fe200078e00ff */
[----:B------:R-:W-:Y:S05]  /*5320*/  SHF.R.S32.HI R2, RZ, 0x1f, R223 ;  /* 0x0000001fff027819 */ /* 0x000fea00000114df */
[----:B------:R-:W-:Y:S04]  /*5330*/  IMAD R2, R2, c[0x0][0x208], RZ ;  /* 0x0000820002027a24 */ /* 0x000fe800078e02ff */
[----:B------:R-:W-:Y:S04]  /*5340*/  IMAD R2, R223, c[0x0][0x20c], R2 ;  /* 0x00008300df027a24 */ /* 0x000fe800078e0202 */
[----:B------:R-:W-:Y:S01]  /*5350*/  IMAD.IADD R29, R29, 0x1, R2 ;  /* 0x000000011d1d7824 */ /* 0x000fe200078e0202 */
[----:B------:R-:W-:Y:S03]  /*5360*/  SHF.R.S32.HI R2, RZ, 0x1f, R222 ;  /* 0x0000001fff027819 */ /* 0x000fe600000114de */
[----:B------:R-:W-:Y:S04]  /*5370*/  IMAD.WIDE.U32 R36, R222, c[0x0][0x218], R28 ;  /* 0x00008600de247a25 */ /* 0x000fe800078e001c */
[----:B------:R-:W-:Y:S01]  /*5380*/  IMAD R2, R2, c[0x0][0x218], RZ ;  /* 0x0000860002027a24 */ /* 0x000fe200078e02ff */
[----:B------:R-:W-:Y:S07]  /*5390*/  LDSM.16.M88.4 R64, [R219+0x6100] ;  /* 0x00610000db40783b */ /* 0x000fee0000000200 */
[----:B------:R-:W1:Y:S07]  /*53a0*/  LDSM.16.M88.4 R16, [R139+0x3100] ;  /* 0x003100008b10783b */ /* 0x000e6e0000000200 */
[----:B------:R-:W2:Y:S07]  /*53b0*/  LDSM.16.M88.4 R60, [R219+0x7100] ;  /* 0x00710000db3c783b */ /* 0x000eae0000000200 */
[----:B------:R-:W3:Y:S07]  /*53c0*/  LDSM.16.M88.4 R32, [R139+0x3500] ;  /* 0x003500008b20783b */ /* 0x000eee0000000200 */
[----:B------:R-:W4:Y:S07]  /*53d0*/  LDSM.16.M88.4 R48, [R139+0x3900] ;  /* 0x003900008b30783b */ /* 0x000f2e0000000200 */
[----:B------:R-:W-:Y:S07]  /*53e0*/  LDSM.16.M88.4 R172, [R139+0x3d00] ;  /* 0x003d00008bac783b */ /* 0x000fee0000000200 */
[----:B------:R-:W-:Y:S01]  /*53f0*/  LDSM.16.M88.4 R176, [R220+0x6100] ;  /* 0x00610000dcb0783b */ /* 0x000fe20000000200 */
[-C--:B-1----:R-:W-:Y:S06]  /*5400*/  HMMA.16816.F32.BF16 R4, R64, R16.reuse, RZ ;  /* 0x000000104004723c */ /* 0x082fec00000418ff */
[----:B------:R-:W-:Y:S02]  /*5410*/  LDSM.16.M88.4 R180, [R218] ;  /* 0x00000000dab4783b */ /* 0x000fe40000000200 */
[C---:B--2---:R-:W-:Y:S05]  /*5420*/  HMMA.16816.F32.BF16 R8, R60.reuse, R16, RZ ;  /* 0x000000103c08723c */ /* 0x044fea00000418ff */
[----:B------:R-:W-:Y:S03]  /*5430*/  LDSM.16.M88.4 R184, [R220+0x7100] ;  /* 0x00710000dcb8783b */ /* 0x000fe60000000200 */
[-C--:B------:R-:W-:Y:S04]  /*5440*/  HMMA.16816.F32.BF16 R12, R60, R18.reuse, RZ ;  /* 0x000000123c0c723c */ /* 0x080fe800000418ff */
[----:B------:R-:W1:Y:S04]  /*5450*/  S2R R30, SR_CTAID.Y ;  /* 0x00000000001e7919 */ /* 0x000e680000002600 */
[C---:B------:R-:W-:Y:S03]  /*5460*/  HMMA.16816.F32.BF16 R16, R64.reuse, R18, RZ ;  /* 0x000000124010723c */ /* 0x040fe600000418ff */
[----:B------:R-:W2:Y:S05]  /*5470*/  S2R R38, SR_CTAID.Y ;  /* 0x0000000000267919 */ /* 0x000eaa0000002600 */
[-C--:B---3--:R-:W-:Y:S02]  /*5480*/  HMMA.16816.F32.BF16 R20, R64, R32.reuse, RZ ;  /* 0x000000204014723c */ /* 0x088fe400000418ff */
[----:B------:R-:W-:Y:S06]  /*5490*/  LDSM.16.M88.4 R188, [R218+0x800] ;  /* 0x00080000dabc783b */ /* 0x000fec0000000200 */
[C---:B------:R-:W-:Y:S01]  /*54a0*/  HMMA.16816.F32.BF16 R24, R60.reuse, R32, RZ ;  /* 0x000000203c18723c */ /* 0x040fe200000418ff */
[----:B------:R-:W-:Y:S03]  /*54b0*/  LDSM.16.M88.4 R192, [R218+0xc00] ;  /* 0x000c0000dac0783b */ /* 0x000fe60000000200 */
[----:B-1----:R-:W-:Y:S04]  /*54c0*/  SHF.R.S32.HI R39, RZ, 0x1f, R30 ;  /* 0x0000001fff277819 */ /* 0x002fe8000001141e */
[-C--:B------:R-:W-:Y:S01]  /*54d0*/  HMMA.16816.F32.BF16 R28, R60, R34.reuse, RZ ;  /* 0x000000223c1c723c */ /* 0x080fe200000418ff */
[----:B------:R-:W-:Y:S03]  /*54e0*/  IMAD R39, R39, c[0x0][0x210], RZ ;  /* 0x0000840027277a24 */ /* 0x000fe600078e02ff */
[C---:B--2---:R-:W-:Y:S04]  /*54f0*/  IMAD.WIDE.U32 R40, R38.reuse, c[0x0][0x210], RZ ;  /* 0x0000840026287a25 */ /* 0x044fe800078e00ff */
[C---:B------:R-:W-:Y:S04]  /*5500*/  HMMA.16816.F32.BF16 R32, R64.reuse, R34, RZ ;  /* 0x000000224020723c */ /* 0x040fe800000418ff */
[----:B------:R-:W-:Y:S02]  /*5510*/  IMAD R39, R38, c[0x0][0x214], R39 ;  /* 0x0000850026277a24 */ /* 0x000fe400078e0227 */
[----:B------:R-:W-:Y:S01]  /*5520*/  IMAD R38, R222, c[0x0][0x21c], R2 ;  /* 0x00008700de267a24 */ /* 0x000fe200078e0202 */
[----:B------:R-:W-:Y:S01]  /*5530*/  IADD3 R2, P0, R40, R36, RZ ;  /* 0x0000002428027210 */ /* 0x000fe20007f1e0ff */
[----:B------:R-:W-:Y:S05]  /*5540*/  IMAD.IADD R39, R41, 0x1, R39 ;  /* 0x0000000129277824 */ /* 0x000fea00078e0227 */
[----:B------:R-:W-:Y:S02]  /*5550*/  IADD3.X R40, R39, R37, R38, P0, !PT ;  /* 0x0000002527287210 */ /* 0x000fe400007fe426 */
[-C--:B----4-:R-:W-:Y:S01]  /*5560*/  HMMA.16816.F32.BF16 R36, R64, R48.reuse, RZ ;  /* 0x000000304024723c */ /* 0x090fe200000418ff */
[C---:B------:R-:W-:Y:S04]  /*5570*/  LEA R133, P0, R2.reuse, c[0x0][0x1f8], 0x1 ;  /* 0x00007e0002857a11 */ /* 0x040fe800078008ff */
[----:B------:R-:W-:Y:S01]  /*5580*/  LEA.HI.X R2, R2, c[0x0][0x1fc], R40, 0x1, P0 ;  /* 0x00007f0002027a11 */ /* 0x000fe200000f0c28 */
[----:B------:R-:W1:Y:S02]  /*5590*/  SHFL.IDX PT, R135, R133, RZ, 0x1c1f ;  /* 0x001c1fff85877589 */ /* 0x000e6400000e0000 */
[C---:B------:R-:W-:Y:S05]  /*55a0*/  HMMA.16816.F32.BF16 R40, R60.reuse, R48, RZ ;  /* 0x000000303c28723c */ /* 0x040fea00000418ff */
[----:B------:R-:W2:Y:S03]  /*55b0*/  SHFL.IDX PT, R134, R2, RZ, 0x1c1f ;  /* 0x001c1fff02867589 */ /* 0x000ea600000e0000 */
[-C--:B------:R-:W-:Y:S04]  /*55c0*/  HMMA.16816.F32.BF16 R44, R60, R50.reuse, RZ ;  /* 0x000000323c2c723c */ /* 0x080fe800000418ff */
[----:B------:R-:W3:Y:S04]  /*55d0*/  SHFL.IDX PT, R133, R133, 0x1, 0x1c1f ;  /* 0x003c1f0085857f89 */ /* 0x000ee800000e0000 */
[C---:B------:R-:W-:Y:S03]  /*55e0*/  HMMA.16816.F32.BF16 R48, R64.reuse, R50, RZ ;  /* 0x000000324030723c */ /* 0x040fe600000418ff */
[----:B------:R-:W4:Y:S01]  /*55f0*/  SHFL.IDX PT, R2, R2, 0x1, 0x1c1f ;  /* 0x003c1f0002027f89 */ /* 0x000f2200000e0000 */
[C---:B-1----:R-:W-:Y:S04]  /*5600*/  IADD3 R196, P1, R135.reuse, R229, RZ ;  /* 0x000000e587c47210 */ /* 0x042fe80007f3e0ff */
[-C--:B------:R-:W-:Y:S01]  /*5610*/  HMMA.16816.F32.BF16 R52, R64, R172.reuse, RZ ;  /* 0x000000ac4034723c */ /* 0x080fe200000418ff */
[-C--:B------:R-:W-:Y:S03]  /*5620*/  IADD3 R136, P0, R135, R227.reuse, RZ ;  /* 0x000000e387887210 */ /* 0x080fe60007f1e0ff */
[CC--:B--2---:R-:W-:Y:S02]  /*5630*/  IADD3.X R197, R134.reuse, R230.reuse, RZ, P1, !PT ;  /* 0x000000e686c57210 */ /* 0x0c4fe40000ffe4ff */
[--C-:B------:R-:W-:Y:S02]  /*5640*/  IMAD.X R137, R134, 0x1, R228.reuse, P0 ;  /* 0x0000000186897824 */ /* 0x100fe400000e06e4 */
[C---:B------:R-:W-:Y:S04]  /*5650*/  HMMA.16816.F32.BF16 R56, R60.reuse, R172, RZ ;  /* 0x000000ac3c38723c */ /* 0x040fe800000418ff */
[----:B---3--:R-:W-:Y:S04]  /*5660*/  IADD3 R198, P1, R133, R227, RZ ;  /* 0x000000e385c67210 */ /* 0x008fe80007f3e0ff */
[-C--:B------:R-:W-:Y:S01]  /*5670*/  HMMA.16816.F32.BF16 R60, R60, R174.reuse, RZ ;  /* 0x000000ae3c3c723c */ /* 0x080fe200000418ff */
[----:B----4-:R-:W-:Y:S07]  /*5680*/  IMAD.X R199, R2, 0x1, R228, P1 ;  /* 0x0000000102c77824 */ /* 0x010fee00008e06e4 */
[----:B------:R-:W-:Y:S01]  /*5690*/  HMMA.16816.F32.BF16 R64, R64, R174, RZ ;  /* 0x000000ae4040723c */ /* 0x000fe200000418ff */
[----:B------:R-:W1:Y:S07]  /*56a0*/  LDSM.16.M88.4 R172, [R218+0x400] ;  /* 0x00040000daac783b */ /* 0x000e6e0000000200 */
[-C--:B------:R-:W-:Y:S01]  /*56b0*/  HMMA.16816.F32.BF16 R4, R176, R180.reuse, R4 ;  /* 0x000000b4b004723c */ /* 0x080fe20000041804 */
[----:B------:R-:W-:Y:S01]  /*56c0*/  @!PT LDS RZ, [RZ] ;  /* 0x00000000fffff984 */ /* 0x000fe20000000800 */
[----:B------:R-:W-:Y:S01]  /*56d0*/  @!PT LDS RZ, [RZ] ;  /* 0x00000000fffff984 */ /* 0x000fe20000000800 */
[----:B------:R-:W-:Y:S01]  /*56e0*/  @!PT LDS RZ, [RZ] ;  /* 0x00000000fffff984 */ /* 0x000fe20000000800 */
[----:B------:R2:W-:Y:S07]  /*56f0*/  LDGSTS.E.BYPASS.LTC128B.128 [R221+0x100], [R196.64], !P6 ;  /* 0x00100000c4dd7fae */ /* 0x0005ee000f101d46 */
[C---:B------:R-:W-:Y:S01]  /*5700*/  HMMA.16816.F32.BF16 R8, R184.reuse, R180, R8 ;  /* 0x000000b4b808723c */ /* 0x040fe20000041808 */
[----:B------:R3:W-:Y:S07]  /*5710*/  LDGSTS.E.BYPASS.LTC128B.128 [R221+0x1100], [R136.64], !P5 ;  /* 0x0110000088dd7fae */ /* 0x0007ee000e901d46 */
[-C--:B------:R-:W-:Y:S08]  /*5720*/  HMMA.16816.F32.BF16 R12, R184, R182.reuse, R12 ;  /* 0x000000b6b80c723c */ /* 0x080ff0000004180c */
[C---:B------:R-:W-:Y:S04]  /*5730*/  HMMA.16816.F32.BF16 R16, R176.reuse, R182, R16 ;  /* 0x000000b6b010723c */ /* 0x040fe80000041810 */
[----:B--2---:R-:W-:Y:S04]  /*5740*/  IADD3 R196, P0, R135, R225, RZ ;  /* 0x000000e187c47210 */ /* 0x004fe80007f1e0ff */
[-C--:B-1----:R-:W-:Y:S04]  /*5750*/  HMMA.16816.F32.BF16 R20, R176, R172.reuse, R20 ;  /* 0x000000acb014723c */ /* 0x082fe80000041814 */
[----:B------:R-:W-:Y:S01]  /*5760*/  IMAD.X R197, R134, 0x1, R226, P0 ;  /* 0x0000000186c57824 */ /* 0x000fe200000e06e2 */
[C---:B---3--:R-:W-:Y:S02]  /*5770*/  IADD3 R136, P2, R133.reuse, R229, RZ ;  /* 0x000000e585887210 */ /* 0x048fe40007f5e0ff */
[----:B------:R-:W-:Y:S01]  /*5780*/  IADD3 R134, P0, R133, R225, RZ ;  /* 0x000000e185867210 */ /* 0x000fe20007f1e0ff */
[C---:B------:R-:W-:Y:S01]  /*5790*/  HMMA.16816.F32.BF16 R24, R184.reuse, R172, R24 ;  /* 0x000000acb818723c */ /* 0x040fe20000041818 */
[----:B------:R1:W-:Y:S03]  /*57a0*/  LDGSTS.E.BYPASS.LTC128B.128 [R221+0x2100], [R196.64], !P4 ;  /* 0x02100000c4dd7fae */ /* 0x0003e6000e101d46 */
[C---:B------:R-:W-:Y:S02]  /*57b0*/  IADD3.X R137, R2.reuse, R230, RZ, P2, !PT ;  /* 0x000000e602897210 */ /* 0x040fe400017fe4ff */
[----:B------:R-:W-:Y:S02]  /*57c0*/  IADD3.X R135, R2, R226, RZ, P0, !PT ;  /* 0x000000e202877210 */ /* 0x000fe400007fe4ff */
[-C--:B------:R-:W-:Y:S01]  /*57d0*/  HMMA.16816.F32.BF16 R28, R184, R174.reuse, R28 ;  /* 0x000000aeb81c723c */ /* 0x080fe2000004181c */
[----:B------:R2:W-:Y:S02]  /*57e0*/  LDGSTS.E.BYPASS.LTC128B.128 [R221+0x900], [R136.64], !P6 ;  /* 0x0090000088dd7fae */ /* 0x0005e4000f101d46 */
[----:B------:R-:W-:Y:S05]  /*57f0*/  ISETP.GE.AND P0, PT, R224, 0x1, PT ;  /* 0x00000001e000780c */ /* 0x000fea0003f06270 */
[C---:B------:R-:W-:Y:S01]  /*5800*/  HMMA.16816.F32.BF16 R32, R176.reuse, R174, R32 ;  /* 0x000000aeb020723c */ /* 0x040fe20000041820 */
[----:B------:R1:W-:Y:S07]  /*5810*/  LDGSTS.E.BYPASS.LTC128B.128 [R221+0x1900], [R198.64], !P5 ;  /* 0x01900000c6dd7fae */ /* 0x0003ee000e901d46 */
[-C--:B------:R-:W-:Y:S01]  /*5820*/  HMMA.16816.F32.BF16 R36, R176, R188.reuse, R36 ;  /* 0x000000bcb024723c */ /* 0x080fe20000041824 */
[----:B------:R2:W-:Y:S07]  /*5830*/  LDGSTS.E.BYPASS.LTC128B.128 [R221+0x2900], [R134.64], !P4 ;  /* 0x0290000086dd7fae */ /* 0x0005ee000e101d46 */
[C---:B------:R-:W-:Y:S01]  /*5840*/  HMMA.16816.F32.BF16 R40, R184.reuse, R188, R40 ;  /* 0x000000bcb828723c */ /* 0x040fe20000041828 */
[----:B------:R-:W-:Y:S07]  /*5850*/  LDSM.16.M88.4 R200, [R139+0x4100] ;  /* 0x004100008bc8783b */ /* 0x000fee0000000200 */
[-C--:B------:R-:W-:Y:S01]  /*5860*/  HMMA.16816.F32.BF16 R44, R184, R190.reuse, R44 ;  /* 0x000000beb82c723c */ /* 0x080fe2000004182c */
[----:B------:R-:W0:Y:S07]  /*5870*/  LDGDEPBAR ;  /* 0x00000000000079af */ /* 0x000e2e0000000000 */
[C---:B------:R-:W-:Y:S01]  /*5880*/  HMMA.16816.F32.BF16 R48, R176.reuse, R190, R48 ;  /* 0x000000beb030723c */ /* 0x040fe20000041830 */
[----:B-1----:R-:W1:Y:S07]  /*5890*/  LDSM.16.M88.4 R196, [R219+0x8100] ;  /* 0x00810000dbc4783b */ /* 0x002e6e0000000200 */
[-C--:B------:R-:W-:Y:S01]  /*58a0*/  HMMA.16816.F32.BF16 R52, R176, R192.reuse, R52 ;  /* 0x000000c0b034723c */ /* 0x080fe20000041834 */
[----:B------:R-:W3:Y:S07]  /*58b0*/  LDSM.16.M88.4 R204, [R219+0x9100] ;  /* 0x00910000dbcc783b */ /* 0x000eee0000000200 */
[C---:B------:R-:W-:Y:S01]  /*58c0*/  HMMA.16816.F32.BF16 R56, R184.reuse, R192, R56 ;  /* 0x000000c0b838723c */ /* 0x040fe20000041838 */
[----:B------:R-:W4:Y:S07]  /*58d0*/  LDSM.16.M88.4 R180, [R139+0x4500] ;  /* 0x004500008bb4783b */ /* 0x000f2e0000000200 */
[-C--:B------:R-:W-:Y:S01]  /*58e0*/  HMMA.16816.F32.BF16 R60, R184, R194.reuse, R60 ;  /* 0x000000c2b83c723c */ /* 0x080fe2000004183c */
[----:B------:R-:W5:Y:S07]  /*58f0*/  LDSM.16.M88.4 R172, [R139+0x4900] ;  /* 0x004900008bac783b */ /* 0x000f6e0000000200 */
[----:B------:R-:W-:Y:S01]  /*5900*/  HMMA.16816.F32.BF16 R64, R176, R194, R64 ;  /* 0x000000c2b040723c */ /* 0x000fe20000041840 */
[----:B------:R-:W2:Y:S07]  /*5910*/  LDSM.16.M88.4 R184, [R139+0x4d00] ;  /* 0x004d00008bb8783b */ /* 0x000eae0000000200 */
[----:B------:R-:W-:Y:S01]  /*5920*/  LDSM.16.M88.4 R176, [R220+0x8100] ;  /* 0x00810000dcb0783b */ /* 0x000fe20000000200 */
[-C--:B-1----:R-:W-:Y:S06]  /*5930*/  HMMA.16816.F32.BF16 R4, R196, R200.reuse, R4 ;  /* 0x000000c8c404723c */ /* 0x082fec0000041804 */
[----:B------:R-:W1:Y:S02]  /*5940*/  LDSM.16.M88.4 R188, [R218+0x1000] ;  /* 0x00100000dabc783b */ /* 0x000e640000000200 */
[C---:B---3--:R-:W-:Y:S05]  /*5950*/  HMMA.16816.F32.BF16 R8, R204.reuse, R200, R8 ;  /* 0x000000c8cc08723c */ /* 0x048fea0000041808 */
[----:B------:R-:W3:Y:S03]  /*5960*/  LDSM.16.M88.4 R192, [R220+0x9100] ;  /* 0x00910000dcc0783b */ /* 0x000ee60000000200 */
[-C--:B------:R-:W-:Y:S04]  /*5970*/  HMMA.16816.F32.BF16 R12, R204, R202.reuse, R12 ;  /* 0x000000cacc0c723c */ /* 0x080fe8000004180c */
[----:B------:R-:W-:Y:S04]  /*5980*/  LDSM.16.M88.4 R208, [R218+0x1800] ;  /* 0x00180000dad0783b */ /* 0x000fe80000000200 */
[C---:B------:R-:W-:Y:S03]  /*5990*/  HMMA.16816.F32.BF16 R16, R196.reuse, R202, R16 ;  /* 0x000000cac410723c */ /* 0x040fe60000041810 */
[----:B------:R-:W1:Y:S05]  /*59a0*/  LDSM.16.M88.4 R200, [R218+0x1400] ;  /* 0x00140000dac8783b */ /* 0x000e6a0000000200 */
[-C--:B----4-:R-:W-:Y:S02]  /*59b0*/  HMMA.16816.F32.BF16 R20, R196, R180.reuse, R20 ;  /* 0x000000b4c414723c */ /* 0x090fe40000041814 */
[----:B------:R-:W4:Y:S06]  /*59c0*/  LDSM.16.M88.4 R212, [R218+0x1c00] ;  /* 0x001c0000dad4783b */ /* 0x000f2c0000000200 */
        /* <DEDUP_REMOVED lines=8> */
[----:B------:R-:W5:Y:S07]  /*5a50*/  LDSM.16.M88.4 R172, [R219+0xa100] ;  /* 0x00a10000dbac783b */ /* 0x000f6e0000000200 */
[-C--:B--2---:R-:W-:Y:S08]  /*5a60*/  HMMA.16816.F32.BF16 R52, R196, R184.reuse, R52 ;  /* 0x000000b8c434723c */ /* 0x084ff00000041834 */
[C---:B------:R-:W-:Y:S08]  /*5a70*/  HMMA.16816.F32.BF16 R56, R204.reuse, R184, R56 ;  /* 0x000000b8cc38723c */ /* 0x040ff00000041838 */
[-C--:B------:R-:W-:Y:S01]  /*5a80*/  HMMA.16816.F32.BF16 R60, R204, R186.reuse, R60 ;  /* 0x000000bacc3c723c */ /* 0x080fe2000004183c */
[----:B------:R-:W-:Y:S07]  /*5a90*/  LDSM.16.M88.4 R204, [R220+0xb100] ;  /* 0x00b10000dccc783b */ /* 0x000fee0000000200 */
[----:B------:R-:W-:Y:S01]  /*5aa0*/  HMMA.16816.F32.BF16 R64, R196, R186, R64 ;  /* 0x000000bac440723c */ /* 0x000fe20000041840 */
[----:B------:R-:W2:Y:S07]  /*5ab0*/  LDSM.16.M88.4 R184, [R219+0xb100] ;  /* 0x00b10000dbb8783b */ /* 0x000eae0000000200 */
[-C--:B-1----:R-:W-:Y:S01]  /*5ac0*/  HMMA.16816.F32.BF16 R4, R176, R188.reuse, R4 ;  /* 0x000000bcb004723c */ /* 0x082fe20000041804 */
[----:B------:R-:W-:Y:S07]  /*5ad0*/  LDSM.16.M88.4 R196, [R139+0x5d00] ;  /* 0x005d00008bc4783b */ /* 0x000fee0000000200 */
[C---:B---3--:R-:W-:Y:S08]  /*5ae0*/  HMMA.16816.F32.BF16 R8, R192.reuse, R188, R8 ;  /* 0x000000bcc008723c */ /* 0x048ff00000041808 */
[-C--:B------:R-:W-:Y:S08]  /*5af0*/  HMMA.16816.F32.BF16 R12, R192, R190.reuse, R12 ;  /* 0x000000bec00c723c */ /* 0x080ff0000004180c */
[C---:B------:R-:W-:Y:S01]  /*5b00*/  HMMA.16816.F32.BF16 R16, R176.reuse, R190, R16 ;  /* 0x000000beb010723c */ /* 0x040fe20000041810 */
[----:B------:R-:W1:Y:S07]  /*5b10*/  LDSM.16.M88.4 R188, [R139+0x5500] ;  /* 0x005500008bbc783b */ /* 0x000e6e0000000200 */
[-C--:B------:R-:W-:Y:S08]  /*5b20*/  HMMA.16816.F32.BF16 R20, R176, R200.reuse, R20 ;  /* 0x000000c8b014723c */ /* 0x080ff00000041814 */
[C---:B------:R-:W-:Y:S08]  /*5b30*/  HMMA.16816.F32.BF16 R24, R192.reuse, R200, R24 ;  /* 0x000000c8c018723c */ /* 0x040ff00000041818 */
[-C--:B------:R-:W-:Y:S08]  /*5b40*/  HMMA.16816.F32.BF16 R28, R192, R202.reuse, R28 ;  /* 0x000000cac01c723c */ /* 0x080ff0000004181c */
[C---:B------:R-:W-:Y:S01]  /*5b50*/  HMMA.16816.F32.BF16 R32, R176.reuse, R202, R32 ;  /* 0x000000cab020723c */ /* 0x040fe20000041820 */
[----:B------:R-:W-:Y:S07]  /*5b60*/  LDSM.16.M88.4 R200, [R218+0x2000] ;  /* 0x00200000dac8783b */ /* 0x000fee0000000200 */
[-C--:B------:R-:W-:Y:S08]  /*5b70*/  HMMA.16816.F32.BF16 R36, R176, R208.reuse, R36 ;  /* 0x000000d0b024723c */ /* 0x080ff00000041824 */
[C---:B------:R-:W-:Y:S08]  /*5b80*/  HMMA.16816.F32.BF16 R40, R192.reuse, R208, R40 ;  /* 0x000000d0c028723c */ /* 0x040ff00000041828 */
[-C--:B------:R-:W-:Y:S08]  /*5b90*/  HMMA.16816.F32.BF16 R44, R192, R210.reuse, R44 ;  /* 0x000000d2c02c723c */ /* 0x080ff0000004182c */
[C---:B------:R-:W-:Y:S01]  /*5ba0*/  HMMA.16816.F32.BF16 R48, R176.reuse, R210, R48 ;  /* 0x000000d2b030723c */ /* 0x040fe20000041830 */
[----:B------:R-:W-:Y:S07]  /*5bb0*/  LDSM.16.M88.4 R208, [R218+0x2400] ;  /* 0x00240000dad0783b */ /* 0x000fee0000000200 */
[-C--:B----4-:R-:W-:Y:S08]  /*5bc0*/  HMMA.16816.F32.BF16 R52, R176, R212.reuse, R52 ;  /* 0x000000d4b034723c */ /* 0x090ff00000041834 */
[C---:B------:R-:W-:Y:S08]  /*5bd0*/  HMMA.16816.F32.BF16 R56, R192.reuse, R212, R56 ;  /* 0x000000d4c038723c */ /* 0x040ff00000041838 */
[-C--:B------:R-:W-:Y:S01]  /*5be0*/  HMMA.16816.F32.BF16 R60, R192, R214.reuse, R60 ;  /* 0x000000d6c03c723c */ /* 0x080fe2000004183c */
[----:B------:R-:W3:Y:S07]  /*5bf0*/  LDSM.16.M88.4 R192, [R139+0x5900] ;  /* 0x005900008bc0783b */ /* 0x000eee0000000200 */
[----:B------:R-:W-:Y:S01]  /*5c00*/  HMMA.16816.F32.BF16 R64, R176, R214, R64 ;  /* 0x000000d6b040723c */ /* 0x000fe20000041840 */
[----:B------:R-:W4:Y:S07]  /*5c10*/  LDSM.16.M88.4 R176, [R220+0xa100] ;  /* 0x00a10000dcb0783b */ /* 0x000f2e0000000200 */
[-C--:B-----5:R-:W-:Y:S01]  /*5c20*/  HMMA.16816.F32.BF16 R4, R172, R180.reuse, R4 ;  /* 0x000000b4ac04723c */ /* 0x0a0fe20000041804 */
[----:B------:R-:W5:Y:S07]  /*5c30*/  LDSM.16.M88.4 R212, [R218+0x2800] ;  /* 0x00280000dad4783b */ /* 0x000f6e0000000200 */
[C---:B--2---:R-:W-:Y:S08]  /*5c40*/  HMMA.16816.F32.BF16 R8, R184.reuse, R180, R8 ;  /* 0x000000b4b808723c */ /* 0x044ff00000041808 */
[-C--:B------:R-:W-:Y:S08]  /*5c50*/  HMMA.16816.F32.BF16 R12, R184, R182.reuse, R12 ;  /* 0x000000b6b80c723c */ /* 0x080ff0000004180c */
[C---:B------:R-:W-:Y:S01]  /*5c60*/  HMMA.16816.F32.BF16 R16, R172.reuse, R182, R16 ;  /* 0x000000b6ac10723c */ /* 0x040fe20000041810 */
[----:B------:R-:W2:Y:S01]  /*5c70*/  LDSM.16.M88.4 R180, [R218+0x2c00] ;  /* 0x002c0000dab4783b */ /* 0x000ea20000000200 */
[----:B------:R-:W-:Y:S06]  /*5c80*/  DEPBAR.LE SB0, 0x0 ;  /* 0x000080000000791a */ /* 0x000fec0000000000 */
[-C--:B-1----:R-:W-:Y:S01]  /*5c90*/  HMMA.16816.F32.BF16 R20, R172, R188.reuse, R20 ;  /* 0x000000bcac14723c */ /* 0x082fe20000041814 */
[----:B------:R-:W-:Y:S07]  /*5ca0*/  BAR.SYNC.DEFER_BLOCKING 0x0 ;  /* 0x0000000000007b1d */ /* 0x000fee0000010000 */
[C---:B------:R-:W-:Y:S08]  /*5cb0*/  HMMA.16816.F32.BF16 R24, R184.reuse, R188, R24 ;  /* 0x000000bcb818723c */ /* 0x040ff00000041818 */
[-C--:B------:R-:W-:Y:S08]  /*5cc0*/  HMMA.16816.F32.BF16 R28, R184, R190.reuse, R28 ;  /* 0x000000beb81c723c */ /* 0x080ff0000004181c */
[C---:B------:R-:W-:Y:S08]  /*5cd0*/  HMMA.16816.F32.BF16 R32, R172.reuse, R190, R32 ;  /* 0x000000beac20723c */ /* 0x040ff00000041820 */
[-C--:B---3--:R-:W-:Y:S08]  /*5ce0*/  HMMA.16816.F32.BF16 R36, R172, R192.reuse, R36 ;  /* 0x000000c0ac24723c */ /* 0x088ff00000041824 */
[C---:B------:R-:W-:Y:S08]  /*5cf0*/  HMMA.16816.F32.BF16 R40, R184.reuse, R192, R40 ;  /* 0x000000c0b828723c */ /* 0x040ff00000041828 */
[-C--:B------:R-:W-:Y:S08]  /*5d00*/  HMMA.16816.F32.BF16 R44, R184, R194.reuse, R44 ;  /* 0x000000c2b82c723c */ /* 0x080ff0000004182c */
[C---:B------:R-:W-:Y:S08]  /*5d10*/  HMMA.16816.F32.BF16 R48, R172.reuse, R194, R48 ;  /* 0x000000c2ac30723c */ /* 0x040ff00000041830 */
[-C--:B------:R-:W-:Y:S08]  /*5d20*/  HMMA.16816.F32.BF16 R52, R172, R196.reuse, R52 ;  /* 0x000000c4ac34723c */ /* 0x080ff00000041834 */
[C---:B------:R-:W-:Y:S08]  /*5d30*/  HMMA.16816.F32.BF16 R56, R184.reuse, R196, R56 ;  /* 0x000000c4b838723c */ /* 0x040ff00000041838 */
[-C--:B------:R-:W-:Y:S08]  /*5d40*/  HMMA.16816.F32.BF16 R60, R184, R198.reuse, R60 ;  /* 0x000000c6b83c723c */ /* 0x080ff0000004183c */
[----:B------:R-:W-:Y:S08]  /*5d50*/  HMMA.16816.F32.BF16 R64, R172, R198, R64 ;  /* 0x000000c6ac40723c */ /* 0x000ff00000041840 */
[-C--:B----4-:R-:W-:Y:S08]  /*5d60*/  HMMA.16816.F32.BF16 R4, R176, R200.reuse, R4 ;  /* 0x000000c8b004723c */ /* 0x090ff00000041804 */
[C---:B------:R-:W-:Y:S08]  /*5d70*/  HMMA.16816.F32.BF16 R8, R204.reuse, R200, R8 ;  /* 0x000000c8cc08723c */ /* 0x040ff00000041808 */
[-C--:B------:R-:W-:Y:S08]  /*5d80*/  HMMA.16816.F32.BF16 R12, R204, R202.reuse, R12 ;  /* 0x000000cacc0c723c */ /* 0x080ff0000004180c */
[C---:B------:R-:W-:Y:S08]  /*5d90*/  HMMA.16816.F32.BF16 R16, R176.reuse, R202, R16 ;  /* 0x000000cab010723c */ /* 0x040ff00000041810 */
[-C--:B------:R-:W-:Y:S08]  /*5da0*/  HMMA.16816.F32.BF16 R20, R176, R208.reuse, R20 ;  /* 0x000000d0b014723c */ /* 0x080ff00000041814 */
[C---:B------:R-:W-:Y:S08]  /*5db0*/  HMMA.16816.F32.BF16 R24, R204.reuse, R208, R24 ;  /* 0x000000d0cc18723c */ /* 0x040ff00000041818 */
[-C--:B------:R-:W-:Y:S08]  /*5dc0*/  HMMA.16816.F32.BF16 R28, R204, R210.reuse, R28 ;  /* 0x000000d2cc1c723c */ /* 0x080ff0000004181c */
[C---:B------:R-:W-:Y:S08]  /*5dd0*/  HMMA.16816.F32.BF16 R32, R176.reuse, R210, R32 ;  /* 0x000000d2b020723c */ /* 0x040ff00000041820 */
[-C--:B-----5:R-:W-:Y:S08]  /*5de0*/  HMMA.16816.F32.BF16 R36, R176, R212.reuse, R36 ;  /* 0x000000d4b024723c */ /* 0x0a0ff00000041824 */
[C---:B------:R-:W-:Y:S08]  /*5df0*/  HMMA.16816.F32.BF16 R40, R204.reuse, R212, R40 ;  /* 0x000000d4cc28723c */ /* 0x040ff00000041828 */
[-C--:B------:R-:W-:Y:S08]  /*5e00*/  HMMA.16816.F32.BF16 R44, R204, R214.reuse, R44 ;  /* 0x000000d6cc2c723c */ /* 0x080ff0000004182c */
[C---:B------:R-:W-:Y:S08]  /*5e10*/  HMMA.16816.F32.BF16 R48, R176.reuse, R214, R48 ;  /* 0x000000d6b030723c */ /* 0x040ff00000041830 */
[-C--:B--2---:R-:W-:Y:S08]  /*5e20*/  HMMA.16816.F32.BF16 R52, R176, R180.reuse, R52 ;  /* 0x000000b4b034723c */ /* 0x084ff00000041834 */
[C---:B------:R-:W-:Y:S08]  /*5e30*/  HMMA.16816.F32.BF16 R56, R204.reuse, R180, R56 ;  /* 0x000000b4cc38723c */ /* 0x040ff00000041838 */
[-C--:B------:R-:W-:Y:S08]  /*5e40*/  HMMA.16816.F32.BF16 R60, R204, R182.reuse, R60 ;  /* 0x000000b6cc3c723c */ /* 0x080ff0000004183c */
[----:B------:R-:W-:Y:S01]  /*5e50*/  HMMA.16816.F32.BF16 R64, R176, R182, R64 ;  /* 0x000000b6b040723c */ /* 0x000fe20000041840 */
[----:B------:R-:W-:-:S07]  /*5e60*/  @P0 BRA `(.L_x_35) ;  /* 0xfffff11000000947 */ /* 0x000fce000383ffff */
.L_x_34:
[----:B------:R-:W-:Y:S01]  /*5e70*/  FMNMX.FTZ R2, R4, R0, !PT ;  /* 0x0000000004027209 */ /* 0x000fe20007810000 */
[----:B--2---:R-:W-:Y:S01]  /*5e80*/  LDSM.16.MT88.4 R176, [R217+0x100] ;  /* 0x00010000d9b0783b */ /* 0x004fe20000004200 */
        /* <DEDUP_REMOVED lines=41> */
[----:B------:R-:W-:Y:S01]  /*6120*/  FMNMX.FTZ R135, R10, R138, !PT ;  /* 0x0000008a0a877209 */ /* 0x000fe20007810000 */
[----:B------:R-:W2:Y:S01]  /*6130*/  SHFL.BFLY PT, R136, R134, 0x2, 0x1f ;  /* 0x0c401f0086887f89 */ /* 0x000ea200000e0000 */
        /* <DEDUP_REMOVED lines=14> */
[----:B--2---:R-:W-:Y:S01]  /*6220*/  FMNMX.FTZ R134, R134, R136, !PT ;  /* 0x0000008886867209 */ /* 0x004fe20007810000 */
[----:B------:R-:W1:Y:S01]  /*6230*/  SHFL.BFLY PT, R137, R2, 0x1, 0x1f ;  /* 0x0c201f0002897f89 */ /* 0x000e6200000e0000 */
[----:B------:R-:W-:Y:S02]  /*6240*/  FMNMX.FTZ R133, R61, R133, !PT ;  /* 0x000000853d857209 */ /* 0x000fe40007810000 */
[----:B------:R-:W-:Y:S02]  /*6250*/  FMNMX.FTZ R135, R31, R135, !PT ;  /* 0x000000871f877209 */ /* 0x000fe40007810000 */
[----:B------:R-:W-:Y:S02]  /*6260*/  ISETP.GT.AND P0, PT, R224, RZ, PT ;  /* 0x000000ffe000720c */ /* 0x000fe40003f04270 */
[----:B------:R-:W-:Y:S01]  /*6270*/  FMNMX.FTZ R135, R42, R135, !PT ;  /* 0x000000872a877209 */ /* 0x000fe20007810000 */
[----:B------:R-:W2:Y:S03]  /*6280*/  SHFL.BFLY PT, R136, R134, 0x1, 0x1f ;  /* 0x0c201f0086887f89 */ /* 0x000ea600000e0000 */
[----:B------:R-:W-:Y:S04]  /*6290*/  FMNMX.FTZ R135, R43, R135, !PT ;  /* 0x000000872b877209 */ /* 0x000fe80007810000 */
[----:B------:R-:W-:Y:S01]  /*62a0*/  FMNMX.FTZ R135, R46, R135, !PT ;  /* 0x000000872e877209 */ /* 0x000fe20007810000 */
[----:B------:R-:W3:Y:S01]  /*62b0*/  SHFL.BFLY PT, R172, R133, 0x2, 0x1f ;  /* 0x0c401f0085ac7f89 */ /* 0x000ee200000e0000 */
[----:B-1----:R-:W-:Y:S02]  /*62c0*/  FMNMX.FTZ R137, R2, R137, !PT ;  /* 0x0000008902897209 */ /* 0x002fe40007810000 */
[----:B------:R-:W-:Y:S03]  /*62d0*/  FMNMX.FTZ R2, R47, R135, !PT ;  /* 0x000000872f027209 */ /* 0x000fe60007810000 */
[C---:B------:R-:W-:Y:S01]  /*62e0*/  FADD.FTZ R0, -R137.reuse, R0 ;  /* 0x0000000089007221 */ /* 0x040fe20000010100 */
[----:B------:R-:W-:Y:S01]  /*62f0*/  FMNMX.FTZ R135, R58, R2, !PT ;  /* 0x000000023a877209 */ /* 0x000fe20007810000 */
[----:B------:R-:W-:Y:S01]  /*6300*/  FMUL.FTZ R180, R137, c[0x0][0x2d0] ;  /* 0x0000b40089b47a20 */ /* 0x000fe20000410000 */
[----:B--2---:R-:W-:Y:S01]  /*6310*/  FMNMX.FTZ R136, R134, R136, !PT ;  /* 0x0000008886887209 */ /* 0x004fe20007810000 */
[----:B------:R-:W-:Y:S01]  /*6320*/  FMUL.FTZ R2, R0, c[0x0][0x2d0] ;  /* 0x0000b40000027a20 */ /* 0x000fe20000410000 */
[----:B------:R-:W-:Y:S01]  /*6330*/  FMNMX.FTZ R0, R59, R135, !PT ;  /* 0x000000873b007209 */ /* 0x000fe20007810000 */
[--C-:B------:R-:W-:Y:S02]  /*6340*/  FFMA.FTZ R16, R16, c[0x0][0x2d0], -R180.reuse ;  /* 0x0000b40010107a23 */ /* 0x100fe400000108b4 */
[----:B------:R1:W2:Y:S01]  /*6350*/  MUFU.EX2 R134, R2 ;  /* 0x0000000200867308 */ /* 0x0002a20000000800 */
[----:B------:R-:W-:Y:S01]  /*6360*/  FMNMX.FTZ R0, R62, R0, !PT ;  /* 0x000000003e007209 */ /* 0x000fe20007810000 */
[----:B------:R-:W-:Y:S01]  /*6370*/  FMUL.FTZ R181, R136, c[0x0][0x2d0] ;  /* 0x0000b40088b57a20 */ /* 0x000fe20000410000 */
[----:B---3--:R-:W-:Y:S01]  /*6380*/  FMNMX.FTZ R133, R133, R172, !PT ;  /* 0x000000ac85857209 */ /* 0x008fe20007810000 */
[--C-:B------:R-:W-:Y:S01]  /*6390*/  FFMA.FTZ R17, R17, c[0x0][0x2d0], -R180.reuse ;  /* 0x0000b40011117a23 */ /* 0x100fe200000108b4 */
[----:B------:R-:W-:Y:S01]  /*63a0*/  FMNMX.FTZ R0, R63, R0, !PT ;  /* 0x000000003f007209 */ /* 0x000fe20007810000 */
[--C-:B------:R-:W-:Y:S02]  /*63b0*/  FFMA.FTZ R18, R18, c[0x0][0x2d0], -R181.reuse ;  /* 0x0000b40012127a23 */ /* 0x100fe400000108b5 */
[----:B------:R-:W3:Y:S01]  /*63c0*/  SHFL.BFLY PT, R172, R133, 0x1, 0x1f ;  /* 0x0c201f0085ac7f89 */ /* 0x000ee200000e0000 */
[--C-:B------:R-:W-:Y:S01]  /*63d0*/  FFMA.FTZ R19, R19, c[0x0][0x2d0], -R181.reuse ;  /* 0x0000b40013137a23 */ /* 0x100fe200000108b5 */
[----:B------:R2:W-:Y:S01]  /*63e0*/  MUFU.EX2 R244, R16 ;  /* 0x0000001000f47308 */ /* 0x0005e20000000800 */
[--C-:B------:R-:W-:Y:S02]  /*63f0*/  FFMA.FTZ R4, R4, c[0x0][0x2d0], -R180.reuse ;  /* 0x0000b40004047a23 */ /* 0x100fe400000108b4 */
[--C-:B------:R-:W-:Y:S02]  /*6400*/  FFMA.FTZ R5, R5, c[0x0][0x2d0], -R180.reuse ;  /* 0x0000b40005057a23 */ /* 0x100fe400000108b4 */
[--C-:B------:R-:W-:Y:S02]  /*6410*/  FFMA.FTZ R6, R6, c[0x0][0x2d0], -R181.reuse ;  /* 0x0000b40006067a23 */ /* 0x100fe400000108b5 */
[--C-:B------:R-:W-:Y:S02]  /*6420*/  FFMA.FTZ R7, R7, c[0x0][0x2d0], -R181.reuse ;  /* 0x0000b40007077a23 */ /* 0x100fe400000108b5 */
[--C-:B------:R-:W-:Y:S01]  /*6430*/  FFMA.FTZ R36, R36, c[0x0][0x2d0], -R180.reuse ;  /* 0x0000b40024247a23 */ /* 0x100fe200000108b4 */
[----:B------:R4:W-:Y:S01]  /*6440*/  MUFU.EX2 R246, R17 ;  /* 0x0000001100f67308 */ /* 0x0009e20000000800 */
[--C-:B------:R-:W-:Y:S02]  /*6450*/  FFMA.FTZ R37, R37, c[0x0][0x2d0], -R180.reuse ;  /* 0x0000b40025257a23 */ /* 0x100fe400000108b4 */
[----:B------:R-:W-:Y:S02]  /*6460*/  FFMA.FTZ R38, R38, c[0x0][0x2d0], -R181 ;  /* 0x0000b40026267a23 */ /* 0x000fe400000108b5 */
[----:B-1----:R-:W-:Y:S02]  /*6470*/  FADD.FTZ R2, -R136, R3 ;  /* 0x0000000388027221 */ /* 0x002fe40000010100 */
[----:B------:R-:W1:Y:S01]  /*6480*/  SHFL.BFLY PT, R3, R0, 0x2, 0x1f ;  /* 0x0c401f0000037f89 */ /* 0x000e6200000e0000 */
[--C-:B------:R-:W-:Y:S02]  /*6490*/  FFMA.FTZ R39, R39, c[0x0][0x2d0], -R181.reuse ;  /* 0x0000b40027277a23 */ /* 0x100fe400000108b5 */
[----:B------:R-:W-:Y:S01]  /*64a0*/  FMUL.FTZ R2, R2, c[0x0][0x2d0] ;  /* 0x0000b40002027a20 */ /* 0x000fe20000410000 */
[----:B------:R-:W-:Y:S01]  /*64b0*/  MUFU.EX2 R242, R18 ;  /* 0x0000001200f27308 */ /* 0x000fe20000000800 */
[----:B---3--:R-:W-:Y:S01]  /*64c0*/  FMNMX.FTZ R135, R133, R172, !PT ;  /* 0x000000ac85877209 */ /* 0x008fe20007810000 */
[--C-:B------:R-:W-:Y:S02]  /*64d0*/  FFMA.FTZ R48, R48, c[0x0][0x2d0], -R180.reuse ;  /* 0x0000b40030307a23 */ /* 0x100fe400000108b4 */
[----:B------:R-:W-:Y:S01]  /*64e0*/  LDSM.16.MT88.4 R172, [R216+0x100] ;  /* 0x00010000d8ac783b */ /* 0x000fe20000004200 */
[----:B--2---:R-:W-:Y:S02]  /*64f0*/  FMUL.FTZ R16, R134, R152 ;  /* 0x0000009886107220 */ /* 0x004fe40000410000 */
[----:B------:R-:W-:Y:S02]  /*6500*/  FMUL.FTZ R182, R135, c[0x0][0x2d0] ;  /* 0x0000b40087b67a20 */ /* 0x000fe40000410000 */
[----:B------:R-:W-:Y:S01]  /*6510*/  FFMA.FTZ R49, R49, c[0x0][0x2d0], -R180 ;  /* 0x0000b40031317a23 */ /* 0x000fe200000108b4 */
[----:B------:R2:W3:Y:S01]  /*6520*/  MUFU.EX2 R133, R2 ;  /* 0x0000000200857308 */ /* 0x0004e20000000800 */
[--C-:B------:R-:W-:Y:S02]  /*6530*/  FFMA.FTZ R12, R12, c[0x0][0x2d0], -R182.reuse ;  /* 0x0000b4000c0c7a23 */ /* 0x100fe400000108b6 */
[--C-:B------:R-:W-:Y:S02]  /*6540*/  FFMA.FTZ R13, R13, c[0x0][0x2d0], -R182.reuse ;  /* 0x0000b4000d0d7a23 */ /* 0x100fe400000108b6 */
[--C-:B------:R-:W-:Y:S02]  /*6550*/  FFMA.FTZ R8, R8, c[0x0][0x2d0], -R182.reuse ;  /* 0x0000b40008087a23 */ /* 0x100fe400000108b6 */
[--C-:B------:R-:W-:Y:S02]  /*6560*/  FFMA.FTZ R9, R9, c[0x0][0x2d0], -R182.reuse ;  /* 0x0000b40009097a23 */ /* 0x100fe400000108b6 */
[----:B----4-:R-:W-:Y:S01]  /*6570*/  FMUL.FTZ R17, R134, R153 ;  /* 0x0000009986117220 */ /* 0x010fe20000410000 */
[----:B-1----:R-:W-:Y:S01]  /*6580*/  FMNMX.FTZ R0, R0, R3, !PT ;  /* 0x0000000300007209 */ /* 0x002fe20007810000 */
[----:B------:R1:W-:Y:S01]  /*6590*/  MUFU.EX2 R241, R19 ;  /* 0x0000001300f17308 */ /* 0x0003e20000000800 */
[--C-:B------:R-:W-:Y:S02]  /*65a0*/  FFMA.FTZ R50, R50, c[0x0][0x2d0], -R181.reuse ;  /* 0x0000b40032327a23 */ /* 0x100fe400000108b5 */
[--C-:B------:R-:W-:Y:S02]  /*65b0*/  FFMA.FTZ R51, R51, c[0x0][0x2d0], -R181.reuse ;  /* 0x0000b40033337a23 */ /* 0x100fe400000108b5 */
[--C-:B------:R-:W-:Y:S02]  /*65c0*/  FFMA.FTZ R40, R40, c[0x0][0x2d0], -R182.reuse ;  /* 0x0000b40028287a23 */ /* 0x100fe400000108b6 */
[----:B------:R-:W-:Y:S02]  /*65d0*/  FFMA.FTZ R41, R41, c[0x0][0x2d0], -R182 ;  /* 0x0000b40029297a23 */ /* 0x000fe400000108b6 */
[--C-:B------:R-:W-:Y:S01]  /*65e0*/  FFMA.FTZ R52, R52, c[0x0][0x2d0], -R180.reuse ;  /* 0x0000b40034347a23 */ /* 0x100fe200000108b4 */
[----:B------:R4:W-:Y:S01]  /*65f0*/  MUFU.EX2 R243, R4 ;  /* 0x0000000400f37308 */ /* 0x0009e20000000800 */
[----:B------:R-:W-:Y:S02]  /*6600*/  FFMA.FTZ R53, R53, c[0x0][0x2d0], -R180 ;  /* 0x0000b40035357a23 */ /* 0x000fe400000108b4 */
[----:B--2---:R-:W-:Y:S02]  /*6610*/  FADD.FTZ R2, -R135, R132 ;  /* 0x0000008487027221 */ /* 0x004fe40000010100 */
[----:B---3--:R-:W-:Y:S02]  /*6620*/  FMUL.FTZ R18, R133, R154 ;  /* 0x0000009a85127220 */ /* 0x008fe40000410000 */
[----:B------:R-:W-:Y:S02]  /*6630*/  FMUL.FTZ R2, R2, c[0x0][0x2d0] ;  /* 0x0000b40002027a20 */ /* 0x000fe40000410000 */
[--C-:B------:R-:W-:Y:S01]  /*6640*/  FFMA.FTZ R54, R54, c[0x0][0x2d0], -R181.reuse ;  /* 0x0000b40036367a23 */ /* 0x100fe200000108b5 */
[----:B------:R-:W2:Y:S01]  /*6650*/  MUFU.EX2 R245, R5 ;  /* 0x0000000500f57308 */ /* 0x000ea20000000800 */
[--C-:B------:R-:W-:Y:S02]  /*6660*/  FFMA.FTZ R55, R55, c[0x0][0x2d0], -R181.reuse ;  /* 0x0000b40037377a23 */ /* 0x100fe400000108b5 */
[--C-:B------:R-:W-:Y:S02]  /*6670*/  FFMA.FTZ R56, R56, c[0x0][0x2d0], -R182.reuse ;  /* 0x0000b40038387a23 */ /* 0x100fe400000108b6 */
[----:B-1----:R-:W-:Y:S02]  /*6680*/  FMUL.FTZ R19, R133, R155 ;  /* 0x0000009b85137220 */ /* 0x002fe40000410000 */
[----:B------:R-:W-:Y:S01]  /*6690*/  LDSM.16.MT88.4 R152, [R217+0x1100] ;  /* 0x00110000d998783b */ /* 0x000fe20000004200 */
[----:B------:R-:W-:Y:S02]  /*66a0*/  FFMA.FTZ R57, R57, c[0x0][0x2d0], -R182 ;  /* 0x0000b40039397a23 */ /* 0x000fe400000108b6 */
[----:B------:R1:W3:Y:S01]  /*66b0*/  MUFU.EX2 R132, R2 ;  /* 0x0000000200847308 */ /* 0x0002e20000000800 */
[--C-:B------:R-:W-:Y:S02]  /*66c0*/  FFMA.FTZ R20, R20, c[0x0][0x2d0], -R180.reuse ;  /* 0x0000b40014147a23 */ /* 0x100fe400000108b4 */
[----:B------:R-:W-:Y:S02]  /*66d0*/  FFMA.FTZ R21, R21, c[0x0][0x2d0], -R180 ;  /* 0x0000b40015157a23 */ /* 0x000fe400000108b4 */
[----:B----4-:R-:W-:Y:S02]  /*66e0*/  FMUL.FTZ R4, R134, R144 ;  /* 0x0000009086047220 */ /* 0x010fe40000410000 */
[----:B------:R-:W-:Y:S02]  /*66f0*/  FFMA.FTZ R22, R22, c[0x0][0x2d0], -R181 ;  /* 0x0000b40016167a23 */ /* 0x000fe400000108b5 */
[C---:B------:R-:W-:Y:S01]  /*6700*/  FMUL.FTZ R84, R134.reuse, R84 ;  /* 0x0000005486547220 */ /* 0x040fe20000410000 */
[----:B------:R4:W-:Y:S01]  /*6710*/  MUFU.EX2 R239, R6 ;  /* 0x0000000600ef7308 */ /* 0x0009e20000000800 */
[C---:B------:R-:W-:Y:S02]  /*6720*/  FMUL.FTZ R85, R134.reuse, R85 ;  /* 0x0000005586557220 */ /* 0x040fe40000410000 */
[----:B------:R-:W-:Y:S01]  /*6730*/  FMUL.FTZ R86, R133, R86 ;  /* 0x0000005685567220 */ /* 0x000fe20000410000 */
[----:B--2---:R-:W-:Y:S01]  /*6740*/  F2FP.BF16.PACK_AB R144, R245, R243 ;  /* 0x000000f3f590723e */ /* 0x004fe200000010ff */
[C---:B------:R-:W-:Y:S02]  /*6750*/  FMUL.FTZ R5, R134.reuse, R145 ;  /* 0x0000009186057220 */ /* 0x040fe40000410000 */
[C---:B------:R-:W-:Y:S02]  /*6760*/  FMUL.FTZ R87, R133.reuse, R87 ;  /* 0x0000005785577220 */ /* 0x040fe40000410000 */
[C---:B------:R-:W-:Y:S01]  /*6770*/  FMUL.FTZ R92, R134.reuse, R92 ;  /* 0x0000005c865c7220 */ /* 0x040fe20000410000 */
[----:B------:R-:W2:Y:S01]  /*6780*/  MUFU.EX2 R240, R7 ;  /* 0x0000000700f07308 */ /* 0x000ea20000000800 */
[----:B------:R-:W-:Y:S02]  /*6790*/  FMUL.FTZ R93, R134, R93 ;  /* 0x0000005d865d7220 */ /* 0x000fe40000410000 */
[C---:B------:R-:W-:Y:S01]  /*67a0*/  FMUL.FTZ R94, R133.reuse, R94 ;  /* 0x0000005e855e7220 */ /* 0x040fe20000410000 */
[----:B-1----:R-:W1:Y:S01]  /*67b0*/  SHFL.BFLY PT, R2, R0, 0x1, 0x1f ;  /* 0x0c201f0000027f89 */ /* 0x002e6200000e0000 */
[C---:B---3--:R-:W-:Y:S02]  /*67c0*/  FMUL.FTZ R88, R132.reuse, R88 ;  /* 0x0000005884587220 */ /* 0x048fe40000410000 */
[----:B------:R-:W-:Y:S02]  /*67d0*/  FMUL.FTZ R89, R132, R89 ;  /* 0x0000005984597220 */ /* 0x000fe40000410000 */
[C---:B------:R-:W-:Y:S01]  /*67e0*/  FMUL.FTZ R95, R133.reuse, R95 ;  /* 0x0000005f855f7220 */ /* 0x040fe20000410000 */
[----:B------:R3:W-:Y:S01]  /*67f0*/  MUFU.EX2 R237, R12 ;  /* 0x0000000c00ed7308 */ /* 0x0007e20000000800 */
[C---:B------:R-:W-:Y:S02]  /*6800*/  FMUL.FTZ R96, R134.reuse, R96 ;  /* 0x0000006086607220 */ /* 0x040fe40000410000 */
[----:B------:R-:W-:Y:S02]  /*6810*/  FMUL.FTZ R97, R134, R97 ;  /* 0x0000006186617220 */ /* 0x000fe40000410000 */
[C---:B----4-:R-:W-:Y:S01]  /*6820*/  FMUL.FTZ R6, R133.reuse, R146 ;  /* 0x0000009285067220 */ /* 0x050fe20000410000 */
[----:B------:R-:W-:Y:S01]  /*6830*/  F2FP.BF16.PACK_AB R146, R246, R244 ;  /* 0x000000f4f692723e */ /* 0x000fe200000010ff */
[C---:B------:R-:W-:Y:S02]  /*6840*/  FMUL.FTZ R98, R133.reuse, R98 ;  /* 0x0000006285627220 */ /* 0x040fe40000410000 */
[C---:B------:R-:W-:Y:S01]  /*6850*/  FMUL.FTZ R99, R133.reuse, R99 ;  /* 0x0000006385637220 */ /* 0x040fe20000410000 */
[----:B------:R-:W-:Y:S01]  /*6860*/  MUFU.EX2 R238, R13 ;  /* 0x0000000d00ee7308 */ /* 0x000fe20000000800 */
[C---:B------:R-:W-:Y:S02]  /*6870*/  FMUL.FTZ R100, R132.reuse, R100 ;  /* 0x0000006484647220 */ /* 0x040fe40000410000 */
[----:B------:R-:W-:Y:S01]  /*6880*/  FMUL.FTZ R101, R132, R101 ;  /* 0x0000006584657220 */ /* 0x000fe20000410000 */
[----:B--2---:R-:W-:Y:S01]  /*6890*/  F2FP.BF16.PACK_AB R145, R240, R239 ;  /* 0x000000eff091723e */ /* 0x004fe200000010ff */
[----:B------:R-:W-:Y:S01]  /*68a0*/  FMUL.FTZ R7, R133, R147 ;  /* 0x0000009385077220 */ /* 0x000fe20000410000 */
[----:B------:R-:W-:Y:S01]  /*68b0*/  F2FP.BF16.PACK_AB R147, R241, R242 ;  /* 0x000000f2f193723e */ /* 0x000fe200000010ff */
[----:B------:R-:W-:Y:S01]  /*68c0*/  FMUL.FTZ R104, R134, R104 ;  /* 0x0000006886687220 */ /* 0x000fe20000410000 */
[----:B-1----:R-:W-:Y:S01]  /*68d0*/  FMNMX.FTZ R2, R2, R0, !PT ;  /* 0x0000000002027209 */ /* 0x002fe20007810000 */
[----:B------:R-:W-:Y:S01]  /*68e0*/  FMUL.FTZ R105, R134, R105 ;  /* 0x0000006986697220 */ /* 0x000fe20000410000 */
[----:B------:R1:W-:Y:S01]  /*68f0*/  MUFU.EX2 R235, R8 ;  /* 0x0000000800eb7308 */ /* 0x0003e20000000800 */
[----:B------:R-:W-:Y:S02]  /*6900*/  FMUL.FTZ R106, R133, R106 ;  /* 0x0000006a856a7220 */ /* 0x000fe40000410000 */
[-C--:B------:R-:W-:Y:S05]  /*6910*/  HMMA.16816.F32.BF16 R4, R144, R172.reuse, R4 ;  /* 0x000000ac9004723c */ /* 0x080fea0000041804 */
[C---:B------:R-:W-:Y:S02]  /*6920*/  FADD.FTZ R0, -R2.reuse, R138 ;  /* 0x0000008a02007221 */ /* 0x040fe40000010100 */
[----:B------:R-:W-:Y:S01]  /*6930*/  FMUL.FTZ R3, R2, c[0x0][0x2d0] ;  /* 0x0000b40002037a20 */ /* 0x000fe20000410000 */
[----:B------:R-:W2:Y:S01]  /*6940*/  MUFU.EX2 R236, R9 ;  /* 0x0000000900ec7308 */ /* 0x000ea20000000800 */
[----:B------:R-:W-:Y:S03]  /*6950*/  FMUL.FTZ R0, R0, c[0x0][0x2d0] ;  /* 0x0000b40000007a20 */ /* 0x000fe60000410000 */
[--C-:B------:R-:W-:Y:S02]  /*6960*/  FFMA.FTZ R14, R14, c[0x0][0x2d0], -R3.reuse ;  /* 0x0000b4000e0e7a23 */ /* 0x100fe40000010803 */
[--C-:B------:R-:W-:Y:S02]  /*6970*/  FFMA.FTZ R15, R15, c[0x0][0x2d0], -R3.reuse ;  /* 0x0000b4000f0f7a23 */ /* 0x100fe40000010803 */
[--C-:B------:R-:W-:Y:S02]  /*6980*/  FFMA.FTZ R10, R10, c[0x0][0x2d0], -R3.reuse ;  /* 0x0000b4000a0a7a23 */ /* 0x100fe40000010803 */
[--C-:B------:R-:W-:Y:S01]  /*6990*/  FFMA.FTZ R11, R11, c[0x0][0x2d0], -R3.reuse ;  /* 0x0000b4000b0b7a23 */ /* 0x100fe20000010803 */
[----:B------:R-:W4:Y:S01]  /*69a0*/  MUFU.EX2 R0, R0 ;  /* 0x0000000000007308 */ /* 0x000f220000000800 */
[C---:B---3--:R-:W-:Y:S02]  /*69b0*/  FMUL.FTZ R12, R132.reuse, R148 ;  /* 0x00000094840c7220 */ /* 0x048fe40000410000 */
[C---:B-1----:R-:W-:Y:S02]  /*69c0*/  FMUL.FTZ R8, R132.reuse, R140 ;  /* 0x0000008c84087220 */ /* 0x042fe40000410000 */
[----:B------:R-:W-:Y:S02]  /*69d0*/  FMUL.FTZ R13, R132, R149 ;  /* 0x00000095840d7220 */ /* 0x000fe40000410000 */
[--C-:B------:R-:W-:Y:S02]  /*69e0*/  FFMA.FTZ R42, R42, c[0x0][0x2d0], -R3.reuse ;  /* 0x0000b4002a2a7a23 */ /* 0x100fe40000010803 */
[--C-:B------:R-:W-:Y:S01]  /*69f0*/  FFMA.FTZ R43, R43, c[0x0][0x2d0], -R3.reuse ;  /* 0x0000b4002b2b7a23 */ /* 0x100fe20000010803 */
[----:B------:R1:W-:Y:S01]  /*6a00*/  MUFU.EX2 R233, R14 ;  /* 0x0000000e00e97308 */ /* 0x0003e20000000800 */
[--C-:B------:R-:W-:Y:S01]  /*6a10*/  FFMA.FTZ R58, R58, c[0x0][0x2d0], -R3.reuse ;  /* 0x0000b4003a3a7a23 */ /* 0x100fe20000010803 */
[----:B--2---:R-:W-:Y:S01]  /*6a20*/  F2FP.BF16.PACK_AB R140, R236, R235 ;  /* 0x000000ebec8c723e */ /* 0x004fe200000010ff */
[----:B------:R-:W-:Y:S02]  /*6a30*/  FMUL.FTZ R9, R132, R141 ;  /* 0x0000008d84097220 */ /* 0x000fe40000410000 */
[----:B------:R-:W-:Y:S02]  /*6a40*/  FFMA.FTZ R59, R59, c[0x0][0x2d0], -R3 ;  /* 0x0000b4003b3b7a23 */ /* 0x000fe40000010803 */
[----:B------:R-:W-:Y:S03]  /*6a50*/  FFMA.FTZ R138, R23, c[0x0][0x2d0], -R181 ;  /* 0x0000b400178a7a23 */ /* 0x000fe600000108b5 */
[----:B------:R2:W-:Y:S01]  /*6a60*/  MUFU.EX2 R234, R15 ;  /* 0x0000000f00ea7308 */ /* 0x0005e20000000800 */
[C---:B------:R-:W-:Y:S02]  /*6a70*/  FMUL.FTZ R107, R133.reuse, R107 ;  /* 0x0000006b856b7220 */ /* 0x040fe40000410000 */
[----:B------:R-:W-:Y:S02]  /*6a80*/  FMUL.FTZ R108, R134, R108 ;  /* 0x0000006c866c7220 */ /* 0x000fe40000410000 */
[C---:B----4-:R-:W-:Y:S02]  /*6a90*/  FMUL.FTZ R23, R0.reuse, R159 ;  /* 0x0000009f00177220 */ /* 0x050fe40000410000 */
[C---:B------:R-:W-:Y:S02]  /*6aa0*/  FMUL.FTZ R90, R0.reuse, R90 ;  /* 0x0000005a005a7220 */ /* 0x040fe40000410000 */
[C---:B------:R-:W-:Y:S01]  /*6ab0*/  FMUL.FTZ R91, R0.reuse, R91 ;  /* 0x0000005b005b7220 */ /* 0x040fe20000410000 */
[----:B------:R3:W-:Y:S01]  /*6ac0*/  MUFU.EX2 R215, R10 ;  /* 0x0000000a00d77308 */ /* 0x0007e20000000800 */
[C---:B------:R-:W-:Y:S02]  /*6ad0*/  FMUL.FTZ R102, R0.reuse, R102 ;  /* 0x0000006600667220 */ /* 0x040fe40000410000 */
[C---:B------:R-:W-:Y:S02]  /*6ae0*/  FMUL.FTZ R103, R0.reuse, R103 ;  /* 0x0000006700677220 */ /* 0x040fe40000410000 */
[----:B-1----:R-:W-:Y:S02]  /*6af0*/  FMUL.FTZ R14, R0, R150 ;  /* 0x00000096000e7220 */ /* 0x002fe40000410000 */
[----:B------:R-:W-:Y:S02]  /*6b00*/  FMUL.FTZ R109, R134, R109 ;  /* 0x0000006d866d7220 */ /* 0x000fe40000410000 */
[C---:B------:R-:W-:Y:S01]  /*6b10*/  FMUL.FTZ R110, R133.reuse, R110 ;  /* 0x0000006e856e7220 */ /* 0x040fe20000410000 */
[----:B------:R-:W1:Y:S01]  /*6b20*/  MUFU.EX2 R232, R11 ;  /* 0x0000000b00e87308 */ /* 0x000e620000000800 */
[C---:B------:R-:W-:Y:S02]  /*6b30*/  FMUL.FTZ R111, R133.reuse, R111 ;  /* 0x0000006f856f7220 */ /* 0x040fe40000410000 */
[----:B------:R-:W-:Y:S02]  /*6b40*/  FMUL.FTZ R112, R132, R112 ;  /* 0x0000007084707220 */ /* 0x000fe40000410000 */
[----:B--2---:R-:W-:Y:S02]  /*6b50*/  FMUL.FTZ R15, R0, R151 ;  /* 0x00000097000f7220 */ /* 0x004fe40000410000 */
[----:B------:R-:W2:Y:S01]  /*6b60*/  LDSM.16.MT88.4 R148, [R216+0x1100] ;  /* 0x00110000d894783b */ /* 0x000ea20000004200 */
[----:B------:R-:W-:Y:S02]  /*6b70*/  FMUL.FTZ R113, R132, R113 ;  /* 0x0000007184717220 */ /* 0x000fe40000410000 */
[----:B------:R-:W-:Y:S01]  /*6b80*/  MUFU.EX2 R197, R36 ;  /* 0x0000002400c57308 */ /* 0x000fe20000000800 */
[C---:B------:R-:W-:Y:S02]  /*6b90*/  FMUL.FTZ R114, R0.reuse, R114 ;  /* 0x0000007200727220 */ /* 0x040fe40000410000 */
[C---:B------:R-:W-:Y:S02]  /*6ba0*/  FMUL.FTZ R115, R0.reuse, R115 ;  /* 0x0000007300737220 */ /* 0x040fe40000410000 */
[----:B---3--:R-:W-:Y:S01]  /*6bb0*/  FMUL.FTZ R10, R0, R142 ;  /* 0x0000008e000a7220 */ /* 0x008fe20000410000 */
[----:B------:R-:W-:Y:S01]  /*6bc0*/  F2FP.BF16.PACK_AB R142, R238, R237 ;  /* 0x000000edee8e723e */ /* 0x000fe200000010ff */
[C---:B------:R-:W-:Y:S02]  /*6bd0*/  FMUL.FTZ R116, R134.reuse, R116 ;  /* 0x0000007486747220 */ /* 0x040fe40000410000 */
[----:B------:R-:W-:Y:S01]  /*6be0*/  FMUL.FTZ R117, R134, R117 ;  /* 0x0000007586757220 */ /* 0x000fe20000410000 */
[----:B------:R-:W-:Y:S01]  /*6bf0*/  MUFU.EX2 R198, R37 ;  /* 0x0000002500c67308 */ /* 0x000fe20000000800 */
[C---:B------:R-:W-:Y:S02]  /*6c00*/  FMUL.FTZ R118, R133.reuse, R118 ;  /* 0x0000007685767220 */ /* 0x040fe40000410000 */
[C---:B------:R-:W-:Y:S01]  /*6c10*/  FMUL.FTZ R119, R133.reuse, R119 ;  /* 0x0000007785777220 */ /* 0x040fe20000410000 */
[----:B-1----:R-:W-:Y:S01]  /*6c20*/  F2FP.BF16.PACK_AB R141, R232, R215 ;  /* 0x000000d7e88d723e */ /* 0x002fe200000010ff */
[----:B------:R-:W-:Y:S01]  /*6c30*/  FMUL.FTZ R11, R0, R143 ;  /* 0x0000008f000b7220 */ /* 0x000fe20000410000 */
[----:B------:R-:W-:Y:S01]  /*6c40*/  F2FP.BF16.PACK_AB R143, R234, R233 ;  /* 0x000000e9ea8f723e */ /* 0x000fe200000010ff */
[C---:B------:R-:W-:Y:S02]  /*6c50*/  FMUL.FTZ R120, R134.reuse, R120 ;  /* 0x0000007886787220 */ /* 0x040fe40000410000 */
[----:B------:R-:W-:Y:S01]  /*6c60*/  FMUL.FTZ R121, R134, R121 ;  /* 0x0000007986797220 */ /* 0x000fe20000410000 */
[----:B------:R-:W-:Y:S01]  /*6c70*/  MUFU.EX2 R195, R38 ;  /* 0x0000002600c37308 */ /* 0x000fe20000000800 */
[C---:B------:R-:W-:Y:S02]  /*6c80*/  FMUL.FTZ R122, R133.reuse, R122 ;  /* 0x0000007a857a7220 */ /* 0x040fe40000410000 */
[C---:B------:R-:W-:Y:S04]  /*6c90*/  HMMA.16816.F32.BF16 R8, R140.reuse, R172, R8 ;  /* 0x000000ac8c08723c */ /* 0x040fe80000041808 */
[C---:B------:R-:W-:Y:S02]  /*6ca0*/  FMUL.FTZ R123, R133.reuse, R123 ;  /* 0x0000007b857b7220 */ /* 0x040fe40000410000 */
[C---:B------:R-:W-:Y:S01]  /*6cb0*/  FMUL.FTZ R124, R132.reuse, R124 ;  /* 0x0000007c847c7220 */ /* 0x040fe20000410000 */
[----:B------:R1:W-:Y:S01]  /*6cc0*/  MUFU.EX2 R196, R39 ;  /* 0x0000002700c47308 */ /* 0x0003e20000000800 */
[-C--:B------:R-:W-:Y:S04]  /*6cd0*/  HMMA.16816.F32.BF16 R12, R140, R174.reuse, R12 ;  /* 0x000000ae8c0c723c */ /* 0x080fe8000004180c */
[----:B------:R-:W-:Y:S02]  /*6ce0*/  FMUL.FTZ R125, R132, R125 ;  /* 0x0000007d847d7220 */ /* 0x000fe40000410000 */
[----:B------:R-:W-:Y:S02]  /*6cf0*/  FMUL.FTZ R126, R0, R126 ;  /* 0x0000007e007e7220 */ /* 0x000fe40000410000 */
[C---:B------:R-:W-:Y:S01]  /*6d00*/  HMMA.16816.F32.BF16 R16, R144.reuse, R174, R16 ;  /* 0x000000ae9010723c */ /* 0x040fe20000041810 */
[----:B------:R-:W-:Y:S03]  /*6d10*/  MUFU.EX2 R193, R48 ;  /* 0x0000003000c17308 */ /* 0x000fe60000000800 */
[C---:B------:R-:W-:Y:S02]  /*6d20*/  FMUL.FTZ R68, R134.reuse, R68 ;  /* 0x0000004486447220 */ /* 0x040fe40000410000 */
[----:B------:R-:W-:Y:S02]  /*6d30*/  FMUL.FTZ R69, R134, R69 ;  /* 0x0000004586457220 */ /* 0x000fe40000410000 */
[C---:B------:R-:W-:Y:S03]  /*6d40*/  FMUL.FTZ R70, R133.reuse, R70 ;  /* 0x0000004685467220 */ /* 0x040fe60000410000 */
[----:B------:R-:W-:Y:S01]  /*6d50*/  MUFU.EX2 R194, R49 ;  /* 0x0000003100c27308 */ /* 0x000fe20000000800 */
[----:B------:R-:W-:Y:S02]  /*6d60*/  FMUL.FTZ R71, R133, R71 ;  /* 0x0000004785477220 */ /* 0x000fe40000410000 */
[----:B------:R-:W-:Y:S01]  /*6d70*/  FMUL.FTZ R127, R0, R127 ;  /* 0x0000007f007f7220 */ /* 0x000fe20000410000 */
[----:B-1----:R-:W-:Y:S01]  /*6d80*/  LDSM.16.MT88.4 R36, [R216+0x2500] ;  /* 0x00250000d824783b */ /* 0x002fe20000004200 */
[C---:B------:R-:W-:Y:S02]  /*6d90*/  FMUL.FTZ R128, R132.reuse, R128 ;  /* 0x0000008084807220 */ /* 0x040fe40000410000 */
[C---:B------:R-:W-:Y:S01]  /*6da0*/  FMUL.FTZ R129, R132.reuse, R129 ;  /* 0x0000008184817220 */ /* 0x040fe20000410000 */
[-C--:B------:R-:W-:Y:S02]  /*6db0*/  HMMA.16816.F32.BF16 R68, R144, R176.reuse, R68 ;  /* 0x000000b09044723c */ /* 0x080fe40000041844 */
[----:B------:R1:W-:Y:S01]  /*6dc0*/  MUFU.EX2 R214, R20 ;  /* 0x0000001400d67308 */ /* 0x0003e20000000800 */
[C---:B------:R-:W-:Y:S02]  /*6dd0*/  FMUL.FTZ R72, R132.reuse, R72 ;  /* 0x0000004884487220 */ /* 0x040fe40000410000 */
[----:B------:R-:W-:Y:S02]  /*6de0*/  FMUL.FTZ R73, R132, R73 ;  /* 0x0000004984497220 */ /* 0x000fe40000410000 */
[C---:B------:R-:W-:Y:S02]  /*6df0*/  FMUL.FTZ R74, R0.reuse, R74 ;  /* 0x0000004a004a7220 */ /* 0x040fe40000410000 */
[C---:B------:R-:W-:Y:S03]  /*6e00*/  FMUL.FTZ R75, R0.reuse, R75 ;  /* 0x0000004b004b7220 */ /* 0x040fe60000410000 */
[----:B------:R-:W-:Y:S01]  /*6e10*/  MUFU.EX2 R192, R50 ;  /* 0x0000003200c07308 */ /* 0x000fe20000000800 */
[C---:B------:R-:W-:Y:S02]  /*6e20*/  FMUL.FTZ R130, R0.reuse, R130 ;  /* 0x0000008200827220 */ /* 0x040fe40000410000 */
[----:B------:R-:W-:Y:S01]  /*6e30*/  FMUL.FTZ R131, R0, R131 ;  /* 0x0000008300837220 */ /* 0x000fe20000410000 */
[C---:B------:R-:W-:Y:S04]  /*6e40*/  HMMA.16816.F32.BF16 R72, R140.reuse, R176, R72 ;  /* 0x000000b08c48723c */ /* 0x040fe80000041848 */
[C---:B------:R-:W-:Y:S02]  /*6e50*/  FMUL.FTZ R76, R132.reuse, R76 ;  /* 0x0000004c844c7220 */ /* 0x040fe40000410000 */
[----:B------:R-:W-:Y:S01]  /*6e60*/  FMUL.FTZ R77, R132, R77 ;  /* 0x0000004d844d7220 */ /* 0x000fe20000410000 */
[----:B------:R3:W-:Y:S01]  /*6e70*/  MUFU.EX2 R213, R21 ;  /* 0x0000001500d57308 */ /* 0x0007e20000000800 */
[C---:B------:R-:W-:Y:S04]  /*6e80*/  FMUL.FTZ R78, R0.reuse, R78 ;  /* 0x0000004e004e7220 */ /* 0x040fe80000410000 */
[----:B------:R-:W-:Y:S02]  /*6e90*/  FMUL.FTZ R79, R0, R79 ;  /* 0x0000004f004f7220 */ /* 0x000fe40000410000 */
[----:B-1----:R-:W-:Y:S02]  /*6ea0*/  FMUL.FTZ R20, R132, R156 ;  /* 0x0000009c84147220 */ /* 0x002fe40000410000 */
[--C-:B------:R-:W-:Y:S01]  /*6eb0*/  FFMA.FTZ R44, R44, c[0x0][0x2d0], -R182.reuse ;  /* 0x0000b4002c2c7a23 */ /* 0x100fe200000108b6 */
[----:B------:R1:W-:Y:S01]  /*6ec0*/  MUFU.EX2 R191, R51 ;  /* 0x0000003300bf7308 */ /* 0x0003e20000000800 */
[----:B------:R-:W-:Y:S01]  /*6ed0*/  FFMA.FTZ R45, R45, c[0x0][0x2d0], -R182 ;  /* 0x0000b4002d2d7a23 */ /* 0x000fe200000108b6 */
[-C--:B------:R-:W-:Y:S03]  /*6ee0*/  HMMA.16816.F32.BF16 R76, R140, R178.reuse, R76 ;  /* 0x000000b28c4c723c */ /* 0x080fe6000004184c */
[C---:B------:R-:W-:Y:S02]  /*6ef0*/  FMUL.FTZ R80, R134.reuse, R80 ;  /* 0x0000005086507220 */ /* 0x040fe40000410000 */
[----:B------:R-:W-:Y:S02]  /*6f00*/  FMUL.FTZ R81, R134, R81 ;  /* 0x0000005186517220 */ /* 0x000fe40000410000 */
[C---:B------:R-:W-:Y:S01]  /*6f10*/  FMUL.FTZ R82, R133.reuse, R82 ;  /* 0x0000005285527220 */ /* 0x040fe20000410000 */
[----:B------:R4:W-:Y:S01]  /*6f20*/  MUFU.EX2 R212, R22 ;  /* 0x0000001600d47308 */ /* 0x0009e20000000800 */
[----:B------:R-:W-:Y:S03]  /*6f30*/  FMUL.FTZ R83, R133, R83 ;  /* 0x0000005385537220 */ /* 0x000fe60000410000 */
[----:B---3--:R-:W-:Y:S02]  /*6f40*/  FMUL.FTZ R21, R132, R157 ;  /* 0x0000009d84157220 */ /* 0x008fe40000410000 */
[--C-:B------:R-:W-:Y:S02]  /*6f50*/  FFMA.FTZ R46, R46, c[0x0][0x2d0], -R3.reuse ;  /* 0x0000b4002e2e7a23 */ /* 0x100fe40000010803 */
[C---:B------:R-:W-:Y:S02]  /*6f60*/  HMMA.16816.F32.BF16 R80, R144.reuse, R178, R80 ;  /* 0x000000b29050723c */ /* 0x040fe40000041850 */
[----:B------:R-:W-:Y:S02]  /*6f70*/  MUFU.EX2 R190, R40 ;  /* 0x0000002800be7308 */ /* 0x000fe40000000800 */
[----:B------:R-:W-:Y:S01]  /*6f80*/  FFMA.FTZ R47, R47, c[0x0][0x2d0], -R3 ;  /* 0x0000b4002f2f7a23 */ /* 0x000fe20000010803 */
[----:B-1----:R-:W-:Y:S01]  /*6f90*/  LDSM.16.MT88.4 R48, [R217+0x2500] ;  /* 0x00250000d930783b */ /* 0x002fe20000004200 */
[--C-:B------:R-:W-:Y:S02]  /*6fa0*/  FFMA.FTZ R65, R65, c[0x0][0x2d0], -R180.reuse ;  /* 0x0000b40041417a23 */ /* 0x100fe400000108b4 */
[-C--:B--2---:R-:W-:Y:S04]  /*6fb0*/  HMMA.16816.F32.BF16 R84, R144, R148.reuse, R84 ;  /* 0x000000949054723c */ /* 0x084fe80000041854 */
[----:B------:R-:W-:Y:S01]  /*6fc0*/  MUFU.EX2 R189, R41 ;  /* 0x0000002900bd7308 */ /* 0x000fe20000000800 */
[--C-:B------:R-:W-:Y:S02]  /*6fd0*/  FFMA.FTZ R66, R66, c[0x0][0x2d0], -R181.reuse ;  /* 0x0000b40042427a23 */ /* 0x100fe400000108b5 */
[--C-:B------:R-:W-:Y:S01]  /*6fe0*/  FFMA.FTZ R67, R67, c[0x0][0x2d0], -R181.reuse ;  /* 0x0000b40043437a23 */ /* 0x100fe200000108b5 */
[C---:B------:R-:W-:Y:S04]  /*6ff0*/  HMMA.16816.F32.BF16 R88, R140.reuse, R148, R88 ;  /* 0x000000948c58723c */ /* 0x040fe80000041858 */
[----:B----4-:R-:W-:Y:S02]  /*7000*/  FMUL.FTZ R22, R0, R158 ;  /* 0x0000009e00167220 */ /* 0x010fe40000410000 */
[--C-:B------:R-:W-:Y:S01]  /*7010*/  FFMA.FTZ R32, R32, c[0x0][0x2d0], -R180.reuse ;  /* 0x0000b40020207a23 */ /* 0x100fe200000108b4 */
[----:B------:R-:W-:Y:S01]  /*7020*/  LDSM.16.MT88.4 R156, [R217+0x500] ;  /* 0x00050000d99c783b */ /* 0x000fe20000004200 */
[----:B------:R-:W-:Y:S01]  /*7030*/  FFMA.FTZ R33, R33, c[0x0][0x2d0], -R180 ;  /* 0x0000b40021217a23 */ /* 0x000fe200000108b4 */
[----:B------:R-:W-:Y:S02]  /*7040*/  MUFU.EX2 R188, R42 ;  /* 0x0000002a00bc7308 */ /* 0x000fe40000000800 */
[-C--:B------:R-:W-:Y:S03]  /*7050*/  HMMA.16816.F32.BF16 R20, R140, R150.reuse, R20 ;  /* 0x000000968c14723c */ /* 0x080fe60000041814 */
[----:B------:R-:W-:Y:S02]  /*7060*/  FFMA.FTZ R34, R34, c[0x0][0x2d0], -R181 ;  /* 0x0000b40022227a23 */ /* 0x000fe400000108b5 */
[--C-:B------:R-:W-:Y:S02]  /*7070*/  FFMA.FTZ R24, R24, c[0x0][0x2d0], -R182.reuse ;  /* 0x0000b40018187a23 */ /* 0x100fe400000108b6 */
[--C-:B------:R-:W-:Y:S01]  /*7080*/  FFMA.FTZ R25, R25, c[0x0][0x2d0], -R182.reuse ;  /* 0x0000b40019197a23 */ /* 0x100fe200000108b6 */
[C---:B------:R-:W-:Y:S01]  /*7090*/  HMMA.16816.F32.BF16 R92, R144.reuse, R150, R92 ;  /* 0x00000096905c723c */ /* 0x040fe2000004185c */
[----:B------:R1:W-:Y:S01]  /*70a0*/  MUFU.EX2 R211, R138 ;  /* 0x0000008a00d37308 */ /* 0x0003e20000000800 */
[----:B------:R-:W2:Y:S02]  /*70b0*/  LDSM.16.MT88.4 R148, [R216+0x2100] ;  /* 0x00210000d894783b */ /* 0x000ea40000004200 */
[--C-:B------:R-:W-:Y:S02]  /*70c0*/  FFMA.FTZ R26, R26, c[0x0][0x2d0], -R3.reuse ;  /* 0x0000b4001a1a7a23 */ /* 0x100fe40000010803 */
[--C-:B------:R-:W-:Y:S02]  /*70d0*/  FFMA.FTZ R28, R28, c[0x0][0x2d0], -R182.reuse ;  /* 0x0000b4001c1c7a23 */ /* 0x100fe400000108b6 */
[-C--:B------:R-:W-:Y:S03]  /*70e0*/  HMMA.16816.F32.BF16 R96, R144, R152.reuse, R96 ;  /* 0x000000989060723c */ /* 0x080fe60000041860 */
[----:B------:R3:W-:Y:S01]  /*70f0*/  MUFU.EX2 R210, R32 ;  /* 0x0000002000d27308 */ /* 0x0007e20000000800 */
[----:B------:R-:W-:Y:S02]  /*7100*/  FFMA.FTZ R29, R29, c[0x0][0x2d0], -R182 ;  /* 0x0000b4001d1d7a23 */ /* 0x000fe400000108b6 */
[--C-:B------:R-:W-:Y:S02]  /*7110*/  FFMA.FTZ R30, R30, c[0x0][0x2d0], -R3.reuse ;  /* 0x0000b4001e1e7a23 */ /* 0x100fe40000010803 */
[C---:B------:R-:W-:Y:S04]  /*7120*/  HMMA.16816.F32.BF16 R100, R140.reuse, R152, R100 ;  /* 0x000000988c64723c */ /* 0x040fe80000041864 */
[----:B------:R-:W-:Y:S01]  /*7130*/  FFMA.FTZ R31, R31, c[0x0][0x2d0], -R3 ;  /* 0x0000b4001f1f7a23 */ /* 0x000fe20000010803 */
[----:B------:R4:W-:Y:S01]  /*7140*/  MUFU.EX2 R209, R33 ;  /* 0x0000002100d17308 */ /* 0x0009e20000000800 */
[----:B------:R-:W-:Y:S02]  /*7150*/  FFMA.FTZ R64, R64, c[0x0][0x2d0], -R180 ;  /* 0x0000b40040407a23 */ /* 0x000fe400000108b4 */
[--C-:B------:R-:W-:Y:S04]  /*7160*/  FFMA.FTZ R60, R60, c[0x0][0x2d0], -R182.reuse ;  /* 0x0000b4003c3c7a23 */ /* 0x100fe800000108b6 */
[----:B-1----:R-:W-:Y:S02]  /*7170*/  FFMA.FTZ R138, R35, c[0x0][0x2d0], -R181 ;  /* 0x0000b400238a7a23 */ /* 0x002fe400000108b5 */
[----:B------:R-:W-:Y:S01]  /*7180*/  FMUL.FTZ R35, R0, R163 ;  /* 0x000000a300237220 */ /* 0x000fe20000410000 */
[----:B------:R1:W-:Y:S01]  /*7190*/  MUFU.EX2 R208, R34 ;  /* 0x0000002200d07308 */ /* 0x0003e20000000800 */
[----:B------:R-:W-:Y:S02]  /*71a0*/  FFMA.FTZ R61, R61, c[0x0][0x2d0], -R182 ;  /* 0x0000b4003d3d7a23 */ /* 0x000fe400000108b6 */
[----:B------:R-:W-:Y:S02]  /*71b0*/  FFMA.FTZ R62, R62, c[0x0][0x2d0], -R3 ;  /* 0x0000b4003e3e7a23 */ /* 0x000fe40000010803 */
[C---:B---3--:R-:W-:Y:S05]  /*71c0*/  FMUL.FTZ R32, R132.reuse, R160 ;  /* 0x000000a084207220 */ /* 0x048fea0000410000 */
[----:B------:R3:W-:Y:S01]  /*71d0*/  MUFU.EX2 R206, R24 ;  /* 0x0000001800ce7308 */ /* 0x0007e20000000800 */
[----:B----4-:R-:W-:Y:S09]  /*71e0*/  FMUL.FTZ R33, R132, R161 ;  /* 0x000000a184217220 */ /* 0x010ff20000410000 */
[----:B------:R4:W-:Y:S01]  /*71f0*/  MUFU.EX2 R205, R25 ;  /* 0x0000001900cd7308 */ /* 0x0009e20000000800 */
[----:B-1----:R-:W-:Y:S09]  /*7200*/  FMUL.FTZ R34, R0, R162 ;  /* 0x000000a200227220 */ /* 0x002ff20000410000 */
[----:B------:R1:W-:Y:S01]  /*7210*/  MUFU.EX2 R187, R43 ;  /* 0x0000002b00bb7308 */ /* 0x0003e20000000800 */
[-C--:B------:R-:W-:Y:S03]  /*7220*/  HMMA.16816.F32.BF16 R32, R140, R154.reuse, R32 ;  /* 0x0000009a8c20723c */ /* 0x080fe60000041820 */
[C---:B---3--:R-:W-:Y:S05]  /*7230*/  FMUL.FTZ R24, R132.reuse, R164 ;  /* 0x000000a484187220 */ /* 0x048fea0000410000 */
[C---:B------:R-:W-:Y:S01]  /*7240*/  HMMA.16816.F32.BF16 R104, R144.reuse, R154, R104 ;  /* 0x0000009a9068723c */ /* 0x040fe20000041868 */
[----:B------:R3:W-:Y:S01]  /*7250*/  MUFU.EX2 R204, R26 ;  /* 0x0000001a00cc7308 */ /* 0x0007e20000000800 */
[----:B------:R-:W5:Y:S02]  /*7260*/  LDSM.16.MT88.4 R152, [R217+0x2100] ;  /* 0x00210000d998783b */ /* 0x000f640000004200 */
[C---:B----4-:R-:W-:Y:S02]  /*7270*/  FMUL.FTZ R25, R132.reuse, R165 ;  /* 0x000000a584197220 */ /* 0x050fe40000410000 */
[----:B------:R-:W-:Y:S02]  /*7280*/  FFMA.FTZ R132, R132, R249, R235 ;  /* 0x000000f984847223 */ /* 0x000fe400000100eb */
[-C--:B--2---:R-:W-:Y:S03]  /*7290*/  HMMA.16816.F32.BF16 R108, R144, R148.reuse, R108 ;  /* 0x00000094906c723c */ /* 0x084fe6000004186c */
[----:B------:R2:W-:Y:S01]  /*72a0*/  MUFU.EX2 R207, R138 ;  /* 0x0000008a00cf7308 */ /* 0x0005e20000000800 */
[----:B-1----:R-:W-:Y:S04]  /*72b0*/  LDSM.16.MT88.4 R40, [R216+0x900] ;  /* 0x00090000d828783b */ /* 0x002fe80000004200 */
[C---:B------:R-:W-:Y:S05]  /*72c0*/  HMMA.16816.F32.BF16 R112, R140.reuse, R148, R112 ;  /* 0x000000948c70723c */ /* 0x040fea0000041870 */
[----:B------:R1:W-:Y:S01]  /*72d0*/  MUFU.EX2 R202, R28 ;  /* 0x0000001c00ca7308 */ /* 0x0003e20000000800 */
[C---:B---3--:R-:W-:Y:S09]  /*72e0*/  FMUL.FTZ R26, R0.reuse, R166 ;  /* 0x000000a6001a7220 */ /* 0x048ff20000410000 */
[----:B------:R3:W-:Y:S01]  /*72f0*/  MUFU.EX2 R201, R29 ;  /* 0x0000001d00c97308 */ /* 0x0007e20000000800 */
[--C-:B--2---:R-:W-:Y:S02]  /*7300*/  FFMA.FTZ R138, R27, c[0x0][0x2d0], -R3.reuse ;  /* 0x0000b4001b8a7a23 */ /* 0x104fe40000010803 */
[C---:B------:R-:W-:Y:S02]  /*7310*/  FMUL.FTZ R27, R0.reuse, R167 ;  /* 0x000000a7001b7220 */ /* 0x040fe40000410000 */
[----:B------:R-:W-:Y:S05]  /*7320*/  FFMA.FTZ R3, R63, c[0x0][0x2d0], -R3 ;  /* 0x0000b4003f037a23 */ /* 0x000fea0000010803 */
[----:B------:R-:W-:Y:S01]  /*7330*/  MUFU.EX2 R179, R52 ;  /* 0x0000003400b37308 */ /* 0x000fe20000000800 */
[----:B------:R-:W-:Y:S01]  /*7340*/  FFMA.FTZ R0, R0, R250, R215 ;  /* 0x000000fa00007223 */ /* 0x000fe200000100d7 */
[-C--:B------:R-:W-:Y:S03]  /*7350*/  HMMA.16816.F32.BF16 R24, R140, R150.reuse, R24 ;  /* 0x000000968c18723c */ /* 0x080fe60000041818 */
[----:B-1----:R-:W-:Y:S02]  /*7360*/  FMUL.FTZ R28, R134, R168 ;  /* 0x000000a8861c7220 */ /* 0x002fe40000410000 */
[----:B------:R-:W-:Y:S03]  /*7370*/  FADD.FTZ R0, R232, R0 ;  /* 0x00000000e8007221 */ /* 0x000fe60000010000 */
[----:B------:R-:W1:Y:S01]  /*7380*/  MUFU.EX2 R178, R53 ;  /* 0x0000003500b27308 */ /* 0x000e620000000800 */
[C---:B------:R-:W-:Y:S01]  /*7390*/  HMMA.16816.F32.BF16 R116, R144.reuse, R150, R116 ;  /* 0x000000969074723c */ /* 0x040fe20000041874 */
[----:B------:R-:W2:Y:S03]  /*73a0*/  LDSM.16.MT88.4 R148, [R216+0x500] ;  /* 0x00050000d894783b */ /* 0x000ea60000004200 */
[C---:B---3--:R-:W-:Y:S02]  /*73b0*/  FMUL.FTZ R29, R134.reuse, R169 ;  /* 0x000000a9861d7220 */ /* 0x048fe40000410000 */
[----:B------:R-:W-:Y:S02]  /*73c0*/  FFMA.FTZ R134, R134, R247, R243 ;  /* 0x000000f786867223 */ /* 0x000fe400000100f3 */
[-C--:B-----5:R-:W-:Y:S01]  /*73d0*/  HMMA.16816.F32.BF16 R120, R144, R152.reuse, R120 ;  /* 0x000000989078723c */ /* 0x0a0fe20000041878 */
[----:B------:R3:W-:Y:S03]  /*73e0*/  MUFU.EX2 R200, R30 ;  /* 0x0000001e00c87308 */ /* 0x0007e60000000800 */
[----:B------:R-:W-:Y:S04]  /*73f0*/  FADD.FTZ R0, R233, R0 ;  /* 0x00000000e9007221 */ /* 0x000fe80000010000 */
[C---:B------:R-:W-:Y:S03]  /*7400*/  HMMA.16816.F32.BF16 R124, R140.reuse, R152, R124 ;  /* 0x000000988c7c723c */ /* 0x040fe6000004187c */
[----:B------:R4:W-:Y:S01]  /*7410*/  MUFU.EX2 R199, R31 ;  /* 0x0000001f00c77308 */ /* 0x0009e20000000800 */
[----:B------:R-:W-:Y:S01]  /*7420*/  FADD.FTZ R0, R234, R0 ;  /* 0x00000000ea007221 */ /* 0x000fe20000010000 */
[----:B-1----:R-:W-:Y:S03]  /*7430*/  F2FP.BF16.PACK_AB R168, R178, R179 ;  /* 0x000000b3b2a8723e */ /* 0x002fe600000010ff */
[-C--:B------:R-:W-:Y:S05]  /*7440*/  HMMA.16816.F32.BF16 R128, R140, R154.reuse, R128 ;  /* 0x0000009a8c80723c */ /* 0x080fea0000041880 */
[----:B------:R-:W1:Y:S02]  /*7450*/  MUFU.EX2 R203, R138 ;  /* 0x0000008a00cb7308 */ /* 0x000e640000000800 */
[----:B------:R-:W-:Y:S01]  /*7460*/  F2FP.BF16.PACK_AB R140, R213, R214 ;  /* 0x000000d6d58c723e */ /* 0x000fe200000010ff */
[----:B---3--:R-:W-:Y:S01]  /*7470*/  FMUL.FTZ R30, R133, R170 ;  /* 0x000000aa851e7220 */ /* 0x008fe20000410000 */
[----:B------:R-:W-:Y:S03]  /*7480*/  F2FP.BF16.PACK_AB R141, R211, R212 ;  /* 0x000000d4d38d723e */ /* 0x000fe600000010ff */
[----:B------:R-:W-:Y:S03]  /*7490*/  F2FP.BF16.PACK_AB R142, R209, R210 ;  /* 0x000000d2d18e723e */ /* 0x000fe600000010ff */
[----:B------:R-:W-:Y:S01]  /*74a0*/  MUFU.EX2 R177, R54 ;  /* 0x0000003600b17308 */ /* 0x000fe20000000800 */
[----:B------:R-:W-:Y:S01]  /*74b0*/  F2FP.BF16.PACK_AB R143, R207, R208 ;  /* 0x000000d0cf8f723e */ /* 0x000fe200000010ff */
[C---:B----4-:R-:W-:Y:S02]  /*74c0*/  FMUL.FTZ R31, R133.reuse, R171 ;  /* 0x000000ab851f7220 */ /* 0x050fe40000410000 */
[----:B------:R-:W-:Y:S06]  /*74d0*/  FFMA.FTZ R133, R133, R248, R239 ;  /* 0x000000f885857223 */ /* 0x000fec00000100ef */
[----:B------:R3:W4:Y:S01]  /*74e0*/  MUFU.EX2 R176, R55 ;  /* 0x0000003700b07308 */ /* 0x0007220000000800 */
[----:B------:R-:W-:Y:S01]  /*74f0*/  HMMA.16816.F32.BF16 R28, R144, R154, R28 ;  /* 0x0000009a901c723c */ /* 0x000fe2000004181c */
[----:B------:R-:W5:Y:S06]  /*7500*/  LDSM.16.MT88.4 R152, [R216+0x1500] ;  /* 0x00150000d898783b */ /* 0x000f6c0000004200 */
[----:B------:R-:W-:Y:S01]  /*7510*/  F2FP.BF16.PACK_AB R144, R205, R206 ;  /* 0x000000cecd90723e */ /* 0x000fe200000010ff */
[-C--:B--2---:R-:W-:Y:S01]  /*7520*/  HMMA.16816.F32.BF16 R4, R140, R148.reuse, R4 ;  /* 0x000000948c04723c */ /* 0x084fe20000041804 */
[----:B------:R-:W-:Y:S04]  /*7530*/  MUFU.EX2 R138, R56 ;  /* 0x00000038008a7308 */ /* 0x000fe80000000800 */
[----:B-1----:R-:W-:Y:S02]  /*7540*/  F2FP.BF16.PACK_AB R145, R203, R204 ;  /* 0x000000cccb91723e */ /* 0x002fe400000010ff */
[----:B------:R-:W-:Y:S02]  /*7550*/  F2FP.BF16.PACK_AB R146, R201, R202 ;  /* 0x000000cac992723e */ /* 0x000fe400000010ff */
[----:B------:R-:W-:Y:S02]  /*7560*/  F2FP.BF16.PACK_AB R147, R199, R200 ;  /* 0x000000c8c793723e */ /* 0x000fe400000010ff */
[----:B------:R1:W-:Y:S01]  /*7570*/  MUFU.EX2 R186, R44 ;  /* 0x0000002c00ba7308 */ /* 0x0003e20000000800 */
[----:B---3--:R-:W-:Y:S04]  /*7580*/  LDSM.16.MT88.4 R52, [R216+0x2900] ;  /* 0x00290000d834783b */ /* 0x008fe80000004200 */
[C---:B------:R-:W-:Y:S04]  /*7590*/  HMMA.16816.F32.BF16 R8, R144.reuse, R148, R8 ;  /* 0x000000949008723c */ /* 0x040fe80000041808 */
[----:B----4-:R-:W-:Y:S01]  /*75a0*/  F2FP.BF16.PACK_AB R169, R176, R177 ;  /* 0x000000b1b0a9723e */ /* 0x010fe200000010ff */
[----:B------:R2:W3:Y:S03]  /*75b0*/  MUFU.EX2 R185, R45 ;  /* 0x0000002d00b97308 */ /* 0x0004e60000000800 */
[-C--:B------:R-:W-:Y:S07]  /*75c0*/  HMMA.16816.F32.BF16 R12, R144, R150.reuse, R12 ;  /* 0x00000096900c723c */ /* 0x080fee000004180c */
[----:B------:R3:W-:Y:S01]  /*75d0*/  MUFU.EX2 R184, R46 ;  /* 0x0000002e00b87308 */ /* 0x0007e20000000800 */
[C---:B------:R-:W-:Y:S01]  /*75e0*/  HMMA.16816.F32.BF16 R16, R140.reuse, R150, R16 ;  /* 0x000000968c10723c */ /* 0x040fe20000041810 */
[----:B------:R-:W4:Y:S03]  /*75f0*/  LDSM.16.MT88.4 R148, [R217+0x1500] ;  /* 0x00150000d994783b */ /* 0x000f260000004200 */
[----:B-1----:R-:W-:Y:S04]  /*7600*/  F2FP.BF16.PACK_AB R44, R189, R190 ;  /* 0x000000bebd2c723e */ /* 0x002fe800000010ff */
[-C--:B------:R-:W-:Y:S01]  /*7610*/  HMMA.16816.F32.BF16 R68, R140, R156.reuse, R68 ;  /* 0x0000009c8c44723c */ /* 0x080fe20000041844 */
[----:B------:R-:W1:Y:S03]  /*7620*/  MUFU.EX2 R183, R47 ;  /* 0x0000002f00b77308 */ /* 0x000e660000000800 */
[----:B--2---:R-:W-:Y:S04]  /*7630*/  F2FP.BF16.PACK_AB R45, R187, R188 ;  /* 0x000000bcbb2d723e */ /* 0x004fe800000010ff */
[C---:B------:R-:W-:Y:S03]  /*7640*/  HMMA.16816.F32.BF16 R72, R144.reuse, R156, R72 ;  /* 0x0000009c9048723c */ /* 0x040fe60000041848 */
[----:B------:R-:W-:Y:S01]  /*7650*/  MUFU.EX2 R174, R65 ;  /* 0x0000004100ae7308 */ /* 0x000fe20000000800 */
[----:B---3--:R-:W-:Y:S04]  /*7660*/  F2FP.BF16.PACK_AB R46, R185, R186 ;  /* 0x000000bab92e723e */ /* 0x008fe800000010ff */
[-C--:B------:R-:W-:Y:S05]  /*7670*/  HMMA.16816.F32.BF16 R76, R144, R158.reuse, R76 ;  /* 0x0000009e904c723c */ /* 0x080fea000004184c */
[----:B------:R-:W-:Y:S03]  /*7680*/  MUFU.EX2 R65, R59 ;  /* 0x0000003b00417308 */ /* 0x000fe60000000800 */
[C---:B------:R-:W-:Y:S04]  /*7690*/  HMMA.16816.F32.BF16 R80, R140.reuse, R158, R80 ;  /* 0x0000009e8c50723c */ /* 0x040fe80000041850 */
[----:B-1----:R-:W-:Y:S03]  /*76a0*/  F2FP.BF16.PACK_AB R47, R183, R184 ;  /* 0x000000b8b72f723e */ /* 0x002fe600000010ff */
[----:B------:R-:W-:Y:S01]  /*76b0*/  MUFU.EX2 R173, R66 ;  /* 0x0000004200ad7308 */ /* 0x000fe20000000800 */
[-C--:B-----5:R-:W-:Y:S08]  /*76c0*/  HMMA.16816.F32.BF16 R84, R140, R152.reuse, R84 ;  /* 0x000000988c54723c */ /* 0x0a0ff00000041854 */
[C---:B------:R-:W-:Y:S01]  /*76d0*/  HMMA.16816.F32.BF16 R88, R144.reuse, R152, R88 ;  /* 0x000000989058723c */ /* 0x040fe20000041858 */
[----:B------:R-:W-:Y:S07]  /*76e0*/  MUFU.EX2 R66, R58 ;  /* 0x0000003a00427308 */ /* 0x000fee0000000800 */
[-C--:B------:R-:W-:Y:S03]  /*76f0*/  HMMA.16816.F32.BF16 R20, R144, R154.reuse, R20 ;  /* 0x0000009a9014723c */ /* 0x080fe60000041814 */
[----:B------:R-:W1:Y:S05]  /*7700*/  MUFU.EX2 R172, R67 ;  /* 0x0000004300ac7308 */ /* 0x000e6a0000000800 */
[C---:B------:R-:W-:Y:S01]  /*7710*/  HMMA.16816.F32.BF16 R92, R140.reuse, R154, R92 ;  /* 0x0000009a8c5c723c */ /* 0x040fe2000004185c */
[----:B------:R-:W-:Y:S04]  /*7720*/  LDSM.16.MT88.4 R152, [R216+0xd00] ;  /* 0x000d0000d898783b */ /* 0x000fe80000004200 */
[----:B------:R2:W-:Y:S03]  /*7730*/  MUFU.EX2 R67, R57 ;  /* 0x0000003900437308 */ /* 0x0005e60000000800 */
[-C--:B----4-:R-:W-:Y:S07]  /*7740*/  HMMA.16816.F32.BF16 R96, R140, R148.reuse, R96 ;  /* 0x000000948c60723c */ /* 0x090fee0000041860 */
[----:B------:R-:W3:Y:S01]  /*7750*/  MUFU.EX2 R175, R64 ;  /* 0x0000004000af7308 */ /* 0x000ee20000000800 */
[C---:B------:R-:W-:Y:S04]  /*7760*/  HMMA.16816.F32.BF16 R100, R144.reuse, R148, R100 ;  /* 0x000000949064723c */ /* 0x040fe80000041864 */
[----:B-1----:R-:W-:Y:S04]  /*7770*/  F2FP.BF16.PACK_AB R171, R172, R173 ;  /* 0x000000adacab723e */ /* 0x002fe800000010ff */
[-C--:B------:R-:W-:Y:S01]  /*7780*/  HMMA.16816.F32.BF16 R32, R144, R150.reuse, R32 ;  /* 0x000000969020723c */ /* 0x080fe20000041820 */
[----:B------:R-:W-:Y:S01]  /*7790*/  MUFU.EX2 R64, R60 ;  /* 0x0000003c00407308 */ /* 0x000fe20000000800 */
[----:B--2---:R-:W-:Y:S06]  /*77a0*/  LDSM.16.MT88.4 R56, [R217+0x1d00] ;  /* 0x001d0000d938783b */ /* 0x004fec0000004200 */
[C---:B------:R-:W-:Y:S03]  /*77b0*/  HMMA.16816.F32.BF16 R104, R140.reuse, R150, R104 ;  /* 0x000000968c68723c */ /* 0x040fe60000041868 */
[----:B------:R-:W1:Y:S01]  /*77c0*/  MUFU.EX2 R61, R61 ;  /* 0x0000003d003d7308 */ /* 0x000e620000000800 */
[----:B---3--:R-:W-:Y:S04]  /*77d0*/  F2FP.BF16.PACK_AB R170, R174, R175 ;  /* 0x000000afaeaa723e */ /* 0x008fe800000010ff */
[-C--:B------:R-:W-:Y:S05]  /*77e0*/  HMMA.16816.F32.BF16 R108, R140, R36.reuse, R108 ;  /* 0x000000248c6c723c */ /* 0x080fea000004186c */
[----:B------:R-:W-:Y:S03]  /*77f0*/  MUFU.EX2 R62, R62 ;  /* 0x0000003e003e7308 */ /* 0x000fe60000000800 */
[C---:B------:R-:W-:Y:S07]  /*7800*/  HMMA.16816.F32.BF16 R112, R144.reuse, R36, R112 ;  /* 0x000000249070723c */ /* 0x040fee0000041870 */
[----:B------:R-:W-:Y:S01]  /*7810*/  F2FP.BF16.PACK_AB R36, R198, R197 ;  /* 0x000000c5c624723e */ /* 0x000fe200000010ff */
[-C--:B------:R-:W-:Y:S01]  /*7820*/  HMMA.16816.F32.BF16 R24, R144, R38.reuse, R24 ;  /* 0x000000269018723c */ /* 0x080fe20000041818 */
[----:B------:R2:W3:Y:S03]  /*7830*/  MUFU.EX2 R60, R3 ;  /* 0x00000003003c7308 */ /* 0x0004e60000000800 */
[----:B------:R-:W-:Y:S04]  /*7840*/  F2FP.BF16.PACK_AB R37, R196, R195 ;  /* 0x000000c3c425723e */ /* 0x000fe800000010ff */
[C---:B------:R-:W-:Y:S07]  /*7850*/  HMMA.16816.F32.BF16 R116, R140.reuse, R38, R116 ;  /* 0x000000268c74723c */ /* 0x040fee0000041874 */
[----:B------:R-:W-:Y:S01]  /*7860*/  F2FP.BF16.PACK_AB R38, R194, R193 ;  /* 0x000000c1c226723e */ /* 0x000fe200000010ff */
[-C--:B------:R-:W-:Y:S04]  /*7870*/  HMMA.16816.F32.BF16 R120, R140, R48.reuse, R120 ;  /* 0x000000308c78723c */ /* 0x080fe80000041878 */
[----:B------:R-:W-:Y:S04]  /*7880*/  F2FP.BF16.PACK_AB R39, R191, R192 ;  /* 0x000000c0bf27723e */ /* 0x000fe800000010ff */
[C---:B------:R-:W-:Y:S04]  /*7890*/  HMMA.16816.F32.BF16 R124, R144.reuse, R48, R124 ;  /* 0x00000030907c723c */ /* 0x040fe8000004187c */
[----:B--2---:R-:W-:Y:S04]  /*78a0*/  FADD.FTZ R3, R240, R133 ;  /* 0x00000085f0037221 */ /* 0x004fe80000010000 */
[-C--:B------:R-:W-:Y:S01]  /*78b0*/  HMMA.16816.F32.BF16 R128, R144, R50.reuse, R128 ;  /* 0x000000329080723c */ /* 0x080fe20000041880 */
[----:B------:R-:W2:Y:S03]  /*78c0*/  LDSM.16.MT88.4 R144, [R217+0x900] ;  /* 0x00090000d990783b */ /* 0x000ea60000004200 */
[----:B------:R-:W-:Y:S04]  /*78d0*/  FADD.FTZ R3, R242, R3 ;  /* 0x00000003f2037221 */ /* 0x000fe80000010000 */
[----:B------:R-:W-:Y:S01]  /*78e0*/  HMMA.16816.F32.BF16 R28, R140, R50, R28 ;  /* 0x000000328c1c723c */ /* 0x000fe2000004181c */
[----:B------:R-:W4:Y:S03]  /*78f0*/  LDSM.16.MT88.4 R48, [R216+0x1900] ;  /* 0x00190000d830783b */ /* 0x000f260000004200 */
[----:B------:R-:W-:Y:S04]  /*7900*/  FADD.FTZ R3, R241, R3 ;  /* 0x00000003f1037221 */ /* 0x000fe80000010000 */
[-C--:B------:R-:W-:Y:S05]  /*7910*/  HMMA.16816.F32.BF16 R4, R36, R40.reuse, R4 ;  /* 0x000000282404723c */ /* 0x080fea0000041804 */
[----:B------:R-:W-:Y:S03]  /*7920*/  FADD.FTZ R3, R212, R3 ;  /* 0x00000003d4037221 */ /* 0x000fe60000010000 */
[C---:B------:R-:W-:Y:S04]  /*7930*/  HMMA.16816.F32.BF16 R8, R44.reuse, R40, R8 ;  /* 0x000000282c08723c */ /* 0x040fe80000041808 */
[----:B------:R-:W-:Y:S04]  /*7940*/  FADD.FTZ R3, R211, R3 ;  /* 0x00000003d3037221 */ /* 0x000fe80000010000 */
[-C--:B------:R-:W-:Y:S08]  /*7950*/  HMMA.16816.F32.BF16 R12, R44, R42.reuse, R12 ;  /* 0x0000002a2c0c723c */ /* 0x080ff0000004180c */
[C---:B------:R-:W-:Y:S01]  /*7960*/  HMMA.16816.F32.BF16 R16, R36.reuse, R42, R16 ;  /* 0x0000002a2410723c */ /* 0x040fe20000041810 */
[----:B------:R-:W5:Y:S07]  /*7970*/  LDSM.16.MT88.4 R40, [R217+0x1900] ;  /* 0x00190000d928783b */ /* 0x000f6e0000004200 */
[-C--:B--2---:R-:W-:Y:S08]  /*7980*/  HMMA.16816.F32.BF16 R68, R36, R144.reuse, R68 ;  /* 0x000000902444723c */ /* 0x084ff00000041844 */
[C---:B------:R-:W-:Y:S08]  /*7990*/  HMMA.16816.F32.BF16 R72, R44.reuse, R144, R72 ;  /* 0x000000902c48723c */ /* 0x040ff00000041848 */
[-C--:B------:R-:W-:Y:S08]  /*79a0*/  HMMA.16816.F32.BF16 R76, R44, R146.reuse, R76 ;  /* 0x000000922c4c723c */ /* 0x080ff0000004184c */
[C---:B------:R-:W-:Y:S08]  /*79b0*/  HMMA.16816.F32.BF16 R80, R36.reuse, R146, R80 ;  /* 0x000000922450723c */ /* 0x040ff00000041850 */
[-C--:B----4-:R-:W-:Y:S08]  /*79c0*/  HMMA.16816.F32.BF16 R84, R36, R48.reuse, R84 ;  /* 0x000000302454723c */ /* 0x090ff00000041854 */
[C---:B------:R-:W-:Y:S08]  /*79d0*/  HMMA.16816.F32.BF16 R88, R44.reuse, R48, R88 ;  /* 0x000000302c58723c */ /* 0x040ff00000041858 */
[-C--:B------:R-:W-:Y:S08]  /*79e0*/  HMMA.16816.F32.BF16 R20, R44, R50.reuse, R20 ;  /* 0x000000322c14723c */ /* 0x080ff00000041814 */
[C---:B------:R-:W-:Y:S01]  /*79f0*/  HMMA.16816.F32.BF16 R92, R36.reuse, R50, R92 ;  /* 0x00000032245c723c */ /* 0x040fe2000004185c */
[----:B------:R-:W2:Y:S07]  /*7a00*/  LDSM.16.MT88.4 R48, [R217+0x2900] ;  /* 0x00290000d930783b */ /* 0x000eae0000004200 */
[-C--:B-----5:R-:W-:Y:S08]  /*7a10*/  HMMA.16816.F32.BF16 R96, R36, R40.reuse, R96 ;  /* 0x000000282460723c */ /* 0x0a0ff00000041860 */
[C---:B------:R-:W-:Y:S08]  /*7a20*/  HMMA.16816.F32.BF16 R100, R44.reuse, R40, R100 ;  /* 0x000000282c64723c */ /* 0x040ff00000041864 */
[-C--:B------:R-:W-:Y:S08]  /*7a30*/  HMMA.16816.F32.BF16 R32, R44, R42.reuse, R32 ;  /* 0x0000002a2c20723c */ /* 0x080ff00000041820 */
[C---:B------:R-:W-:Y:S01]  /*7a40*/  HMMA.16816.F32.BF16 R104, R36.reuse, R42, R104 ;  /* 0x0000002a2468723c */ /* 0x040fe20000041868 */
[----:B------:R-:W4:Y:S07]  /*7a50*/  LDSM.16.MT88.4 R40, [R217+0xd00] ;  /* 0x000d0000d928783b */ /* 0x000f2e0000004200 */
[-C--:B------:R-:W-:Y:S08]  /*7a60*/  HMMA.16816.F32.BF16 R108, R36, R52.reuse, R108 ;  /* 0x00000034246c723c */ /* 0x080ff0000004186c */
[C---:B------:R-:W-:Y:S08]  /*7a70*/  HMMA.16816.F32.BF16 R112, R44.reuse, R52, R112 ;  /* 0x000000342c70723c */ /* 0x040ff00000041870 */
[-C--:B------:R-:W-:Y:S08]  /*7a80*/  HMMA.16816.F32.BF16 R24, R44, R54.reuse, R24 ;  /* 0x000000362c18723c */ /* 0x080ff00000041818 */
[C---:B------:R-:W-:Y:S01]  /*7a90*/  HMMA.16816.F32.BF16 R116, R36.reuse, R54, R116 ;  /* 0x000000362474723c */ /* 0x040fe20000041874 */
[----:B------:R-:W5:Y:S07]  /*7aa0*/  LDSM.16.MT88.4 R52, [R216+0x1d00] ;  /* 0x001d0000d834783b */ /* 0x000f6e0000004200 */
[-C--:B--2---:R-:W-:Y:S08]  /*7ab0*/  HMMA.16816.F32.BF16 R120, R36, R48.reuse, R120 ;  /* 0x000000302478723c */ /* 0x084ff00000041878 */
[C---:B------:R-:W-:Y:S08]  /*7ac0*/  HMMA.16816.F32.BF16 R124, R44.reuse, R48, R124 ;  /* 0x000000302c7c723c */ /* 0x040ff0000004187c */
[-C--:B------:R-:W-:Y:S01]  /*7ad0*/  HMMA.16816.F32.BF16 R128, R44, R50.reuse, R128 ;  /* 0x000000322c80723c */ /* 0x080fe20000041880 */
[----:B------:R-:W2:Y:S07]  /*7ae0*/  LDSM.16.MT88.4 R44, [R216+0x2d00] ;  /* 0x002d0000d82c783b */ /* 0x000eae0000004200 */
[----:B------:R-:W-:Y:S07]  /*7af0*/  HMMA.16816.F32.BF16 R28, R36, R50, R28 ;  /* 0x00000032241c723c */ /* 0x000fee000004181c */
[----:B------:R-:W-:Y:S01]  /*7b00*/  F2FP.BF16.PACK_AB R36, R67, R138 ;  /* 0x0000008a4324723e */ /* 0x000fe200000010ff */
[-C--:B------:R-:W-:Y:S01]  /*7b10*/  HMMA.16816.F32.BF16 R144, R168, R152.reuse, R4 ;  /* 0x00000098a890723c */ /* 0x080fe20000041804 */
[----:B------:R-:W2:Y:S04]  /*7b20*/  LDSM.16.MT88.4 R4, [R217+0x2d00] ;  /* 0x002d0000d904783b */ /* 0x000ea80000004200 */
[----:B------:R-:W-:Y:S02]  /*7b30*/  F2FP.BF16.PACK_AB R37, R65, R66 ;  /* 0x000000424125723e */ /* 0x000fe400000010ff */
[----:B-1----:R-:W-:Y:S02]  /*7b40*/  F2FP.BF16.PACK_AB R38, R61, R64 ;  /* 0x000000403d26723e */ /* 0x002fe400000010ff */
[----:B---3--:R-:W-:Y:S07]  /*7b50*/  F2FP.BF16.PACK_AB R39, R60, R62 ;  /* 0x0000003e3c27723e */ /* 0x008fee00000010ff */
[C---:B------:R-:W-:Y:S07]  /*7b60*/  HMMA.16816.F32.BF16 R140, R36.reuse, R152, R8 ;  /* 0x00000098248c723c */ /* 0x040fee0000041808 */
[----:B------:R-:W-:Y:S01]  /*7b70*/  FADD.FTZ R8, R245, R134 ;  /* 0x00000086f5087221 */ /* 0x000fe20000010000 */
[-C--:B------:R-:W-:Y:S04]  /*7b80*/  HMMA.16816.F32.BF16 R148, R36, R154.reuse, R12 ;  /* 0x0000009a2494723c */ /* 0x080fe8000004180c */
[----:B------:R-:W-:Y:S01]  /*7b90*/  FADD.FTZ R10, R236, R132 ;  /* 0x00000084ec0a7221 */ /* 0x000fe20000010000 */
[----:B------:R-:W-:Y:S01]  /*7ba0*/  MOV R132, R135 ;  /* 0x0000008700847202 */ /* 0x000fe20000000f00 */
[----:B------:R-:W-:Y:S02]  /*7bb0*/  FADD.FTZ R8, R244, R8 ;  /* 0x00000008f4087221 */ /* 0x000fe40000010000 */
[C---:B------:R-:W-:Y:S04]  /*7bc0*/  HMMA.16816.F32.BF16 R152, R168.reuse, R154, R16 ;  /* 0x0000009aa898723c */ /* 0x040fe80000041810 */
[----:B------:R-:W-:Y:S02]  /*7bd0*/  FADD.FTZ R10, R237, R10 ;  /* 0x0000000aed0a7221 */ /* 0x000fe40000010000 */
[----:B------:R-:W-:Y:S02]  /*7be0*/  FADD.FTZ R8, R246, R8 ;  /* 0x00000008f6087221 */ /* 0x000fe40000010000 */
[-C--:B----4-:R-:W-:Y:S04]  /*7bf0*/  HMMA.16816.F32.BF16 R68, R168, R40.reuse, R68 ;  /* 0x00000028a844723c */ /* 0x090fe80000041844 */
[----:B------:R-:W-:Y:S02]  /*7c00*/  FADD.FTZ R10, R238, R10 ;  /* 0x0000000aee0a7221 */ /* 0x000fe40000010000 */
[----:B------:R-:W-:Y:S02]  /*7c10*/  FADD.FTZ R8, R214, R8 ;  /* 0x00000008d6087221 */ /* 0x000fe40000010000 */
        /* <DEDUP_REMOVED lines=9> */
[-C--:B-----5:R-:W-:Y:S04]  /*7cb0*/  HMMA.16816.F32.BF16 R84, R168, R52.reuse, R84 ;  /* 0x00000034a854723c */ /* 0x0a0fe80000041854 */
        /* <DEDUP_REMOVED lines=23> */
[-C--:B--2---:R-:W-:Y:S04]  /*7e30*/  HMMA.16816.F32.BF16 R108, R168, R44.reuse, R108 ;  /* 0x0000002ca86c723c */ /* 0x084fe8000004186c */
[----:B------:R-:W-:Y:S02]  /*7e40*/  FADD.FTZ R3, R186, R10 ;  /* 0x0000000aba037221 */ /* 0x000fe40000010000 */
[----:B------:R-:W-:Y:S02]  /*7e50*/  FADD.FTZ R0, R184, R9 ;  /* 0x00000009b8007221 */ /* 0x000fe40000010000 */
[C---:B------:R-:W-:Y:S04]  /*7e60*/  HMMA.16816.F32.BF16 R112, R36.reuse, R44, R112 ;  /* 0x0000002c2470723c */ /* 0x040fe80000041870 */
[----:B------:R-:W-:Y:S02]  /*7e70*/  FADD.FTZ R10, R194, R8 ;  /* 0x00000008c20a7221 */ /* 0x000fe40000010000 */
[----:B------:R-:W-:Y:S02]  /*7e80*/  FADD.FTZ R8, R183, R0 ;  /* 0x00000000b7087221 */ /* 0x000fe40000010000 */
[-C--:B------:R-:W-:Y:S04]  /*7e90*/  HMMA.16816.F32.BF16 R164, R36, R46.reuse, R24 ;  /* 0x0000002e24a4723c */ /* 0x080fe80000041818 */
[----:B------:R-:W-:Y:S04]  /*7ea0*/  FADD.FTZ R8, R66, R8 ;  /* 0x0000000842087221 */ /* 0x000fe80000010000 */
[C---:B------:R-:W-:Y:S08]  /*7eb0*/  HMMA.16816.F32.BF16 R116, R168.reuse, R46, R116 ;  /* 0x0000002ea874723c */ /* 0x040ff00000041874 */
[-C--:B------:R-:W-:Y:S08]  /*7ec0*/  HMMA.16816.F32.BF16 R120, R168, R4.reuse, R120 ;  /* 0x00000004a878723c */ /* 0x080ff00000041878 */
[C---:B------:R-:W-:Y:S07]  /*7ed0*/  HMMA.16816.F32.BF16 R124, R36.reuse, R4, R124 ;  /* 0x00000004247c723c */ /* 0x040fee000004187c */
[----:B------:R-:W-:Y:S01]  /*7ee0*/  FADD.FTZ R4, R192, R11 ;  /* 0x0000000bc0047221 */ /* 0x000fe20000010000 */
[-C--:B------:R-:W-:Y:S04]  /*7ef0*/  HMMA.16816.F32.BF16 R128, R36, R6.reuse, R128 ;  /* 0x000000062480723c */ /* 0x080fe80000041880 */
[----:B------:R-:W-:Y:S02]  /*7f00*/  FADD.FTZ R9, R191, R4 ;  /* 0x00000004bf097221 */ /* 0x000fe40000010000 */
[----:B------:R-:W-:Y:S02]  /*7f10*/  FADD.FTZ R5, R185, R3 ;  /* 0x00000003b9057221 */ /* 0x000fe40000010000 */
[----:B------:R-:W-:Y:S01]  /*7f20*/  FADD.FTZ R4, R179, R10 ;  /* 0x0000000ab3047221 */ /* 0x000fe20000010000 */
[----:B------:R-:W-:Y:S04]  /*7f30*/  HMMA.16816.F32.BF16 R168, R168, R6, R28 ;  /* 0x00000006a8a8723c */ /* 0x000fe8000004181c */
[----:B------:R-:W-:Y:S02]  /*7f40*/  FADD.FTZ R3, R177, R9 ;  /* 0x00000009b1037221 */ /* 0x000fe40000010000 */
[----:B------:R-:W-:Y:S01]  /*7f50*/  FADD.FTZ R0, R138, R5 ;  /* 0x000000058a007221 */ /* 0x000fe20000010000 */
[----:B------:R-:W-:Y:S01]  /*7f60*/  MOV R138, R2 ;  /* 0x00000002008a7202 */ /* 0x000fe20000000f00 */
[----:B------:R-:W-:Y:S04]  /*7f70*/  FADD.FTZ R4, R178, R4 ;  /* 0x00000004b2047221 */ /* 0x000fe80000010000 */
[----:B------:R-:W-:Y:S02]  /*7f80*/  FADD.FTZ R3, R176, R3 ;  /* 0x00000003b0037221 */ /* 0x000fe40000010000 */
[----:B------:R-:W-:Y:S02]  /*7f90*/  FADD.FTZ R5, R67, R0 ;  /* 0x0000000043057221 */ /* 0x000fe40000010000 */
[----:B------:R-:W-:Y:S02]  /*7fa0*/  FADD.FTZ R0, R65, R8 ;  /* 0x0000000841007221 */ /* 0x000fe40000010000 */
[----:B------:R-:W-:Y:S02]  /*7fb0*/  FADD.FTZ R4, R175, R4 ;  /* 0x00000004af047221 */ /* 0x000fe40000010000 */
[----:B------:R-:W-:Y:S02]  /*7fc0*/  FADD.FTZ R6, R173, R3 ;  /* 0x00000003ad067221 */ /* 0x000fe40000010000 */
[----:B------:R-:W-:Y:S02]  /*7fd0*/  FADD.FTZ R5, R64, R5 ;  /* 0x0000000540057221 */ /* 0x000fe40000010000 */
[----:B------:R-:W-:Y:S01]  /*7fe0*/  FADD.FTZ R3, R62, R0 ;  /* 0x000000003e037221 */ /* 0x000fe20000010000 */
[----:B------:R-:W-:Y:S01]  /*7ff0*/  IADD3 R0, R224, -0x1, RZ ;  /* 0xffffffffe0007810 */ /* 0x000fe20007ffe0ff */
[----:B------:R-:W-:Y:S02]  /*8000*/  FADD.FTZ R247, R174, R4 ;  /* 0x00000004aef77221 */ /* 0x000fe40000010000 */
[----:B------:R-:W-:Y:S01]  /*8010*/  FADD.FTZ R248, R172, R6 ;  /* 0x00000006acf87221 */ /* 0x000fe20000010000 */
[----:B------:R-:W-:Y:S01]  /*8020*/  MOV R224, R0 ;  /* 0x0000000000e07202 */ /* 0x000fe20000000f00 */
[----:B------:R-:W-:Y:S01]  /*8030*/  FADD.FTZ R249, R61, R5 ;  /* 0x000000053df97221 */ /* 0x000fe20000010000 */
[----:B------:R-:W-:Y:S01]  /*8040*/  MOV R0, R137 ;  /* 0x0000008900007202 */ /* 0x000fe20000000f00 */
[----:B------:R-:W-:Y:S01]  /*8050*/  FADD.FTZ R250, R60, R3 ;  /* 0x000000033cfa7221 */ /* 0x000fe20000010000 */
[----:B------:R-:W-:Y:S01]  /*8060*/  MOV R3, R136 ;  /* 0x0000008800037202 */ /* 0x000fe20000000f00 */
[----:B------:R-:W-:-:S05]  /*8070*/  @P0 BRA `(.L_x_33) ;  /* 0xffffd27000000947 */ /* 0x000fca000383ffff */
.L_x_32:
[----:B------:R-:W1:Y:S01]  /*8080*/  SHFL.BFLY PT, R5, R247, 0x2, 0x1f ;  /* 0x0c401f00f7057f89 */ /* 0x000e6200000e0000 */
[----:B------:R-:W-:-:S02]  /*8090*/  MOV R50, 0xff800000 ;  /* 0xff80000000327802 */ /* 0x000fc40000000f00 */
[----:B------:R-:W-:Y:S01]  /*80a0*/  MOV R51, 0xff800000 ;  /* 0xff80000000337802 */ /* 0x000fe20000000f00 */
[----:B------:R-:W2:Y:S01]  /*80b0*/  SHFL.BFLY PT, R7, R249, 0x2, 0x1f ;  /* 0x0c401f00f9077f89 */ /* 0x000ea200000e0000 */
[----:B------:R-:W-:Y:S02]  /*80c0*/  MOV R53, 0xff800000 ;  /* 0xff80000000357802 */ /* 0x000fe40000000f00 */
[----:B------:R-:W-:Y:S01]  /*80d0*/  MOV R54, 0xff800000 ;  /* 0xff80000000367802 */ /* 0x000fe20000000f00 */
[----:B------:R-:W3:Y:S01]  /*80e0*/  SHFL.BFLY PT, R9, R248, 0x2, 0x1f ;  /* 0x0c401f00f8097f89 */ /* 0x000ee200000e0000 */
[----:B------:R-:W-:-:S03]  /*80f0*/  PLOP3.LUT P4, PT, PT, PT, PT, 0x8, 0x0 ;  /* 0x000000000000781c */ /* 0x000fc60003f8e170 */
[----:B------:R-:W4:Y:S01]  /*8100*/  SHFL.BFLY PT, R6, R250, 0x2, 0x1f ;  /* 0x0c401f00fa067f89 */ /* 0x000f2200000e0000 */
[----:B-1----:R-:W-:Y:S02]  /*8110*/  FADD.FTZ R5, R5, R247 ;  /* 0x000000f705057221 */ /* 0x002fe40000010000 */
[----:B--2---:R-:W-:-:S03]  /*8120*/  FADD.FTZ R7, R7, R249 ;  /* 0x000000f907077221 */ /* 0x004fc60000010000 */
[----:B------:R-:W1:Y:S01]  /*8130*/  SHFL.BFLY PT, R0, R5, 0x1, 0x1f ;  /* 0x0c201f0005007f89 */ /* 0x000e6200000e0000 */
[----:B---3--:R-:W-:-:S03]  /*8140*/  FADD.FTZ R9, R9, R248 ;  /* 0x000000f809097221 */ /* 0x008fc60000010000 */
[----:B------:R-:W2:Y:S01]  /*8150*/  SHFL.BFLY PT, R3, R7, 0x1, 0x1f ;  /* 0x0c201f0007037f89 */ /* 0x000ea200000e0000 */
[----:B----4-:R-:W-:-:S03]  /*8160*/  FADD.FTZ R6, R6, R250 ;  /* 0x000000fa06067221 */ /* 0x010fc60000010000 */
[----:B------:R-:W3:Y:S04]  /*8170*/  SHFL.BFLY PT, R4, R9, 0x1, 0x1f ;  /* 0x0c201f0009047f89 */ /* 0x000ee800000e0000 */
[----:B------:R-:W4:Y:S01]  /*8180*/  SHFL.BFLY PT, R8, R6, 0x1, 0x1f ;  /* 0x0c201f0006087f89 */ /* 0x000f2200000e0000 */
[----:B-1----:R-:W-:Y:S01]  /*8190*/  FADD.FTZ R5, R5, R0 ;  /* 0x0000000005057221 */ /* 0x002fe20000010000 */
[----:B------:R-:W-:Y:S01]  /*81a0*/  MOV R0, RZ ;  /* 0x000000ff00007202 */ /* 0x000fe20000000f00 */
[----:B--2---:R-:W-:-:S03]  /*81b0*/  FADD.FTZ R7, R7, R3 ;  /* 0x0000000307077221 */ /* 0x004fc60000010000 */
[----:B------:R-:W-:Y:S02]  /*81c0*/  FSETP.NE.FTZ.AND P3, PT, R5, RZ, PT ;  /* 0x000000ff0500720b */ /* 0x000fe40003f75000 */
[----:B------:R-:W-:Y:S01]  /*81d0*/  MOV R3, RZ ;  /* 0x000000ff00037202 */ /* 0x000fe20000000f00 */
[----:B---3--:R-:W-:Y:S01]  /*81e0*/  FADD.FTZ R9, R9, R4 ;  /* 0x0000000409097221 */ /* 0x008fe20000010000 */
[----:B------:R-:W-:Y:S02]  /*81f0*/  FSETP.NE.FTZ.AND P1, PT, R7, RZ, PT ;  /* 0x000000ff0700720b */ /* 0x000fe40003f35000 */
[----:B------:R-:W-:Y:S01]  /*8200*/  MOV R4, RZ ;  /* 0x000000ff00047202 */ /* 0x000fe20000000f00 */
[----:B----4-:R-:W-:Y:S01]  /*8210*/  FADD.FTZ R6, R8, R6 ;  /* 0x0000000608067221 */ /* 0x010fe20000010000 */
[----:B------:R-:W-:-:S04]  /*8220*/  FSETP.NE.FTZ.AND P2, PT, R9, RZ, PT ;  /* 0x000000ff0900720b */ /* 0x000fc80003f55000 */
[----:B------:R-:W-:Y:S01]  /*8230*/  FSETP.NE.FTZ.AND P0, PT, R6, RZ, PT ;  /* 0x000000ff0600720b */ /* 0x000fe20003f15000 */
[----:B------:R-:W1:Y:S08]  /*8240*/  @P3 MUFU.RCP R0, R5 ;  /* 0x0000000500003308 */ /* 0x000e700000001000 */
[----:B------:R-:W2:Y:S04]  /*8250*/  @P1 MUFU.RCP R3, R7 ;  /* 0x0000000700031308 */ /* 0x000ea80000001000 */
[----:B------:R-:W-:Y:S01]  /*8260*/  @P0 MOV R8, 0x3f317218 ;  /* 0x3f31721800080802 */ /* 0x000fe20000000f00 */
[----:B-1----:R-:W-:-:S03]  /*8270*/  FMUL.FTZ R144, R0, R144 ;  /* 0x0000009000907220 */ /* 0x002fc60000410000 */
[----:B------:R-:W1:Y:S01]  /*8280*/  @P2 MUFU.RCP R4, R9 ;  /* 0x0000000900042308 */ /* 0x000e620000001000 */
[C---:B------:R-:W-:Y:S02]  /*8290*/  FMUL.FTZ R45, R0.reuse, R145 ;  /* 0x00000091002d7220 */ /* 0x040fe40000410000 */
[C---:B------:R-:W-:Y:S02]  /*82a0*/  FMUL.FTZ R152, R0.reuse, R152 ;  /* 0x0000009800987220 */ /* 0x040fe40000410000 */
[C---:B------:R-:W-:Y:S02]  /*82b0*/  FMUL.FTZ R43, R0.reuse, R153 ;  /* 0x00000099002b7220 */ /* 0x040fe40000410000 */
[C---:B------:R-:W-:Y:S01]  /*82c0*/  FMUL.FTZ R68, R0.reuse, R68 ;  /* 0x0000004400447220 */ /* 0x040fe20000410000 */
[----:B------:R-:W-:Y:S01]  /*82d0*/  @P3 MUFU.LG2 R11, R5 ;  /* 0x00000005000b3308 */ /* 0x000fe20000000c00 */
[C---:B------:R-:W-:Y:S02]  /*82e0*/  FMUL.FTZ R41, R0.reuse, R69 ;  /* 0x0000004500297220 */ /* 0x040fe40000410000 */
[----:B------:R-:W-:-:S02]  /*82f0*/  FMUL.FTZ R80, R0, R80 ;  /* 0x0000005000507220 */ /* 0x000fc40000410000 */
[C---:B------:R-:W-:Y:S02]  /*8300*/  FMUL.FTZ R38, R0.reuse, R81 ;  /* 0x0000005100267220 */ /* 0x040fe40000410000 */
[C---:B------:R-:W-:Y:S01]  /*8310*/  FMUL.FTZ R84, R0.reuse, R84 ;  /* 0x0000005400547220 */ /* 0x040fe20000410000 */
[----:B------:R-:W-:Y:S01]  /*8320*/  @P2 MUFU.LG2 R9, R9 ;  /* 0x0000000900092308 */ /* 0x000fe20000000c00 */
[C---:B------:R-:W-:Y:S02]  /*8330*/  FMUL.FTZ R35, R0.reuse, R85 ;  /* 0x0000005500237220 */ /* 0x040fe40000410000 */
[C---:B------:R-:W-:Y:S02]  /*8340*/  FMUL.FTZ R92, R0.reuse, R92 ;  /* 0x0000005c005c7220 */ /* 0x040fe40000410000 */
[C---:B------:R-:W-:Y:S02]  /*8350*/  FMUL.FTZ R32, R0.reuse, R93 ;  /* 0x0000005d00207220 */ /* 0x040fe40000410000 */
[C---:B------:R-:W-:Y:S01]  /*8360*/  FMUL.FTZ R96, R0.reuse, R96 ;  /* 0x0000006000607220 */ /* 0x040fe20000410000 */
[----:B------:R-:W-:Y:S01]  /*8370*/  @P1 MUFU.LG2 R7, R7 ;  /* 0x0000000700071308 */ /* 0x000fe20000000c00 */
[----:B------:R-:W-:-:S02]  /*8380*/  FMUL.FTZ R28, R0, R97 ;  /* 0x00000061001c7220 */ /* 0x000fc40000410000 */
[C---:B------:R-:W-:Y:S02]  /*8390*/  FMUL.FTZ R104, R0.reuse, R104 ;  /* 0x0000006800687220 */ /* 0x040fe40000410000 */
[C---:B------:R-:W-:Y:S02]  /*83a0*/  FMUL.FTZ R25, R0.reuse, R105 ;  /* 0x0000006900197220 */ /* 0x040fe40000410000 */
[C---:B------:R-:W-:Y:S02]  /*83b0*/  FMUL.FTZ R108, R0.reuse, R108 ;  /* 0x0000006c006c7220 */ /* 0x040fe40000410000 */
[C---:B------:R-:W-:Y:S02]  /*83c0*/  FMUL.FTZ R21, R0.reuse, R109 ;  /* 0x0000006d00157220 */ /* 0x040fe40000410000 */
[C---:B------:R-:W-:Y:S02]  /*83d0*/  FMUL.FTZ R116, R0.reuse, R116 ;  /* 0x0000007400747220 */ /* 0x040fe40000410000 */
[----:B------:R-:W-:-:S02]  /*83e0*/  FMUL.FTZ R17, R0, R117 ;  /* 0x0000007500117220 */ /* 0x000fc40000410000 */
[C---:B------:R-:W-:Y:S02]  /*83f0*/  FMUL.FTZ R120, R0.reuse, R120 ;  /* 0x0000007800787220 */ /* 0x040fe40000410000 */
[C---:B------:R-:W-:Y:S02]  /*8400*/  FMUL.FTZ R121, R0.reuse, R121 ;  /* 0x0000007900797220 */ /* 0x040fe40000410000 */
[C---:B------:R-:W-:Y:S02]  /*8410*/  FMUL.FTZ R168, R0.reuse, R168 ;  /* 0x000000a800a87220 */ /* 0x040fe40000410000 */
[----:B------:R-:W-:Y:S01]  /*8420*/  FMUL.FTZ R169, R0, R169 ;  /* 0x000000a900a97220 */ /* 0x000fe20000410000 */
[----:B------:R-:W-:Y:S01]  /*8430*/  MOV R0, RZ ;  /* 0x000000ff00007202 */ /* 0x000fe20000000f00 */
[C---:B--2---:R-:W-:Y:S02]  /*8440*/  FMUL.FTZ R140, R3.reuse, R140 ;  /* 0x0000008c038c7220 */ /* 0x044fe40000410000 */
[----:B------:R-:W-:-:S02]  /*8450*/  FMUL.FTZ R47, R3, R141 ;  /* 0x0000008d032f7220 */ /* 0x000fc40000410000 */
[C---:B------:R-:W-:Y:S01]  /*8460*/  FMUL.FTZ R148, R3.reuse, R148 ;  /* 0x0000009403947220 */ /* 0x040fe20000410000 */
[----:B------:R-:W2:Y:S01]  /*8470*/  @P0 MUFU.RCP R0, R6 ;  /* 0x0000000600000308 */ /* 0x000ea20000001000 */
[C---:B------:R-:W-:Y:S02]  /*8480*/  FMUL.FTZ R46, R3.reuse, R149 ;  /* 0x00000095032e7220 */ /* 0x040fe40000410000 */
[C---:B------:R-:W-:Y:S02]  /*8490*/  FMUL.FTZ R72, R3.reuse, R72 ;  /* 0x0000004803487220 */ /* 0x040fe40000410000 */
[C---:B------:R-:W-:Y:S02]  /*84a0*/  FMUL.FTZ R39, R3.reuse, R73 ;  /* 0x0000004903277220 */ /* 0x040fe40000410000 */
[C---:B------:R-:W-:Y:S01]  /*84b0*/  FMUL.FTZ R76, R3.reuse, R76 ;  /* 0x0000004c034c7220 */ /* 0x040fe20000410000 */
[----:B------:R-:W3:Y:S01]  /*84c0*/  @P0 MUFU.LG2 R6, R6 ;  /* 0x0000000600060308 */ /* 0x000ee20000000c00 */
        /* <DEDUP_REMOVED lines=17> */
[----:B------:R-:W-:Y:S01]  /*85e0*/  @P2 MOV R3, 0x3f317218 ;  /* 0x3f31721800032802 */ /* 0x000fe20000000f00 */
[C---:B-1----:R-:W-:Y:S02]  /*85f0*/  FMUL.FTZ R146, R4.reuse, R146 ;  /* 0x0000009204927220 */ /* 0x042fe40000410000 */
        /* <DEDUP_REMOVED lines=24> */
[C---:B--2---:R-:W-:Y:S02]  /*8780*/  FMUL.FTZ R142, R0.reuse, R142 ;  /* 0x0000008e008e7220 */ /* 0x044fe40000410000 */
        /* <DEDUP_REMOVED lines=24> */
[----:B------:R-:W-:Y:S02]  /*8910*/  @P2 FMUL.FTZ R5, R3, c[0x0][0x2d0] ;  /* 0x0000b40003052a20 */ /* 0x000fe40000410000 */
[----:B------:R-:W-:-:S02]  /*8920*/  @P3 FMUL.FTZ R10, R4, c[0x0][0x2d0] ;  /* 0x0000b400040a3a20 */ /* 0x000fc40000410000 */
[----:B------:R-:W-:Y:S02]  /*8930*/  @P1 FMUL.FTZ R3, R0, c[0x0][0x2d0] ;  /* 0x0000b40000031a20 */ /* 0x000fe40000410000 */
[----:B------:R-:W-:Y:S02]  /*8940*/  @P3 FMUL.FTZ R11, R11, 0.69314718246459960938 ;  /* 0x3f3172180b0b3820 */ /* 0x000fe40000410000 */
[----:B------:R-:W-:Y:S02]  /*8950*/  @P2 FMUL.FTZ R9, R9, 0.69314718246459960938 ;  /* 0x3f31721809092820 */ /* 0x000fe40000410000 */
[----:B------:R-:W-:Y:S02]  /*8960*/  @P1 FMUL.FTZ R7, R7, 0.69314718246459960938 ;  /* 0x3f31721807071820 */ /* 0x000fe40000410000 */
[----:B---3--:R-:W-:Y:S02]  /*8970*/  @P0 FMUL.FTZ R4, R6, 0.69314718246459960938 ;  /* 0x3f31721806040820 */ /* 0x008fe40000410000 */
[----:B------:R-:W-:-:S02]  /*8980*/  @P0 FMUL.FTZ R0, R8, c[0x0][0x2d0] ;  /* 0x0000b40008000a20 */ /* 0x000fc40000410000 */
[----:B------:R-:W-:Y:S02]  /*8990*/  @P3 FFMA.FTZ R50, R10, R137, R11 ;  /* 0x000000890a323223 */ /* 0x000fe4000001000b */
[----:B------:R-:W-:Y:S02]  /*89a0*/  @P2 FFMA.FTZ R51, R5, R136, R9 ;  /* 0x0000008805332223 */ /* 0x000fe40000010009 */
[----:B------:R-:W-:Y:S02]  /*89b0*/  @P1 FFMA.FTZ R53, R3, R135, R7 ;  /* 0x0000008703351223 */ /* 0x000fe40000010007 */
[----:B------:R-:W-:Y:S02]  /*89c0*/  @P0 FFMA.FTZ R54, R0, R2, R4 ;  /* 0x0000000200360223 */ /* 0x000fe40000010004 */
.L_x_24:
[----:B------:R-:W-:Y:S05]  /*89d0*/  @P4 BRA `(.L_x_36) ;  /* 0x0000176000004947 */ /* 0x000fea0003800000 */
[----:B------:R-:W2:Y:S01]  /*89e0*/  LDL R57, [R1+0xc] ;  /* 0x00000c0001397983 */ /* 0x000ea20000100800 */
[----:B------:R-:W-:Y:S02]  /*89f0*/  F2FP.BF16.PACK_AB R45, R45, R144 ;  /* 0x000000902d2d723e */ /* 0x000fe400000010ff */
[----:B------:R-:W-:Y:S01]  /*8a00*/  F2FP.BF16.PACK_AB R44, R44, R146 ;  /* 0x000000922c2c723e */ /* 0x000fe200000010ff */
[----:B------:R-:W1:Y:S01]  /*8a10*/  S2R R55, SR_TID.X ;  /* 0x0000000000377919 */ /* 0x000e620000002100 */
[----:B------:R-:W-:-:S02]  /*8a20*/  F2FP.BF16.PACK_AB R43, R43, R152 ;  /* 0x000000982b2b723e */ /* 0x000fc400000010ff */
[----:B------:R-:W-:Y:S02]  /*8a30*/  F2FP.BF16.PACK_AB R42, R42, R154 ;  /* 0x0000009a2a2a723e */ /* 0x000fe400000010ff */
[----:B------:R-:W-:Y:S02]  /*8a40*/  F2FP.BF16.PACK_AB R47, R47, R140 ;  /* 0x0000008c2f2f723e */ /* 0x000fe400000010ff */
[----:B------:R-:W-:Y:S02]  /*8a50*/  F2FP.BF16.PACK_AB R142, R143, R142 ;  /* 0x0000008e8f8e723e */ /* 0x000fe400000010ff */
[----:B------:R-:W-:Y:S02]  /*8a60*/  F2FP.BF16.PACK_AB R46, R46, R148 ;  /* 0x000000942e2e723e */ /* 0x000fe400000010ff */
[----:B------:R-:W-:Y:S02]  /*8a70*/  F2FP.BF16.PACK_AB R150, R151, R150 ;  /* 0x000000969796723e */ /* 0x000fe400000010ff */
[----:B------:R-:W-:-:S02]  /*8a80*/  F2FP.BF16.PACK_AB R41, R41, R68 ;  /* 0x000000442929723e */ /* 0x000fc400000010ff */
[----:B------:R-:W-:Y:S02]  /*8a90*/  F2FP.BF16.PACK_AB R40, R40, R70 ;  /* 0x000000462828723e */ /* 0x000fe400000010ff */
[----:B------:R-:W-:Y:S02]  /*8aa0*/  F2FP.BF16.PACK_AB R38, R38, R80 ;  /* 0x000000502626723e */ /* 0x000fe400000010ff */
[----:B------:R-:W-:Y:S02]  /*8ab0*/  F2FP.BF16.PACK_AB R37, R37, R82 ;  /* 0x000000522525723e */ /* 0x000fe400000010ff */
[----:B------:R-:W-:Y:S02]  /*8ac0*/  F2FP.BF16.PACK_AB R39, R39, R72 ;  /* 0x000000482727723e */ /* 0x000fe400000010ff */
[----:B------:R-:W-:Y:S02]  /*8ad0*/  F2FP.BF16.PACK_AB R74, R75, R74 ;  /* 0x0000004a4b4a723e */ /* 0x000fe400000010ff */
[----:B-1----:R-:W-:-:S02]  /*8ae0*/  SHF.R.S32.HI R56, RZ, 0x1f, R55 ;  /* 0x0000001fff387819 */ /* 0x002fc40000011437 */
[----:B------:R-:W-:Y:S02]  /*8af0*/  F2FP.BF16.PACK_AB R36, R36, R76 ;  /* 0x0000004c2424723e */ /* 0x000fe400000010ff */
[CC--:B------:R-:W-:Y:S02]  /*8b00*/  LEA.HI R3, R56.reuse, R55.reuse, RZ, 0x2 ;  /* 0x0000003738037211 */ /* 0x0c0fe400078f10ff */
[----:B------:R-:W-:Y:S02]  /*8b10*/  LEA.HI R48, R56, R55, RZ, 0x5 ;  /* 0x0000003738307211 */ /* 0x000fe400078f28ff */
[--C-:B------:R-:W-:Y:S02]  /*8b20*/  SHF.R.S32.HI R52, RZ, 0x2, R3.reuse ;  /* 0x00000002ff347819 */ /* 0x100fe40000011403 */
[----:B------:R-:W-:Y:S02]  /*8b30*/  SHF.R.S32.HI R0, RZ, 0x1f, R3 ;  /* 0x0000001fff007819 */ /* 0x000fe40000011403 */
[----:B------:R-:W-:-:S02]  /*8b40*/  LOP3.LUT R3, R3, 0xfffffffc, RZ, 0xc0, !PT ;  /* 0xfffffffc03037812 */ /* 0x000fc400078ec0ff */
[----:B------:R-:W-:Y:S02]  /*8b50*/  LEA.HI R0, R0, R52, RZ, 0x3 ;  /* 0x0000003400007211 */ /* 0x000fe400078f18ff */
[----:B------:R-:W-:Y:S01]  /*8b60*/  SHF.R.S32.HI R49, RZ, 0x5, R48 ;  /* 0x00000005ff317819 */ /* 0x000fe20000011430 */
[----:B------:R-:W-:Y:S01]  /*8b70*/  IMAD.IADD R29, R55, 0x1, -R3 ;  /* 0x00000001371d7824 */ /* 0x000fe200078e0a03 */
[----:B------:R-:W-:Y:S02]  /*8b80*/  LOP3.LUT R0, R0, 0xfffffff8, RZ, 0xc0, !PT ;  /* 0xfffffff800007812 */ /* 0x000fe400078ec0ff */
[----:B------:R-:W-:Y:S02]  /*8b90*/  F2FP.BF16.PACK_AB R78, R79, R78 ;  /* 0x0000004e4f4e723e */ /* 0x000fe400000010ff */
[----:B------:R-:W-:Y:S01]  /*8ba0*/  F2FP.BF16.PACK_AB R35, R35, R84 ;  /* 0x000000542323723e */ /* 0x000fe200000010ff */
[----:B------:R-:W-:Y:S01]  /*8bb0*/  IMAD.IADD R2, R52, 0x1, -R0 ;  /* 0x0000000134027824 */ /* 0x000fe200078e0a00 */
[----:B------:R-:W-:-:S02]  /*8bc0*/  F2FP.BF16.PACK_AB R34, R34, R86 ;  /* 0x000000562222723e */ /* 0x000fc400000010ff */
[----:B------:R-:W-:Y:S02]  /*8bd0*/  F2FP.BF16.PACK_AB R32, R32, R92 ;  /* 0x0000005c2020723e */ /* 0x000fe400000010ff */
[----:B------:R-:W-:Y:S02]  /*8be0*/  LEA.HI R0, R2, R2, RZ, 0x1 ;  /* 0x0000000202007211 */ /* 0x000fe400078f08ff */
[----:B------:R-:W-:Y:S02]  /*8bf0*/  F2FP.BF16.PACK_AB R31, R31, R94 ;  /* 0x0000005e1f1f723e */ /* 0x000fe400000010ff */
[----:B------:R-:W-:Y:S02]  /*8c00*/  SHF.R.S32.HI R13, RZ, 0x1, R0 ;  /* 0x00000001ff0d7819 */ /* 0x000fe40000011400 */
[----:B------:R-:W-:Y:S02]  /*8c10*/  LOP3.LUT R0, R0, 0x3fffffe, RZ, 0xc0, !PT ;  /* 0x03fffffe00007812 */ /* 0x000fe400078ec0ff */
[C---:B------:R-:W-:Y:S01]  /*8c20*/  LOP3.LUT R3, R13.reuse, 0x1, RZ, 0xc0, !PT ;  /* 0x000000010d037812 */ /* 0x040fe200078ec0ff */
[C---:B------:R-:W-:Y:S01]  /*8c30*/  IMAD.SHL.U32 R4, R13.reuse, 0x40, RZ ;  /* 0x000000400d047824 */ /* 0x040fe200078e00ff */
[----:B------:R-:W-:Y:S01]  /*8c40*/  LOP3.LUT P0, RZ, R13, 0x2, RZ, 0xc0, !PT ;  /* 0x000000020dff7812 */ /* 0x000fe2000780c0ff */
[----:B------:R-:W-:Y:S01]  /*8c50*/  IMAD.IADD R2, R2, 0x1, -R0 ;  /* 0x0000000102027824 */ /* 0x000fe200078e0a00 */
[----:B------:R-:W-:Y:S01]  /*8c60*/  ISETP.NE.U32.AND P1, PT, R3, 0x1, PT ;  /* 0x000000010300780c */ /* 0x000fe20003f25070 */
[----:B------:R-:W-:Y:S01]  /*8c70*/  IMAD R0, R49, 0x100, R29 ;  /* 0x0000010031007824 */ /* 0x000fe200078e021d */
[----:B------:R-:W-:-:S02]  /*8c80*/  LOP3.LUT R4, R4, 0xc0, RZ, 0xc0, !PT ;  /* 0x000000c004047812 */ /* 0x000fc400078ec0ff */
[----:B------:R-:W-:Y:S01]  /*8c90*/  F2FP.BF16.PACK_AB R33, R33, R88 ;  /* 0x000000582121723e */ /* 0x000fe200000010ff */
[----:B------:R-:W-:Y:S01]  /*8ca0*/  IMAD R0, R2, 0x10, R0 ;  /* 0x0000001002007824 */ /* 0x000fe200078e0200 */
[----:B------:R-:W-:Y:S01]  /*8cb0*/  LEA.HI R2, R4, R4, RZ, 0x1d ;  /* 0x0000000404027211 */ /* 0x000fe200078fe8ff */
[----:B------:R-:W-:Y:S01]  /*8cc0*/  IMAD.MOV.U32 R4, RZ, RZ, 0x20 ;  /* 0x00000020ff047424 */ /* 0x000fe200078e00ff */
[----:B------:R-:W-:Y:S02]  /*8cd0*/  F2FP.BF16.PACK_AB R90, R91, R90 ;  /* 0x0000005a5b5a723e */ /* 0x000fe400000010ff */
[----:B------:R-:W-:Y:S01]  /*8ce0*/  F2FP.BF16.PACK_AB R30, R30, R156 ;  /* 0x0000009c1e1e723e */ /* 0x000fe200000010ff */
[----:B------:R-:W-:Y:S01]  /*8cf0*/  IMAD.U32 R0, R0, 0x2, R2 ;  /* 0x0000000200007824 */ /* 0x000fe200078e0002 */
[----:B------:R-:W-:Y:S02]  /*8d00*/  SEL R4, R4, 0xffffffe0, !P0 ;  /* 0xffffffe004047807 */ /* 0x000fe40004000000 */
[----:B------:R-:W-:Y:S01]  /*8d10*/  F2FP.BF16.PACK_AB R158, R159, R158 ;  /* 0x0000009e9f9e723e */ /* 0x000fe200000010ff */
[----:B------:R-:W-:Y:S01]  /*8d20*/  IMAD.SHL.U32 R0, R0, 0x2, RZ ;  /* 0x0000000200007824 */ /* 0x000fe200078e00ff */
[----:B------:R-:W-:Y:S01]  /*8d30*/  BAR.SYNC.DEFER_BLOCKING 0x1, 0x80 ;  /* 0x0042000000007b1d */ /* 0x000fe20000010000 */
[----:B------:R-:W-:-:S02]  /*8d40*/  F2FP.BF16.PACK_AB R28, R28, R96 ;  /* 0x000000601c1c723e */ /* 0x000fc400000010ff */
[----:B------:R-:W-:Y:S02]  /*8d50*/  F2FP.BF16.PACK_AB R27, R27, R98 ;  /* 0x000000621b1b723e */ /* 0x000fe400000010ff */
[C---:B------:R-:W-:Y:S02]  /*8d60*/  IADD3 R3, R0.reuse, 0x80, RZ ;  /* 0x0000008000037810 */ /* 0x040fe40007ffe0ff */
[C---:B------:R-:W-:Y:S02]  /*8d70*/  IADD3 R2, R0.reuse, 0x70, RZ ;  /* 0x0000007000027810 */ /* 0x040fe40007ffe0ff */
[----:B------:R-:W-:Y:S01]  /*8d80*/  @P1 IADD3 R2, R3, 0x10, RZ ;  /* 0x0000001003021810 */ /* 0x000fe20007ffe0ff */
[----:B------:R-:W-:Y:S01]  /*8d90*/  IMAD.IADD R3, R0, 0x1, R4 ;  /* 0x0000000100037824 */ /* 0x000fe200078e0204 */
[----:B------:R-:W-:Y:S02]  /*8da0*/  F2FP.BF16.PACK_AB R25, R25, R104 ;  /* 0x000000681919723e */ /* 0x000fe400000010ff */
[----:B------:R-:W-:Y:S01]  /*8db0*/  F2FP.BF16.PACK_AB R24, R24, R106 ;  /* 0x0000006a1818723e */ /* 0x000fe200000010ff */
[----:B------:R-:W-:Y:S01]  /*8dc0*/  IMAD.IADD R4, R4, 0x1, R2 ;  /* 0x0000000104047824 */ /* 0x000fe200078e0202 */
[----:B------:R-:W-:-:S02]  /*8dd0*/  F2FP.BF16.PACK_AB R26, R26, R100 ;  /* 0x000000641a1a723e */ /* 0x000fc400000010ff */
[----:B------:R-:W-:Y:S02]  /*8de0*/  F2FP.BF16.PACK_AB R102, R103, R102 ;  /* 0x000000666766723e */ /* 0x000fe400000010ff */
[----:B------:R-:W-:Y:S02]  /*8df0*/  F2FP.BF16.PACK_AB R23, R23, R160 ;  /* 0x000000a01717723e */ /* 0x000fe400000010ff */
[----:B------:R-:W-:Y:S02]  /*8e00*/  F2FP.BF16.PACK_AB R22, R22, R162 ;  /* 0x000000a21616723e */ /* 0x000fe400000010ff */
[----:B------:R-:W-:Y:S01]  /*8e10*/  F2FP.BF16.PACK_AB R21, R21, R108 ;  /* 0x0000006c1515723e */ /* 0x000fe200000010ff */
[----:B------:R-:W-:Y:S01]  /*8e20*/  STS [R0+0x80], R45 ;  /* 0x0000802d00007388 */ /* 0x000fe20000000800 */
[----:B------:R-:W-:Y:S02]  /*8e30*/  F2FP.BF16.PACK_AB R20, R20, R110 ;  /* 0x0000006e1414723e */ /* 0x000fe400000010ff */
[----:B------:R-:W-:Y:S01]  /*8e40*/  F2FP.BF16.PACK_AB R17, R17, R116 ;  /* 0x000000741111723e */ /* 0x000fe200000010ff */
[----:B------:R-:W-:Y:S01]  /*8e50*/  STS [R0+0x280], R44 ;  /* 0x0002802c00007388 */ /* 0x000fe20000000800 */
[----:B------:R-:W-:-:S02]  /*8e60*/  F2FP.BF16.PACK_AB R16, R16, R118 ;  /* 0x000000761010723e */ /* 0x000fc400000010ff */
[----:B------:R-:W-:Y:S01]  /*8e70*/  F2FP.BF16.PACK_AB R19, R19, R112 ;  /* 0x000000701313723e */ /* 0x000fe200000010ff */
[----:B------:R-:W-:Y:S01]  /*8e80*/  STS [R2], R43 ;  /* 0x0000002b02007388 */ /* 0x000fe20000000800 */
        /* <DEDUP_REMOVED lines=8> */
[----:B------:R-:W-:Y:S01]  /*8f10*/  STS [R0+0x1280], R142 ;  /* 0x0012808e00007388 */ /* 0x000fe20000000800 */
[----:B------:R-:W-:Y:S02]  /*8f20*/  F2FP.BF16.PACK_AB R5, R171, R170 ;  /* 0x000000aaab05723e */ /* 0x000fe400000010ff */
[----:B------:R-:W-:Y:S01]  /*8f30*/  F2FP.BF16.PACK_AB R7, R125, R124 ;  /* 0x0000007c7d07723e */ /* 0x000fe200000010ff */
[----:B------:R-:W-:Y:S01]  /*8f40*/  STS [R2+0x1000], R46 ;  /* 0x0010002e02007388 */ /* 0x000fe20000000800 */
[----:B------:R-:W-:Y:S02]  /*8f50*/  F2FP.BF16.PACK_AB R12, R12, R126 ;  /* 0x0000007e0c0c723e */ /* 0x000fe400000010ff */
[----:B------:R-:W-:Y:S01]  /*8f60*/  F2FP.BF16.PACK_AB R11, R129, R128 ;  /* 0x00000080810b723e */ /* 0x000fe200000010ff */
[----:B------:R-:W-:Y:S01]  /*8f70*/  STS [R2+0x1200], R150 ;  /* 0x0012009602007388 */ /* 0x000fe20000000800 */
[----:B------:R-:W-:-:S02]  /*8f80*/  F2FP.BF16.PACK_AB R10, R131, R130 ;  /* 0x00000082830a723e */ /* 0x000fc400000010ff */
[----:B------:R-:W-:Y:S01]  /*8f90*/  ISETP.NE.U32.AND P0, PT, RZ, c[0x0][0x500], PT ;  /* 0x00014000ff007a0c */ /* 0x000fe20003f05070 */
[----:B------:R-:W-:Y:S03]  /*8fa0*/  STS [R3+0x80], R41 ;  /* 0x0000802903007388 */ /* 0x000fe60000000800 */
[----:B------:R-:W-:Y:S01]  /*8fb0*/  ISETP.NE.AND.EX P1, PT, RZ, c[0x0][0x504], PT, P0 ;  /* 0x00014100ff007a0c */ /* 0x000fe20003f25300 */
[----:B------:R-:W-:Y:S01]  /*8fc0*/  STS [R3+0x280], R40 ;  /* 0x0002802803007388 */ /* 0x000fe20000000800 */
[----:B------:R-:W-:-:S03]  /*8fd0*/  ISETP.NE.U32.AND P0, PT, RZ, c[0x0][0x508], PT ;  /* 0x00014200ff007a0c */ /* 0x000fc60003f05070 */
[----:B------:R-:W-:Y:S01]  /*8fe0*/  STS [R4], R38 ;  /* 0x0000002604007388 */ /* 0x000fe20000000800 */
[----:B------:R-:W-:-:S03]  /*8ff0*/  ISETP.NE.AND.EX P0, PT, RZ, c[0x0][0x50c], PT, P0 ;  /* 0x00014300ff007a0c */ /* 0x000fc60003f05300 */
        /* <DEDUP_REMOVED lines=28> */
[----:B------:R1:W-:Y:S04]  /*91c0*/  STS [R2+0x5200], R14 ;  /* 0x0052000e02007388 */ /* 0x0003e80000000800 */
[----:B------:R-:W-:Y:S04]  /*91d0*/  STS [R3+0x4080], R9 ;  /* 0x0040800903007388 */ /* 0x000fe80000000800 */
[----:B------:R-:W-:Y:S04]  /*91e0*/  STS [R3+0x4280], R8 ;  /* 0x0042800803007388 */ /* 0x000fe80000000800 */
[----:B------:R-:W-:Y:S04]  /*91f0*/  STS [R4+0x4000], R6 ;  /* 0x0040000604007388 */ /* 0x000fe80000000800 */
[----:B------:R-:W-:Y:S04]  /*9200*/  STS [R4+0x4200], R5 ;  /* 0x0042000504007388 */ /* 0x000fe80000000800 */
[----:B------:R2:W-:Y:S04]  /*9210*/  STS [R3+0x5080], R7 ;  /* 0x0050800703007388 */ /* 0x0005e80000000800 */
[----:B------:R3:W-:Y:S01]  /*9220*/  STS [R3+0x5280], R12 ;  /* 0x0052800c03007388 */ /* 0x0007e20000000800 */
[----:B-1----:R-:W-:-:S03]  /*9230*/  IMAD.MOV.U32 R2, RZ, RZ, 0x4 ;  /* 0x00000004ff027424 */ /* 0x002fc600078e00ff */
[----:B------:R1:W-:Y:S04]  /*9240*/  STS [R4+0x5000], R11 ;  /* 0x0050000b04007388 */ /* 0x0003e80000000800 */
[----:B------:R1:W-:Y:S01]  /*9250*/  STS [R4+0x5200], R10 ;  /* 0x0052000a04007388 */ /* 0x0003e20000000800 */
[----:B--2---:R-:W-:-:S03]  /*9260*/  IMAD.WIDE R6, R57, R2, c[0x0][0x500] ;  /* 0x0001400039067625 */ /* 0x004fc600078e0202 */
[----:B------:R-:W-:Y:S06]  /*9270*/  BAR.SYNC.DEFER_BLOCKING 0x1, 0x80 ;  /* 0x0042000000007b1d */ /* 0x000fec0000010000 */
[----:B------:R-:W2:Y:S01]  /*9280*/  @P1 LDG.E R0, [R6.64] ;  /* 0x0000000606001981 */ /* 0x000ea2000c1e1900 */
[----:B------:R-:W-:Y:S02]  /*9290*/  IMAD.MOV.U32 R24, RZ, RZ, c[0x0][0x388] ;  /* 0x0000e200ff187624 */ /* 0x000fe400078e00ff */
[----:B---3--:R-:W-:-:S05]  /*92a0*/  @P0 IMAD.WIDE R2, R57, R2, c[0x0][0x508] ;  /* 0x0001420039020625 */ /* 0x008fca00078e0202 */
[----:B------:R3:W5:Y:S02]  /*92b0*/  @P0 LDG.E R24, [R2.64] ;  /* 0x0000000602180981 */ /* 0x000764000c1e1900 */
[----:B---3--:R-:W-:Y:S02]  /*92c0*/  CS2R R2, SRZ ;  /* 0x0000000000027805 */ /* 0x008fe4000001ff00 */
[--C-:B--2---:R-:W-:Y:S01]  /*92d0*/  @P1 SHF.R.S32.HI R3, RZ, 0x1f, R0.reuse ;  /* 0x0000001fff031819 */ /* 0x104fe20000011400 */
[----:B------:R-:W-:Y:S01]  /*92e0*/  @P1 IMAD.MOV.U32 R2, RZ, RZ, R0 ;  /* 0x000000ffff021224 */ /* 0x000fe200078e0000 */
[----:B------:R-:W-:Y:S05]  /*92f0*/  @P0 BRA `(.L_x_37) ;  /* 0x0000004000000947 */ /* 0x000fea0003800000 */
[----:B-1----:R-:W-:Y:S05]  /*9300*/  @!P1 BRA `(.L_x_37) ;  /* 0x0000003000009947 */ /* 0x002fea0003800000 */
[----:B------:R-:W2:Y:S04]  /*9310*/  LDG.E R4, [R6.64] ;  /* 0x0000000606047981 */ /* 0x000ea8000c1e1900 */
[----:B------:R-:W2:Y:S02]  /*9320*/  LDG.E R0, [R6.64+0x4] ;  /* 0x0000040606007981 */ /* 0x000ea4000c1e1900 */
[----:B--2--5:R-:W-:-:S02]  /*9330*/  IADD3 R24, -R4, R0, RZ ;  /* 0x0000000004187210 */ /* 0x024fc40007ffe1ff */
.L_x_37:
[----:B-1----:R-:W-:Y:S01]  /*9340*/  LOP3.LUT R4, R48, 0xffffffe0, RZ, 0xc0, !PT ;  /* 0xffffffe030047812 */ /* 0x002fe200078ec0ff */
[----:B------:R-:W1:Y:S01]  /*9350*/  S2R R10, SR_CTAID.Y ;  /* 0x00000000000a7919 */ /* 0x000e620000002600 */
[----:B------:R-:W-:Y:S01]  /*9360*/  SHF.R.S32.HI R5, RZ, 0x1f, R49 ;  /* 0x0000001fff057819 */ /* 0x000fe20000011431 */
[----:B------:R-:W-:Y:S01]  /*9370*/  IMAD.MOV.U32 R9, RZ, RZ, c[0x0][0x4e8] ;  /* 0x00013a00ff097624 */ /* 0x000fe200078e00ff */
[----:B------:R-:W-:Y:S01]  /*9380*/  LEA.HI R0, R29, R29, RZ, 0x1 ;  /* 0x0000001d1d007211 */ /* 0x000fe200078f08ff */
[----:B------:R-:W-:Y:S01]  /*9390*/  IMAD.IADD R7, R55, 0x1, -R4 ;  /* 0x0000000137077824 */ /* 0x000fe200078e0a04 */
[----:B------:R-:W2:Y:S01]  /*93a0*/  S2R R14, SR_CTAID.Y ;  /* 0x00000000000e7919 */ /* 0x000ea20000002600 */
[----:B------:R-:W-:Y:S01]  /*93b0*/  LEA.HI R4, R5, R49, RZ, 0x2 ;  /* 0x0000003105047211 */ /* 0x000fe200078f10ff */
[C---:B------:R-:W-:Y:S01]  /*93c0*/  IMAD R12, R29.reuse, 0x20, R52 ;  /* 0x000000201d0c7824 */ /* 0x040fe200078e0234 */
[C---:B------:R-:W-:Y:S01]  /*93d0*/  LOP3.LUT R6, R0.reuse, 0x1ffffffe, RZ, 0xc0, !PT ;  /* 0x1ffffffe00067812 */ /* 0x040fe200078ec0ff */
[----:B------:R-:W3:Y:S01]  /*93e0*/  S2R R21, SR_CTAID.X ;  /* 0x0000000000157919 */ /* 0x000ee20000002500 */
[----:B------:R-:W-:Y:S01]  /*93f0*/  SHF.R.S32.HI R8, RZ, 0x1f, R7 ;  /* 0x0000001fff087819 */ /* 0x000fe20000011407 */
[----:B------:R-:W-:Y:S01]  /*9400*/  IMAD.SHL.U32 R5, R0, 0x20, RZ ;  /* 0x0000002000057824 */ /* 0x000fe200078e00ff */
[----:B------:R-:W-:Y:S01]  /*9410*/  LOP3.LUT R4, R4, 0xffffffc, RZ, 0xc0, !PT ;  /* 0x0ffffffc04047812 */ /* 0x000fe200078ec0ff */
[----:B-----5:R-:W-:Y:S01]  /*9420*/  IMAD R24, R24, c[0x0][0x4e8], RZ ;  /* 0x00013a0018187a24 */ /* 0x020fe200078e02ff */
[----:B------:R-:W-:Y:S01]  /*9430*/  LEA.HI R0, R8, R7, RZ, 0x2 ;  /* 0x0000000708007211 */ /* 0x000fe200078f10ff */
[----:B------:R-:W-:Y:S01]  /*9440*/  BSSY B0, `(.L_x_38) ;  /* 0x0000087000007945 */ /* 0x000fe20003800000 */
[----:B------:R-:W-:Y:S01]  /*9450*/  IADD3 R6, R29, -R6, RZ ;  /* 0x800000061d067210 */ /* 0x000fe20007ffe0ff */
[----:B------:R-:W-:Y:S01]  /*9460*/  IMAD.IADD R4, R49, 0x1, -R4 ;  /* 0x0000000131047824 */ /* 0x000fe200078e0a04 */
[----:B------:R-:W-:-:S02]  /*9470*/  LOP3.LUT R5, R5, 0xffffffc0, RZ, 0xc0, !PT ;  /* 0xffffffc005057812 */ /* 0x000fc400078ec0ff */
[----:B------:R-:W-:Y:S02]  /*9480*/  SHF.R.S32.HI R0, RZ, 0x2, R0 ;  /* 0x00000002ff007819 */ /* 0x000fe40000011400 */
[----:B------:R-:W-:Y:S01]  /*9490*/  ISETP.NE.AND P2, PT, R9, 0x1, PT ;  /* 0x000000010900780c */ /* 0x000fe20003f45270 */
[----:B------:R-:W-:Y:S01]  /*94a0*/  IMAD R6, R6, 0x8, R5 ;  /* 0x0000000806067824 */ /* 0x000fe200078e0205 */
[----:B------:R-:W-:Y:S01]  /*94b0*/  LEA R16, R4, R0, 0x4 ;  /* 0x0000000004107211 */ /* 0x000fe200078e20ff */
[----:B------:R-:W-:Y:S01]  /*94c0*/  IMAD R0, R3, c[0x0][0x3a0], RZ ;  /* 0x0000e80003007a24 */ /* 0x000fe200078e02ff */
[----:B-1----:R-:W-:Y:S02]  /*94d0*/  SHF.R.S32.HI R11, RZ, 0x1f, R10 ;  /* 0x0000001fff0b7819 */ /* 0x002fe4000001140a */
[----:B------:R-:W-:Y:S01]  /*94e0*/  LEA.HI R10, R52, R52, RZ, 0x1 ;  /* 0x00000034340a7211 */ /* 0x000fe200078f08ff */
[----:B------:R-:W-:Y:S01]  /*94f0*/  IMAD.IADD R6, R16, 0x1, R6 ;  /* 0x0000000110067824 */ /* 0x000fe200078e0206 */
[----:B------:R-:W-:Y:S01]  /*9500*/  LOP3.LUT P0, RZ, R7, 0x3, RZ, 0xc0, !PT ;  /* 0x0000000307ff7812 */ /* 0x000fe2000780c0ff */
[----:B--2---:R-:W-:Y:S01]  /*9510*/  IMAD.WIDE.U32 R4, R14, c[0x0][0x490], R2 ;  /* 0x000124000e047a25 */ /* 0x004fe200078e0002 */
[----:B------:R-:W-:-:S02]  /*9520*/  LOP3.LUT R10, R10, 0x3fffffe, RZ, 0xc0, !PT ;  /* 0x03fffffe0a0a7812 */ /* 0x000fc400078ec0ff */
[----:B------:R-:W-:Y:S01]  /*9530*/  LEA.HI R13, R56, R55, RZ, 0x3 ;  /* 0x00000037380d7211 */ /* 0x000fe200078f18ff */
[C---:B------:R-:W-:Y:S02]  /*9540*/  IMAD R8, R2.reuse, c[0x0][0x3a4], R0 ;  /* 0x0000e90002087a24 */ /* 0x040fe400078e0200 */
[----:B------:R-:W-:-:S04]  /*9550*/  IMAD.WIDE.U32 R2, R2, c[0x0][0x3a0], RZ ;  /* 0x0000e80002027a25 */ /* 0x000fc800078e00ff */
[----:B---3--:R-:W-:Y:S02]  /*9560*/  IMAD R0, R21, 0x80, R6 ;  /* 0x0000008015007824 */ /* 0x008fe400078e0206 */
[----:B------:R-:W-:Y:S02]  /*9570*/  IMAD.IADD R3, R3, 0x1, R8 ;  /* 0x0000000103037824 */ /* 0x000fe400078e0208 */
[----:B------:R-:W-:Y:S01]  /*9580*/  IMAD R9, R11, c[0x0][0x490], RZ ;  /* 0x000124000b097a24 */ /* 0x000fe200078e02ff */
[----:B------:R-:W-:Y:S01]  /*9590*/  MOV R6, R0 ;  /* 0x0000000000067202 */ /* 0x000fe20000000f00 */
[----:B------:R-:W-:-:S04]  /*95a0*/  @P2 IMAD.HI.U32 R8, R0, c[0x0][0x4ec], RZ ;  /* 0x00013b0000082a27 */ /* 0x000fc800078e00ff */
[----:B------:R-:W-:Y:S01]  /*95b0*/  IMAD.IADD R7, R52, 0x1, -R10 ;  /* 0x0000000134077824 */ /* 0x000fe200078e0a0a */
[----:B------:R-:W-:Y:S01]  /*95c0*/  @P2 SHF.R.U32.HI R6, RZ, c[0x0][0x4f0], R8 ;  /* 0x00013c00ff062a19 */ /* 0x000fe20000011608 */
[C---:B------:R-:W-:Y:S02]  /*95d0*/  IMAD R9, R14.reuse, c[0x0][0x494], R9 ;  /* 0x000125000e097a24 */ /* 0x040fe400078e0209 */
[----:B------:R-:W-:Y:S01]  /*95e0*/  IMAD R20, R49, 0x8, R7 ;  /* 0x0000000831147824 */ /* 0x000fe200078e0207 */
[----:B------:R-:W-:Y:S01]  /*95f0*/  SHF.R.S32.HI R7, RZ, 0x1f, R57 ;  /* 0x0000001fff077819 */ /* 0x000fe20000011439 */
[----:B------:R-:W-:Y:S01]  /*9600*/  IMAD R11, R11, c[0x0][0x3e8], RZ ;  /* 0x0000fa000b0b7a24 */ /* 0x000fe200078e02ff */
[----:B------:R-:W-:Y:S01]  /*9610*/  IADD3 R5, R5, R9, RZ ;  /* 0x0000000905057210 */ /* 0x000fe20007ffe0ff */
[----:B------:R-:W-:Y:S01]  /*9620*/  IMAD.WIDE.U32 R2, R14, c[0x0][0x3e8], R2 ;  /* 0x0000fa000e027a25 */ /* 0x000fe200078e0002 */
[----:B------:R-:W-:Y:S02]  /*9630*/  IADD3 R8, -R6, RZ, RZ ;  /* 0x000000ff06087210 */ /* 0x000fe40007ffe1ff */
[----:B------:R-:W-:Y:S01]  /*9640*/  SEL R9, R57, RZ, !P1 ;  /* 0x000000ff39097207 */ /* 0x000fe20004800000 */
[----:B------:R-:W-:Y:S01]  /*9650*/  IMAD R12, R21, 0x80, R12 ;  /* 0x00000080150c7824 */ /* 0x000fe200078e020c */
[----:B------:R-:W-:Y:S01]  /*9660*/  SEL R10, R7, RZ, !P1 ;  /* 0x000000ff070a7207 */ /* 0x000fe20004800000 */
[----:B------:R-:W-:-:S02]  /*9670*/  IMAD R7, R14, c[0x0][0x3ec], R11 ;  /* 0x0000fb000e077a24 */ /* 0x000fc400078e020b */
[----:B------:R-:W-:Y:S02]  /*9680*/  IMAD R11, R8, c[0x0][0x4e8], R0 ;  /* 0x00013a00080b7a24 */ /* 0x000fe400078e0200 */
[----:B------:R-:W-:Y:S01]  /*9690*/  IMAD R0, R10, c[0x0][0x498], RZ ;  /* 0x000126000a007a24 */ /* 0x000fe200078e02ff */
[----:B------:R-:W-:Y:S01]  /*96a0*/  IADD3 R3, R3, R7, RZ ;  /* 0x0000000703037210 */ /* 0x000fe20007ffe0ff */
[----:B------:R-:W-:-:S04]  /*96b0*/  IMAD.WIDE.U32 R4, R9, c[0x0][0x498], R4 ;  /* 0x0001260009047a25 */ /* 0x000fc800078e0004 */
[----:B------:R-:W-:Y:S01]  /*96c0*/  IMAD R7, R9, c[0x0][0x49c], R0 ;  /* 0x0001270009077a24 */ /* 0x000fe200078e0200 */
[----:B------:R-:W-:Y:S01]  /*96d0*/  SHF.R.S32.HI R0, RZ, 0x1f, R6 ;  /* 0x0000001fff007819 */ /* 0x000fe20000011406 */
[----:B------:R-:W-:Y:S01]  /*96e0*/  @P2 IMAD.HI.U32 R8, R12, c[0x0][0x4ec], RZ ;  /* 0x00013b000c082a27 */ /* 0x000fe200078e00ff */
[----:B------:R-:W-:-:S03]  /*96f0*/  IADD3 R4, P1, R6, R4, RZ ;  /* 0x0000000406047210 */ /* 0x000fc60007f3e0ff */
[----:B------:R-:W-:Y:S01]  /*9700*/  IMAD R6, R10, c[0x0][0x3f0], RZ ;  /* 0x0000fc000a067a24 */ /* 0x000fe200078e02ff */
[----:B------:R-:W-:Y:S01]  /*9710*/  IADD3.X R5, R0, R5, R7, P1, !PT ;  /* 0x0000000500057210 */ /* 0x000fe20000ffe407 */
[----:B------:R-:W-:Y:S01]  /*9720*/  IMAD.SHL.U32 R10, R13, 0x8, RZ ;  /* 0x000000080d0a7824 */ /* 0x000fe200078e00ff */
[----:B------:R-:W-:Y:S01]  /*9730*/  SHF.R.S32.HI R0, RZ, 0x1f, R11 ;  /* 0x0000001fff007819 */ /* 0x000fe2000001140b */
[----:B------:R-:W-:Y:S01]  /*9740*/  IMAD.MOV.U32 R18, RZ, RZ, R12 ;  /* 0x000000ffff127224 */ /* 0x000fe200078e000c */
[----:B------:R-:W-:Y:S01]  /*9750*/  @P2 SHF.R.U32.HI R18, RZ, c[0x0][0x4f0], R8 ;  /* 0x00013c00ff122a19 */ /* 0x000fe20000011608 */
[----:B------:R-:W-:Y:S02]  /*9760*/  IMAD R13, R9, c[0x0][0x3f4], R6 ;  /* 0x0000fd00090d7a24 */ /* 0x000fe400078e0206 */
[----:B------:R-:W-:Y:S01]  /*9770*/  IMAD R7, R0, c[0x0][0x488], RZ ;  /* 0x0001220000077a24 */ /* 0x000fe200078e02ff */
[----:B------:R-:W-:Y:S01]  /*9780*/  LOP3.LUT R0, R10, 0xc0, RZ, 0xc0, !PT ;  /* 0x000000c00a007812 */ /* 0x000fe200078ec0ff */
[----:B------:R-:W-:-:S02]  /*9790*/  IMAD.SHL.U32 R6, R29, 0x8, RZ ;  /* 0x000000081d067824 */ /* 0x000fc400078e00ff */
[----:B------:R-:W-:-:S03]  /*97a0*/  IMAD.WIDE.U32 R8, R9, c[0x0][0x3f0], R2 ;  /* 0x0000fc0009087a25 */ /* 0x000fc600078e0002 */
[----:B------:R-:W-:Y:S01]  /*97b0*/  LOP3.LUT R10, R0, 0x18, R6, 0xf8, !PT ;  /* 0x00000018000a7812 */ /* 0x000fe200078ef806 */
[----:B------:R-:W-:-:S04]  /*97c0*/  IMAD.WIDE.U32 R2, R11, c[0x0][0x488], R4 ;  /* 0x000122000b027a25 */ /* 0x000fc800078e0004 */
[----:B------:R-:W-:Y:S01]  /*97d0*/  IMAD R4, R11, c[0x0][0x48c], R7 ;  /* 0x000123000b047a24 */ /* 0x000fe200078e0207 */
[----:B------:R-:W-:Y:S01]  /*97e0*/  SHF.R.U32.HI R11, RZ, 0x3, R0 ;  /* 0x00000003ff0b7819 */ /* 0x000fe20000011600 */
[----:B------:R-:W-:Y:S01]  /*97f0*/  IMAD.IADD R5, R9, 0x1, R13 ;  /* 0x0000000109057824 */ /* 0x000fe200078e020d */
[----:B------:R-:W-:Y:S01]  /*9800*/  IADD3 R0, -R18, RZ, RZ ;  /* 0x000000ff12007210 */ /* 0x000fe20007ffe1ff */
[----:B------:R-:W-:Y:S01]  /*9810*/  IMAD.IADD R3, R3, 0x1, R4 ;  /* 0x0000000103037824 */ /* 0x000fe200078e0204 */
[----:B------:R-:W-:Y:S02]  /*9820*/  LEA R7, P1, R2, c[0x0][0x450], 0x2 ;  /* 0x0001140002077a11 */ /* 0x000fe400078210ff */
[----:B------:R-:W-:Y:S01]  /*9830*/  LOP3.LUT R19, R10, R11, RZ, 0x3c, !PT ;  /* 0x0000000b0a137212 */ /* 0x000fe200078e3cff */
[----:B------:R-:W-:Y:S01]  /*9840*/  IMAD R9, R0, c[0x0][0x4e8], R12 ;  /* 0x00013a0000097a24 */ /* 0x000fe200078e020c */
[----:B------:R-:W-:Y:S01]  /*9850*/  LEA.HI.X R0, R2, c[0x0][0x454], R3, 0x2, P1 ;  /* 0x0001150002007a11 */ /* 0x000fe200008f1403 */
[----:B------:R-:W-:Y:S01]  /*9860*/  SHFL.IDX PT, R14, R7, RZ, 0x1c1f ;  /* 0x001c1fff070e7589 */ /* 0x000fe200000e0000 */
[----:B------:R-:W-:-:S02]  /*9870*/  SHF.R.S32.HI R10, RZ, 0x1f, R18 ;  /* 0x0000001fff0a7819 */ /* 0x000fc40000011412 */
[----:B------:R-:W-:Y:S01]  /*9880*/  MOV R4, R8 ;  /* 0x0000000800047202 */ /* 0x000fe20000000f00 */
[----:B------:R-:W1:Y:S01]  /*9890*/  SHFL.IDX PT, R15, R0, RZ, 0x1c1f ;  /* 0x001c1fff000f7589 */ /* 0x000e6200000e0000 */
[----:B------:R-:W-:Y:S02]  /*98a0*/  IMAD R8, R21, 0x80, R16 ;  /* 0x0000008015087824 */ /* 0x000fe400078e0210 */
[----:B------:R-:W-:Y:S01]  /*98b0*/  IMAD R2, R10, c[0x0][0x3e0], RZ ;  /* 0x0000f8000a027a24 */ /* 0x000fe200078e02ff */
[----:B------:R-:W-:Y:S02]  /*98c0*/  SHFL.IDX PT, R12, R7, 0x1, 0x1c1f ;  /* 0x003c1f00070c7f89 */ /* 0x000fe400000e0000 */
[----:B------:R-:W-:Y:S02]  /*98d0*/  ISETP.GE.OR P3, PT, R8, R24, P0 ;  /* 0x000000180800720c */ /* 0x000fe40000766670 */
[----:B------:R-:W2:Y:S04]  /*98e0*/  SHFL.IDX PT, R13, R0, 0x1, 0x1c1f ;  /* 0x003c1f00000d7f89 */ /* 0x000ea800000e0000 */
[----:B------:R-:W-:Y:S04]  /*98f0*/  SHFL.IDX PT, R16, R7, 0x2, 0x1c1f ;  /* 0x005c1f0007107f89 */ /* 0x000fe800000e0000 */
[----:B------:R-:W3:Y:S04]  /*9900*/  SHFL.IDX PT, R17, R0, 0x2, 0x1c1f ;  /* 0x005c1f0000117f89 */ /* 0x000ee800000e0000 */
[----:B------:R4:W-:Y:S04]  /*9910*/  SHFL.IDX PT, R10, R7, 0x3, 0x1c1f ;  /* 0x007c1f00070a7f89 */ /* 0x0009e800000e0000 */
[----:B------:R2:W2:Y:S04]  /*9920*/  SHFL.IDX PT, R11, R0, 0x3, 0x1c1f ;  /* 0x007c1f00000b7f89 */ /* 0x0004a800000e0000 */
[----:B-1----:R-:W-:Y:S01]  /*9930*/  @!P3 ST.E [R14.64], R50 ;  /* 0x000000320e00b985 */ /* 0x002fe2000c101906 */
[----:B----4-:R-:W-:-:S02]  /*9940*/  IMAD R7, R18, c[0x0][0x3e4], R2 ;  /* 0x0000f90012077a24 */ /* 0x010fc400078e0202 */
[----:B------:R-:W-:Y:S01]  /*9950*/  IMAD.WIDE.U32 R2, R18, c[0x0][0x3e0], R4 ;  /* 0x0000f80012027a25 */ /* 0x000fe200078e0004 */
[C---:B------:R-:W-:Y:S02]  /*9960*/  IADD3 R5, R8.reuse, 0x40, RZ ;  /* 0x0000004008057810 */ /* 0x040fe40007ffe0ff */
[C---:B--2---:R-:W-:Y:S01]  /*9970*/  IADD3 R0, R8.reuse, 0x8, RZ ;  /* 0x0000000808007810 */ /* 0x044fe20007ffe0ff */
[----:B------:R-:W-:Y:S01]  /*9980*/  IMAD.IADD R3, R3, 0x1, R7 ;  /* 0x0000000103037824 */ /* 0x000fe200078e0207 */
[----:B------:R-:W-:Y:S02]  /*9990*/  IADD3 R8, R8, 0x48, RZ ;  /* 0x0000004808087810 */ /* 0x000fe40007ffe0ff */
[-C--:B------:R-:W-:Y:S01]  /*99a0*/  ISETP.GE.OR P2, PT, R0, R24.reuse, P0 ;  /* 0x000000180000720c */ /* 0x080fe20000746670 */
[----:B------:R-:W-:Y:S01]  /*99b0*/  IMAD.WIDE.U32 R2, R9, c[0x0][0x3d8], R2 ;  /* 0x0000f60009027a25 */ /* 0x000fe200078e0002 */
[----:B------:R-:W-:Y:S02]  /*99c0*/  SHF.R.S32.HI R4, RZ, 0x1f, R9 ;  /* 0x0000001fff047819 */ /* 0x000fe40000011409 */
[----:B------:R-:W-:-:S02]  /*99d0*/  ISETP.GE.OR P1, PT, R5, R24, P0 ;  /* 0x000000180500720c */ /* 0x000fc40000726670 */
[----:B------:R-:W-:Y:S01]  /*99e0*/  ISETP.GE.OR P0, PT, R8, R24, P0 ;  /* 0x000000180800720c */ /* 0x000fe20000706670 */
[----:B------:R-:W-:Y:S01]  /*99f0*/  IMAD R0, R4, c[0x0][0x3d8], RZ ;  /* 0x0000f60004007a24 */ /* 0x000fe200078e02ff */
[----:B------:R-:W-:-:S03]  /*9a00*/  LEA R5, R20, R19, 0x5 ;  /* 0x0000001314057211 */ /* 0x000fc600078e28ff */
[----:B------:R-:W-:Y:S02]  /*9a10*/  IMAD R4, R9, c[0x0][0x3dc], R0 ;  /* 0x0000f70009047a24 */ /* 0x000fe400078e0200 */
[----:B------:R-:W-:Y:S01]  /*9a20*/  IMAD.SHL.U32 R0, R5, 0x2, RZ ;  /* 0x0000000205007824 */ /* 0x000fe200078e00ff */
[----:B------:R-:W-:Y:S01]  /*9a30*/  @!P2 ST.E [R12.64], R51 ;  /* 0x000000330c00a985 */ /* 0x000fe2000c101906 */
[----:B------:R-:W-:-:S03]  /*9a40*/  IMAD.IADD R3, R3, 0x1, R4 ;  /* 0x0000000103037824 */ /* 0x000fc600078e0204 */
[----:B---3--:R-:W-:Y:S04]  /*9a50*/  @!P1 ST.E [R16.64], R53 ;  /* 0x0000003510009985 */ /* 0x008fe8000c101906 */
[----:B------:R1:W-:Y:S01]  /*9a60*/  @!P0 ST.E [R10.64], R54 ;  /* 0x000000360a008985 */ /* 0x0003e2000c101906 */
[----:B------:R-:W-:-:S03]  /*9a70*/  LEA R25, P0, R2, c[0x0][0x380], 0x1 ;  /* 0x0000e00002197a11 */ /* 0x000fc600078008ff */
[----:B------:R2:W3:Y:S04]  /*9a80*/  LDS.128 R36, [R0+0x880] ;  /* 0x0008800000247984 */ /* 0x0004e80000000c00 */
[----:B------:R2:W4:Y:S04]  /*9a90*/  LDS.128 R48, [R0+0x1080] ;  /* 0x0010800000307984 */ /* 0x0005280000000c00 */
[----:B------:R2:W2:Y:S04]  /*9aa0*/  LDS.128 R60, [R0+0x1880] ;  /* 0x00188000003c7984 */ /* 0x0004a80000000c00 */
[----:B------:R2:W2:Y:S04]  /*9ab0*/  LDS.128 R32, [R0+0x2880] ;  /* 0x0028800000207984 */ /* 0x0004a80000000c00 */
[----:B------:R2:W2:Y:S04]  /*9ac0*/  LDS.128 R44, [R0+0x3080] ;  /* 0x00308000002c7984 */ /* 0x0004a80000000c00 */
[----:B------:R2:W2:Y:S01]  /*9ad0*/  LDS.128 R56, [R0+0x3880] ;  /* 0x0038800000387984 */ /* 0x0004a20000000c00 */
[----:B-1----:R-:W-:-:S03]  /*9ae0*/  LEA R11, R21, R52, 0x7 ;  /* 0x00000034150b7211 */ /* 0x002fc600078e38ff */
[----:B------:R1:W1:Y:S01]  /*9af0*/  LDS.128 R28, [R0+0x4880] ;  /* 0x00488000001c7984 */ /* 0x0002620000000c00 */
[----:B------:R-:W-:Y:S02]  /*9b00*/  LEA.HI.X R10, R2, c[0x0][0x384], R3, 0x1, P0 ;  /* 0x0000e100020a7a11 */ /* 0x000fe400000f0c03 */
[----:B------:R-:W-:Y:S01]  /*9b10*/  ISETP.GE.AND P0, PT, R11, R24, PT ;  /* 0x000000180b00720c */ /* 0x000fe20003f06270 */
[----:B------:R1:W1:Y:S04]  /*9b20*/  LDS.128 R40, [R0+0x5080] ;  /* 0x0050800000287984 */ /* 0x0002680000000c00 */
[----:B------:R1:W1:Y:S04]  /*9b30*/  LDS.128 R64, [R0+0x5880] ;  /* 0x0058800000407984 */ /* 0x0002680000000c00 */
[----:B------:R1:W1:Y:S04]  /*9b40*/  SHFL.IDX PT, R2, R25, RZ, 0x1c1f ;  /* 0x001c1fff19027589 */ /* 0x00026800000e0000 */
[----:B------:R1:W1:Y:S01]  /*9b50*/  SHFL.IDX PT, R3, R10, RZ, 0x1c1f ;  /* 0x001c1fff0a037589 */ /* 0x00026200000e0000 */
[----:B------:R-:W-:Y:S05]  /*9b60*/  @P0 BRA `(.L_x_39) ;  /* 0x0000014000000947 */ /* 0x000fea0003800000 */
[----:B---3--:R-:W3:Y:S01]  /*9b70*/  LDS.128 R20, [R0+0x80] ;  /* 0x0000800000147984 */ /* 0x008ee20000000c00 */
[----:B------:R-:W-:-:S02]  /*9b80*/  IADD3 R5, R6, 0x20, RZ ;  /* 0x0000002006057810 */ /* 0x000fc40007ffe0ff */
[C---:B------:R-:W-:Y:S01]  /*9b90*/  IADD3 R7, R6.reuse, 0x40, RZ ;  /* 0x0000004006077810 */ /* 0x040fe20007ffe0ff */
[----:B------:R-:W5:Y:S01]  /*9ba0*/  LDS.128 R16, [R0+0x2080] ;  /* 0x0020800000107984 */ /* 0x000f620000000c00 */
[----:B------:R-:W-:Y:S02]  /*9bb0*/  ISETP.GE.AND P1, PT, R5, c[0x0][0x3c8], PT ;  /* 0x0000f20005007a0c */ /* 0x000fe40003f26270 */
[----:B------:R-:W-:Y:S01]  /*9bc0*/  ISETP.GE.AND P0, PT, R7, c[0x0][0x3c8], PT ;  /* 0x0000f20007007a0c */ /* 0x000fe20003f06270 */
[----:B------:R4:W2:Y:S01]  /*9bd0*/  LDS.128 R12, [R0+0x4080] ;  /* 0x00408000000c7984 */ /* 0x0008a20000000c00 */
[----:B------:R-:W-:-:S09]  /*9be0*/  ISETP.GE.AND P2, PT, R6, c[0x0][0x3c8], PT ;  /* 0x0000f20006007a0c */ /* 0x000fd20003f46270 */
[----:B------:R-:W-:-:S04]  /*9bf0*/  @!P1 SHF.R.S32.HI R4, RZ, 0x1f, R5 ;  /* 0x0000001fff049819 */ /* 0x000fc80000011405 */
[----:B------:R-:W-:Y:S01]  /*9c00*/  @!P1 LEA.HI R4, R4, R5, RZ, 0x3 ;  /* 0x0000000504049211 */ /* 0x000fe200078f18ff */
[----:B-1----:R-:W-:-:S03]  /*9c10*/  @!P2 IMAD.WIDE R8, R6, 0x2, R2 ;  /* 0x000000020608a825 */ /* 0x002fc600078e0202 */
[----:B------:R-:W-:Y:S02]  /*9c20*/  @!P1 LOP3.LUT R4, R4, 0xfffffff8, RZ, 0xc0, !PT ;  /* 0xfffffff804049812 */ /* 0x000fe400078ec0ff */
[----:B--2-4-:R-:W-:-:S03]  /*9c30*/  @!P0 SHF.R.S32.HI R0, RZ, 0x1f, R7 ;  /* 0x0000001fff008819 */ /* 0x014fc60000011407 */
[----:B------:R-:W-:Y:S01]  /*9c40*/  @!P1 IMAD.WIDE R4, R4, 0x2, R2 ;  /* 0x0000000204049825 */ /* 0x000fe200078e0202 */
[----:B------:R-:W-:-:S04]  /*9c50*/  @!P0 LEA.HI R0, R0, R7, RZ, 0x3 ;  /* 0x0000000700008211 */ /* 0x000fc800078f18ff */
[----:B------:R-:W-:Y:S01]  /*9c60*/  @!P0 LOP3.LUT R0, R0, 0xfffffff8, RZ, 0xc0, !PT ;  /* 0xfffffff800008812 */ /* 0x000fe200078ec0ff */
[----:B---3--:R1:W-:Y:S04]  /*9c70*/  @!P2 ST.E.128 [R8.64], R20 ;  /* 0x000000140800a985 */ /* 0x0083e8000c101d06 */
[----:B------:R-:W-:Y:S01]  /*9c80*/  @!P0 IMAD.WIDE R2, R0, 0x2, R2 ;  /* 0x0000000200028825 */ /* 0x000fe200078e0202 */
[----:B-----5:R1:W-:Y:S04]  /*9c90*/  @!P1 ST.E.128 [R4.64], R16 ;  /* 0x0000001004009985 */ /* 0x0203e8000c101d06 */
[----:B------:R1:W-:Y:S02]  /*9ca0*/  @!P0 ST.E.128 [R2.64], R12 ;  /* 0x0000000c02008985 */ /* 0x0003e4000c101d06 */
.L_x_39:
[----:B---3--:R-:W-:Y:S05]  /*9cb0*/  BSYNC B0 ;  /* 0x0000000000007941 */ /* 0x008fea0003800000 */
.L_x_38:
[----:B-12---:R-:W-:Y:S01]  /*9cc0*/  IADD3 R0, R11, 0x20, RZ ;  /* 0x000000200b007810 */ /* 0x006fe20007ffe0ff */
[----:B------:R1:W2:Y:S01]  /*9cd0*/  SHFL.IDX PT, R3, R10, 0x1, 0x1c1f ;  /* 0x003c1f000a037f89 */ /* 0x0002a200000e0000 */
[----:B------:R-:W-:Y:S02]  /*9ce0*/  BSSY B0, `(.L_x_40) ;  /* 0x0000015000007945 */ /* 0x000fe40003800000 */
[----:B------:R-:W-:Y:S01]  /*9cf0*/  ISETP.GE.AND P0, PT, R0, R24, PT ;  /* 0x000000180000720c */ /* 0x000fe20003f06270 */
[----:B------:R1:W3:-:S12]  /*9d00*/  SHFL.IDX PT, R2, R25, 0x1, 0x1c1f ;  /* 0x003c1f0019027f89 */ /* 0x0002d800000e0000 */
[----:B------:R-:W-:Y:S05]  /*9d10*/  @P0 BRA `(.L_x_41) ;  /* 0x0000011000000947 */ /* 0x000fea0003800000 */
[C---:B------:R-:W-:Y:S02]  /*9d20*/  IADD3 R5, R6.reuse, 0x20, RZ ;  /* 0x0000002006057810 */ /* 0x040fe40007ffe0ff */
[C---:B------:R-:W-:Y:S02]  /*9d30*/  IADD3 R7, R6.reuse, 0x40, RZ ;  /* 0x0000004006077810 */ /* 0x040fe40007ffe0ff */
        /* <DEDUP_REMOVED lines=15> */
.L_x_41:
[----:B------:R-:W-:Y:S05]  /*9e30*/  BSYNC B0 ;  /* 0x0000000000007941 */ /* 0x000fea0003800000 */
.L_x_40:
[----:B------:R-:W-:Y:S01]  /*9e40*/  IADD3 R0, R11, 0x40, RZ ;  /* 0x000000400b007810 */ /* 0x000fe20007ffe0ff */
[----:B--2---:R2:W1:Y:S01]  /*9e50*/  SHFL.IDX PT, R3, R10, 0x2, 0x1c1f ;  /* 0x005c1f000a037f89 */ /* 0x00446200000e0000 */
[----:B------:R-:W-:Y:S02]  /*9e60*/  BSSY B0, `(.L_x_42) ;  /* 0x0000015000007945 */ /* 0x000fe40003800000 */
[----:B------:R-:W-:Y:S01]  /*9e70*/  ISETP.GE.AND P0, PT, R0, R24, PT ;  /* 0x000000180000720c */ /* 0x000fe20003f06270 */
[----:B---3--:R2:W3:-:S12]  /*9e80*/  SHFL.IDX PT, R2, R25, 0x2, 0x1c1f ;  /* 0x005c1f0019027f89 */ /* 0x0084d800000e0000 */
        /* <DEDUP_REMOVED lines=18> */
.L_x_43:
[----:B------:R-:W-:Y:S05]  /*9fb0*/  BSYNC B0 ;  /* 0x0000000000007941 */ /* 0x000fea0003800000 */
.L_x_42:
[----:B------:R-:W-:Y:S01]  /*9fc0*/  IADD3 R0, R11, 0x60, RZ ;  /* 0x000000600b007810 */ /* 0x000fe20007ffe0ff */
[----:B-1----:R1:W2:Y:S03]  /*9fd0*/  SHFL.IDX PT, R3, R10, 0x3, 0x1c1f ;  /* 0x007c1f000a037f89 */ /* 0x0022a600000e0000 */
[----:B------:R-:W-:Y:S01]  /*9fe0*/  ISETP.GE.AND P0, PT, R0, R24, PT ;  /* 0x000000180000720c */ /* 0x000fe20003f06270 */
[----:B---3--:R1:W3:-:S12]  /*9ff0*/  SHFL.IDX PT, R2, R25, 0x3, 0x1c1f ;  /* 0x007c1f0019027f89 */ /* 0x0082d800000e0000 */
[----:B------:R-:W-:Y:S05]  /*a000*/  @P0 EXIT ;  /* 0x000000000000094d */ /* 0x000fea0003800000 */
[C---:B------:R-:W-:Y:S02]  /*a010*/  IADD3 R4, R6.reuse, 0x20, RZ ;  /* 0x0000002006047810 */ /* 0x040fe40007ffe0ff */
[----:B------:R-:W-:Y:S02]  /*a020*/  ISETP.GE.AND P1, PT, R6, c[0x0][0x3c8], PT ;  /* 0x0000f20006007a0c */ /* 0x000fe40003f26270 */
[----:B------:R-:W-:-:S11]  /*a030*/  ISETP.GE.AND P0, PT, R4, c[0x0][0x3c8], PT ;  /* 0x0000f20004007a0c */ /* 0x000fd60003f06270 */
[----:B--23--:R-:W-:Y:S02]  /*a040*/  @!P1 IMAD.WIDE R8, R6, 0x2, R2 ;  /* 0x0000000206089825 */ /* 0x00cfe400078e0202 */
[----:B------:R-:W-:-:S03]  /*a050*/  @!P0 SHF.R.S32.HI R0, RZ, 0x1f, R4 ;  /* 0x0000001fff008819 */ /* 0x000fc60000011404 */
[----:B------:R2:W-:Y:S01]  /*a060*/  @!P1 ST.E.128 [R8.64], R60 ;  /* 0x0000003c08009985 */ /* 0x0005e2000c101d06 */
[----:B------:R-:W-:-:S04]  /*a070*/  @!P0 LEA.HI R0, R0, R4, RZ, 0x3 ;  /* 0x0000000400008211 */ /* 0x000fc800078f18ff */
[----:B------:R-:W-:-:S05]  /*a080*/  @!P0 LOP3.LUT R0, R0, 0xfffffff8, RZ, 0xc0, !PT ;  /* 0xfffffff800008812 */ /* 0x000fca00078ec0ff */
[----:B------:R-:W-:Y:S01]  /*a090*/  @!P0 IMAD.WIDE R4, R0, 0x2, R2 ;  /* 0x0000000200048825 */ /* 0x000fe200078e0202 */
[----:B------:R-:W-:-:S04]  /*a0a0*/  IADD3 R0, R6, 0x40, RZ ;  /* 0x0000004006007810 */ /* 0x000fc80007ffe0ff */
[----:B------:R2:W-:Y:S01]  /*a0b0*/  @!P0 ST.E.128 [R4.64], R56 ;  /* 0x0000003804008985 */ /* 0x0005e2000c101d06 */
[----:B------:R-:W-:-:S13]  /*a0c0*/  ISETP.GE.AND P0, PT, R0, c[0x0][0x3c8], PT ;  /* 0x0000f20000007a0c */ /* 0x000fda0003f06270 */
[----:B------:R-:W-:Y:S05]  /*a0d0*/  @P0 EXIT ;  /* 0x000000000000094d */ /* 0x000fea0003800000 */
[----:B--2---:R-:W-:-:S04]  /*a0e0*/  SHF.R.S32.HI R4, RZ, 0x1f, R0 ;  /* 0x0000001fff047819 */ /* 0x004fc80000011400 */
[----:B------:R-:W-:-:S04]  /*a0f0*/  LEA.HI R0, R4, R0, RZ, 0x3 ;  /* 0x0000000004007211 */ /* 0x000fc800078f18ff */
[----:B------:R-:W-:-:S05]  /*a100*/  LOP3.LUT R0, R0, 0xfffffff8, RZ, 0xc0, !PT ;  /* 0xfffffff800007812 */ /* 0x000fca00078ec0ff */
[----:B------:R-:W-:-:S05]  /*a110*/  IMAD.WIDE R2, R0, 0x2, R2 ;  /* 0x0000000200027825 */ /* 0x000fca00078e0202 */
[----:B------:R-:W-:Y:S01]  /*a120*/  ST.E.128 [R2.64], R64 ;  /* 0x0000004002007985 */ /* 0x000fe2000c101d06 */
[----:B------:R-:W-:Y:S05]  /*a130*/  EXIT ;  /* 0x000000000000794d */ /* 0x000fea0003800000 */
.L_x_36:
[----:B------:R-:W2:Y:S01]  /*a140*/  LDL R8, [R1+0xc] ;  /* 0x00000c0001087983 */ /* 0x000ea20000100800 */
[----:B------:R-:W-:Y:S01]  /*a150*/  ISETP.NE.U32.AND P1, PT, RZ, c[0x0][0x508], PT ;  /* 0x00014200ff007a0c */ /* 0x000fe20003f25070 */
[----:B------:R-:W-:Y:S01]  /*a160*/  IMAD.MOV.U32 R2, RZ, RZ, 0x4 ;  /* 0x00000004ff027424 */ /* 0x000fe200078e00ff */
[----:B------:R-:W-:Y:S02]  /*a170*/  ISETP.NE.U32.AND P0, PT, RZ, c[0x0][0x500], PT ;  /* 0x00014000ff007a0c */ /* 0x000fe40003f05070 */
[----:B------:R-:W-:Y:S02]  /*a180*/  ISETP.NE.AND.EX P1, PT, RZ, c[0x0][0x50c], PT, P1 ;  /* 0x00014300ff007a0c */ /* 0x000fe40003f25310 */
[----:B------:R-:W-:Y:S01]  /*a190*/  ISETP.NE.AND.EX P0, PT, RZ, c[0x0][0x504], PT, P0 ;  /* 0x00014100ff007a0c */ /* 0x000fe20003f05300 */
[----:B------:R-:W-:Y:S02]  /*a1a0*/  IMAD.MOV.U32 R13, RZ, RZ, c[0x0][0x388] ;  /* 0x0000e200ff0d7624 */ /* 0x000fe400078e00ff */
[----:B--2---:R-:W-:-:S08]  /*a1b0*/  IMAD.WIDE R6, R8, R2, c[0x0][0x500] ;  /* 0x0001400008067625 */ /* 0x004fd000078e0202 */
[----:B------:R-:W-:Y:S02]  /*a1c0*/  @P1 IMAD.WIDE R2, R8, R2, c[0x0][0x508] ;  /* 0x0001420008021625 */ /* 0x000fe400078e0202 */
[----:B------:R-:W2:Y:S04]  /*a1d0*/  @P0 LDG.E R0, [R6.64] ;  /* 0x0000000606000981 */ /* 0x000ea8000c1e1900 */
[----:B------:R1:W5:Y:S01]  /*a1e0*/  @P1 LDG.E R13, [R2.64] ;  /* 0x00000006020d1981 */ /* 0x000362000c1e1900 */
[----:B------:R-:W-:Y:S02]  /*a1f0*/  CS2R R4, SRZ ;  /* 0x0000000000047805 */ /* 0x000fe4000001ff00 */
[--C-:B--2---:R-:W-:Y:S01]  /*a200*/  @P0 SHF.R.S32.HI R5, RZ, 0x1f, R0.reuse ;  /* 0x0000001fff050819 */ /* 0x104fe20000011400 */
[----:B------:R-:W-:Y:S01]  /*a210*/  @P0 IMAD.MOV.U32 R4, RZ, RZ, R0 ;  /* 0x000000ffff040224 */ /* 0x000fe200078e0000 */
[----:B------:R-:W-:Y:S05]  /*a220*/  @P1 BRA `(.L_x_44) ;  /* 0x0000004000001947 */ /* 0x000fea0003800000 */
[----:B-1----:R-:W-:Y:S05]  /*a230*/  @!P0 BRA `(.L_x_44) ;  /* 0x0000003000008947 */ /* 0x002fea0003800000 */
[----:B------:R1:W2:Y:S04]  /*a240*/  LDG.E R0, [R6.64] ;  /* 0x0000000606007981 */ /* 0x0002a8000c1e1900 */
[----:B-1----:R-:W2:Y:S02]  /*a250*/  LDG.E R6, [R6.64+0x4] ;  /* 0x0000040606067981 */ /* 0x002ea4000c1e1900 */
[----:B--2--5:R-:W-:-:S02]  /*a260*/  IADD3 R13, -R0, R6, RZ ;  /* 0x00000006000d7210 */ /* 0x024fc40007ffe1ff */
.L_x_44:
[----:B-1----:R-:W1:Y:S01]  /*a270*/  S2R R11, SR_TID.X ;  /* 0x00000000000b7919 */ /* 0x002e620000002100 */
[----:B------:R-:W-:Y:S01]  /*a280*/  SHF.R.S32.HI R0, RZ, 0x1f, R8 ;  /* 0x0000001fff007819 */ /* 0x000fe20000011408 */
[----:B------:R-:W-:Y:S01]  /*a290*/  BSSY B0, `(.L_x_45) ;  /* 0x0000029000007945 */ /* 0x000fe20003800000 */
[----:B------:R-:W-:Y:S01]  /*a2a0*/  SEL R9, R8, RZ, !P0 ;  /* 0x000000ff08097207 */ /* 0x000fe20004000000 */
[----:B------:R-:W2:Y:S01]  /*a2b0*/  S2R R2, SR_CTAID.Y ;  /* 0x0000000000027919 */ /* 0x000ea20000002600 */
[----:B------:R-:W-:-:S03]  /*a2c0*/  SEL R10, R0, RZ, !P0 ;  /* 0x000000ff000a7207 */ /* 0x000fc60004000000 */
[----:B------:R-:W3:Y:S01]  /*a2d0*/  S2R R12, SR_CTAID.Y ;  /* 0x00000000000c7919 */ /* 0x000ee20000002600 */
[----:B-1----:R-:W-:Y:S02]  /*a2e0*/  ISETP.GE.AND P1, PT, R11, 0x80, PT ;  /* 0x000000800b00780c */ /* 0x002fe40003f26270 */
[----:B--2---:R-:W-:-:S11]  /*a2f0*/  SHF.R.S32.HI R14, RZ, 0x1f, R2 ;  /* 0x0000001fff0e7819 */ /* 0x004fd60000011402 */
[----:B------:R-:W-:Y:S05]  /*a300*/  @P1 BRA `(.L_x_46) ;  /* 0x0000021000001947 */ /* 0x000fea0003800000 */
[----:B---3--:R-:W1:Y:S01]  /*a310*/  S2R R8, SR_CTAID.X ;  /* 0x0000000000087919 */ /* 0x008e620000002500 */
[----:B-----5:R-:W-:Y:S01]  /*a320*/  IMAD R0, R13, c[0x0][0x4e8], RZ ;  /* 0x00013a000d007a24 */ /* 0x020fe200078e02ff */
[----:B-1----:R-:W-:-:S04]  /*a330*/  LEA R8, R8, R11, 0x7 ;  /* 0x0000000b08087211 */ /* 0x002fc800078e38ff */
[----:B------:R-:W-:-:S13]  /*a340*/  ISETP.GE.AND P0, PT, R8, R0, PT ;  /* 0x000000000800720c */ /* 0x000fda0003f06270 */
[----:B------:R-:W-:Y:S05]  /*a350*/  @P0 BRA `(.L_x_46) ;  /* 0x000001c000000947 */ /* 0x000fea0003800000 */
[----:B------:R-:W-:Y:S01]  /*a360*/  MOV R0, c[0x0][0x4e8] ;  /* 0x00013a0000007a02 */ /* 0x000fe20000000f00 */
[----:B------:R-:W-:Y:S01]  /*a370*/  IMAD R6, R14, c[0x0][0x490], RZ ;  /* 0x000124000e067a24 */ /* 0x000fe200078e02ff */
[----:B------:R-:W-:Y:S01]  /*a380*/  MOV R2, R4 ;  /* 0x0000000400027202 */ /* 0x000fe20000000f00 */
[----:B------:R-:W-:Y:S01]  /*a390*/  IMAD.MOV.U32 R3, RZ, RZ, R5 ;  /* 0x000000ffff037224 */ /* 0x000fe200078e0005 */
[----:B------:R-:W-:Y:S01]  /*a3a0*/  ISETP.NE.AND P0, PT, R0, 0x1, PT ;  /* 0x000000010000780c */ /* 0x000fe20003f05270 */
[C---:B------:R-:W-:Y:S01]  /*a3b0*/  IMAD R6, R12.reuse, c[0x0][0x494], R6 ;  /* 0x000125000c067a24 */ /* 0x040fe200078e0206 */
[----:B------:R-:W-:Y:S01]  /*a3c0*/  MOV R0, R8 ;  /* 0x0000000800007202 */ /* 0x000fe20000000f00 */
[----:B------:R-:W-:-:S05]  /*a3d0*/  IMAD.WIDE.U32 R2, R12, c[0x0][0x490], R2 ;  /* 0x000124000c027a25 */ /* 0x000fca00078e0002 */
[----:B------:R-:W-:-:S05]  /*a3e0*/  IADD3 R3, R6, R3, RZ ;  /* 0x0000000306037210 */ /* 0x000fca0007ffe0ff */
[----:B------:R-:W-:-:S04]  /*a3f0*/  @P0 IMAD.HI.U32 R7, R8, c[0x0][0x4ec], RZ ;  /* 0x00013b0008070a27 */ /* 0x000fc800078e00ff */
[----:B------:R-:W-:Y:S01]  /*a400*/  IMAD.WIDE.U32 R2, R9, c[0x0][0x498], R2 ;  /* 0x0001260009027a25 */ /* 0x000fe200078e0002 */
[----:B------:R-:W-:-:S03]  /*a410*/  @P0 SHF.R.U32.HI R0, RZ, c[0x0][0x4f0], R7 ;  /* 0x00013c00ff000a19 */ /* 0x000fc60000011607 */
[----:B------:R-:W-:Y:S01]  /*a420*/  IMAD R7, R10, c[0x0][0x498], RZ ;  /* 0x000126000a077a24 */ /* 0x000fe200078e02ff */
[----:B------:R-:W-:Y:S01]  /*a430*/  IADD3 R2, P0, R0, R2, RZ ;  /* 0x0000000200027210 */ /* 0x000fe20007f1e0ff */
[----:B------:R-:W-:Y:S02]  /*a440*/  IMAD.MOV R6, RZ, RZ, -R0 ;  /* 0x000000ffff067224 */ /* 0x000fe400078e0a00 */
[----:B------:R-:W-:Y:S02]  /*a450*/  IMAD R7, R9, c[0x0][0x49c], R7 ;  /* 0x0001270009077a24 */ /* 0x000fe400078e0207 */
[----:B------:R-:W-:Y:S01]  /*a460*/  IMAD R6, R6, c[0x0][0x4e8], R8 ;  /* 0x00013a0006067a24 */ /* 0x000fe200078e0208 */
[----:B------:R-:W-:-:S04]  /*a470*/  SHF.R.S32.HI R8, RZ, 0x1f, R0 ;  /* 0x0000001fff087819 */ /* 0x000fc80000011400 */
[----:B------:R-:W-:Y:S02]  /*a480*/  SHF.R.S32.HI R0, RZ, 0x1f, R6 ;  /* 0x0000001fff007819 */ /* 0x000fe40000011406 */
[----:B------:R-:W-:-:S03]  /*a490*/  IADD3.X R3, R8, R3, R7, P0, !PT ;  /* 0x0000000308037210 */ /* 0x000fc600007fe407 */
[----:B------:R-:W-:Y:S02]  /*a4a0*/  IMAD R0, R0, c[0x0][0x488], RZ ;  /* 0x0001220000007a24 */ /* 0x000fe400078e02ff */
[----:B------:R-:W-:-:S04]  /*a4b0*/  IMAD.WIDE.U32 R2, R6, c[0x0][0x488], R2 ;  /* 0x0001220006027a25 */ /* 0x000fc800078e0002 */
[----:B------:R-:W-:Y:S01]  /*a4c0*/  IMAD R0, R6, c[0x0][0x48c], R0 ;  /* 0x0001230006007a24 */ /* 0x000fe200078e0200 */
[----:B------:R-:W-:-:S04]  /*a4d0*/  LEA R6, P0, R2, c[0x0][0x450], 0x2 ;  /* 0x0001140002067a11 */ /* 0x000fc800078010ff */
[----:B------:R-:W-:-:S04]  /*a4e0*/  IADD3 R0, R3, R0, RZ ;  /* 0x0000000003007210 */ /* 0x000fc80007ffe0ff */
[----:B------:R-:W-:Y:S02]  /*a4f0*/  LEA.HI.X R7, R2, c[0x0][0x454], R0, 0x2, P0 ;  /* 0x0001150002077a11 */ /* 0x000fe400000f1400 */
[----:B------:R-:W-:-:S05]  /*a500*/  MOV R0, 0xff800000 ;  /* 0xff80000000007802 */ /* 0x000fca0000000f00 */
[----:B------:R1:W-:Y:S02]  /*a510*/  STG.E [R6.64], R0 ;  /* 0x0000000006007986 */ /* 0x0003e4000c101906 */
.L_x_46:
[----:B---3--:R-:W-:Y:S05]  /*a520*/  BSYNC B0 ;  /* 0x0000000000007941 */ /* 0x008fea0003800000 */
.L_x_45:
[----:B------:R-:W2:Y:S01]  /*a530*/  S2R R15, SR_CTAID.X ;  /* 0x00000000000f7919 */ /* 0x000ea20000002500 */
[----:B-1----:R-:W-:Y:S01]  /*a540*/  IMAD R0, R5, c[0x0][0x3a0], RZ ;  /* 0x0000e80005007a24 */ /* 0x002fe200078e02ff */
[----:B------:R-:W-:Y:S01]  /*a550*/  SHF.R.S32.HI R5, RZ, 0x1f, R11 ;  /* 0x0000001fff057819 */ /* 0x000fe2000001140b */
[C---:B------:R-:W-:Y:S01]  /*a560*/  IMAD.WIDE.U32 R2, R4.reuse, c[0x0][0x3a0], RZ ;  /* 0x0000e80004027a25 */ /* 0x040fe200078e00ff */
[----:B------:R-:W-:Y:S01]  /*a570*/  MOV R6, c[0x0][0x4e8] ;  /* 0x00013a0000067a02 */ /* 0x000fe20000000f00 */
[----:B------:R-:W-:Y:S01]  /*a580*/  BSSY B0, `(.L_x_47) ;  /* 0x000003b000007945 */ /* 0x000fe20003800000 */
[----:B------:R-:W-:Y:S01]  /*a590*/  LEA.HI R5, R5, R11, RZ, 0x2 ;  /* 0x0000000b05057211 */ /* 0x000fe200078f10ff */
[----:B------:R-:W-:Y:S01]  /*a5a0*/  IMAD R0, R4, c[0x0][0x3a4], R0 ;  /* 0x0000e90004007a24 */ /* 0x000fe200078e0200 */
[----:B------:R-:W-:Y:S01]  /*a5b0*/  ISETP.NE.AND P0, PT, R6, 0x1, PT ;  /* 0x000000010600780c */ /* 0x000fe20003f05270 */
[----:B------:R-:W-:Y:S01]  /*a5c0*/  IMAD R6, R10, c[0x0][0x3f0], RZ ;  /* 0x0000fc000a067a24 */ /* 0x000fe200078e02ff */
[----:B------:R-:W-:Y:S01]  /*a5d0*/  LOP3.LUT R4, R5, 0xfffffffc, RZ, 0xc0, !PT ;  /* 0xfffffffc05047812 */ /* 0x000fe200078ec0ff */
[----:B-----5:R-:W-:Y:S01]  /*a5e0*/  IMAD R13, R13, c[0x0][0x4e8], RZ ;  /* 0x00013a000d0d7a24 */ /* 0x020fe200078e02ff */
[----:B------:R-:W-:Y:S01]  /*a5f0*/  IADD3 R3, R3, R0, RZ ;  /* 0x0000000003037210 */ /* 0x000fe20007ffe0ff */
[----:B------:R-:W-:-:S02]  /*a600*/  IMAD R0, R14, c[0x0][0x3e8], RZ ;  /* 0x0000fa000e007a24 */ /* 0x000fc400078e02ff */
[----:B------:R-:W-:Y:S01]  /*a610*/  IMAD.IADD R8, R11, 0x1, -R4 ;  /* 0x000000010b087824 */ /* 0x000fe200078e0a04 */
[----:B------:R-:W-:Y:S01]  /*a620*/  SHF.R.S32.HI R11, RZ, 0x2, R5 ;  /* 0x00000002ff0b7819 */ /* 0x000fe20000011405 */
[C---:B------:R-:W-:Y:S02]  /*a630*/  IMAD R0, R12.reuse, c[0x0][0x3ec], R0 ;  /* 0x0000fb000c007a24 */ /* 0x040fe400078e0200 */
[----:B------:R-:W-:Y:S01]  /*a640*/  IMAD.WIDE.U32 R2, R12, c[0x0][0x3e8], R2 ;  /* 0x0000fa000c027a25 */ /* 0x000fe200078e0002 */
[----:B------:R-:W-:-:S03]  /*a650*/  LEA R4, R8, R11, 0x5 ;  /* 0x0000000b08047211 */ /* 0x000fc600078e28ff */
[----:B------:R-:W-:Y:S01]  /*a660*/  IMAD R7, R9, c[0x0][0x3f4], R6 ;  /* 0x0000fd0009077a24 */ /* 0x000fe200078e0206 */
[----:B------:R-:W-:Y:S01]  /*a670*/  IADD3 R3, R0, R3, RZ ;  /* 0x0000000300037210 */ /* 0x000fe20007ffe0ff */
[C---:B--2---:R-:W-:Y:S01]  /*a680*/  IMAD R4, R15.reuse, 0x80, R4 ;  /* 0x000000800f047824 */ /* 0x044fe200078e0204 */
[----:B------:R-:W-:-:S03]  /*a690*/  LEA R11, R15, R11, 0x7 ;  /* 0x0000000b0f0b7211 */ /* 0x000fc600078e38ff */
[----:B------:R-:W-:Y:S01]  /*a6a0*/  @P0 IMAD.HI.U32 R5, R4, c[0x0][0x4ec], RZ ;  /* 0x00013b0004050a27 */ /* 0x000fe200078e00ff */
[----:B------:R-:W-:-:S03]  /*a6b0*/  MOV R0, R4 ;  /* 0x0000000400007202 */ /* 0x000fc60000000f00 */
[----:B------:R-:W-:Y:S01]  /*a6c0*/  IMAD.WIDE.U32 R2, R9, c[0x0][0x3f0], R2 ;  /* 0x0000fc0009027a25 */ /* 0x000fe200078e0002 */
[----:B------:R-:W-:-:S04]  /*a6d0*/  @P0 SHF.R.U32.HI R0, RZ, c[0x0][0x4f0], R5 ;  /* 0x00013c00ff000a19 */ /* 0x000fc80000011605 */
[--C-:B------:R-:W-:Y:S01]  /*a6e0*/  SHF.R.S32.HI R6, RZ, 0x1f, R0.reuse ;  /* 0x0000001fff067819 */ /* 0x100fe20000011400 */
[----:B------:R-:W-:Y:S01]  /*a6f0*/  IMAD.MOV R5, RZ, RZ, -R0 ;  /* 0x000000ffff057224 */ /* 0x000fe200078e0a00 */
[----:B------:R-:W-:-:S03]  /*a700*/  IADD3 R3, R3, R7, RZ ;  /* 0x0000000703037210 */ /* 0x000fc60007ffe0ff */
[----:B------:R-:W-:Y:S02]  /*a710*/  IMAD R6, R6, c[0x0][0x3e0], RZ ;  /* 0x0000f80006067a24 */ /* 0x000fe400078e02ff */
[----:B------:R-:W-:Y:S02]  /*a720*/  IMAD R5, R5, c[0x0][0x4e8], R4 ;  /* 0x00013a0005057a24 */ /* 0x000fe400078e0204 */
[----:B------:R-:W-:-:S03]  /*a730*/  IMAD.WIDE.U32 R2, R0, c[0x0][0x3e0], R2 ;  /* 0x0000f80000027a25 */ /* 0x000fc600078e0002 */
[----:B------:R-:W-:Y:S01]  /*a740*/  SHF.R.S32.HI R4, RZ, 0x1f, R5 ;  /* 0x0000001fff047819 */ /* 0x000fe20000011405 */
[----:B------:R-:W-:-:S05]  /*a750*/  IMAD R0, R0, c[0x0][0x3e4], R6 ;  /* 0x0000f90000007a24 */ /* 0x000fca00078e0206 */
[----:B------:R-:W-:Y:S01]  /*a760*/  IADD3 R3, R3, R0, RZ ;  /* 0x0000000003037210 */ /* 0x000fe20007ffe0ff */
[----:B------:R-:W-:-:S04]  /*a770*/  IMAD R0, R4, c[0x0][0x3d8], RZ ;  /* 0x0000f60004007a24 */ /* 0x000fc800078e02ff */
[C---:B------:R-:W-:Y:S02]  /*a780*/  IMAD R0, R5.reuse, c[0x0][0x3dc], R0 ;  /* 0x0000f70005007a24 */ /* 0x040fe400078e0200 */
[----:B------:R-:W-:-:S04]  /*a790*/  IMAD.WIDE.U32 R2, R5, c[0x0][0x3d8], R2 ;  /* 0x0000f60005027a25 */ /* 0x000fc800078e0002 */
[----:B------:R-:W-:Y:S01]  /*a7a0*/  IMAD.IADD R0, R3, 0x1, R0 ;  /* 0x0000000103007824 */ /* 0x000fe200078e0200 */
[----:B------:R-:W-:-:S04]  /*a7b0*/  LEA R14, P0, R2, c[0x0][0x380], 0x1 ;  /* 0x0000e000020e7a11 */ /* 0x000fc800078008ff */
[----:B------:R-:W-:Y:S02]  /*a7c0*/  LEA.HI.X R12, R2, c[0x0][0x384], R0, 0x1, P0 ;  /* 0x0000e100020c7a11 */ /* 0x000fe400000f0c00 */
[----:B------:R-:W-:Y:S01]  /*a7d0*/  ISETP.GE.AND P0, PT, R11, R13, PT ;  /* 0x0000000d0b00720c */ /* 0x000fe20003f06270 */
[----:B------:R1:W2:Y:S01]  /*a7e0*/  SHFL.IDX PT, R2, R14, RZ, 0x1c1f ;  /* 0x001c1fff0e027589 */ /* 0x0002a200000e0000 */
[----:B------:R-:W-:-:S03]  /*a7f0*/  SHF.L.U32 R0, R8, 0x3, RZ ;  /* 0x0000000308007819 */ /* 0x000fc600000006ff */
[----:B------:R1:W3:Y:S01]  /*a800*/  SHFL.IDX PT, R3, R12, RZ, 0x1c1f ;  /* 0x001c1fff0c037589 */ /* 0x0002e200000e0000 */
[C---:B------:R-:W-:Y:S02]  /*a810*/  IADD3 R9, R0.reuse, 0x20, RZ ;  /* 0x0000002000097810 */ /* 0x040fe40007ffe0ff */
[----:B------:R-:W-:-:S05]  /*a820*/  IADD3 R10, R0, 0x40, RZ ;  /* 0x00000040000a7810 */ /* 0x000fca0007ffe0ff */
        /* <DEDUP_REMOVED lines=11> */
[----:B------:R2:W-:Y:S02]  /*a8e0*/  @!P2 ST.E.128 [R6.64], RZ ;  /* 0x000000ff0600a985 */ /* 0x0005e4000c101d06 */
[----:B------:R-:W-:-:S04]  /*a8f0*/  @!P1 IMAD.WIDE R4, R5, 0x2, R2 ;  /* 0x0000000205049825 */ /* 0x000fc800078e0202 */
[----:B------:R-:W-:Y:S01]  /*a900*/  @!P0 IMAD.WIDE R2, R8, 0x2, R2 ;  /* 0x0000000208028825 */ /* 0x000fe200078e0202 */
[----:B------:R2:W-:Y:S04]  /*a910*/  @!P1 ST.E.128 [R4.64], RZ ;  /* 0x000000ff04009985 */ /* 0x0005e8000c101d06 */
[----:B------:R2:W-:Y:S02]  /*a920*/  @!P0 ST.E.128 [R2.64], RZ ;  /* 0x000000ff02008985 */ /* 0x0005e4000c101d06 */
.L_x_48:
[----:B------:R-:W-:Y:S05]  /*a930*/  BSYNC B0 ;  /* 0x0000000000007941 */ /* 0x000fea0003800000 */
.L_x_47:
[----:B--2---:R-:W-:Y:S01]  /*a940*/  IADD3 R4, R11, 0x20, RZ ;  /* 0x000000200b047810 */ /* 0x004fe20007ffe0ff */
[----:B---3--:R2:W3:Y:S01]  /*a950*/  SHFL.IDX PT, R3, R12, 0x1, 0x1c1f ;  /* 0x003c1f000c037f89 */ /* 0x0084e200000e0000 */
[----:B------:R-:W-:Y:S02]  /*a960*/  BSSY B0, `(.L_x_49) ;  /* 0x0000013000007945 */ /* 0x000fe40003800000 */
[----:B------:R-:W-:Y:S01]  /*a970*/  ISETP.GE.AND P0, PT, R4, R13, PT ;  /* 0x0000000d0400720c */ /* 0x000fe20003f06270 */
[----:B------:R2:W4:-:S12]  /*a980*/  SHFL.IDX PT, R2, R14, 0x1, 0x1c1f ;  /* 0x003c1f000e027f89 */ /* 0x00051800000e0000 */
[----:B------:R-:W-:Y:S05]  /*a990*/  @P0 BRA `(.L_x_50) ;  /* 0x000000f000000947 */ /* 0x000fea0003800000 */
[----:B------:R-:W-:Y:S02]  /*a9a0*/  ISETP.GE.AND P1, PT, R9, c[0x0][0x3c8], PT ;  /* 0x0000f20009007a0c */ /* 0x000fe40003f26270 */
[----:B------:R-:W-:Y:S02]  /*a9b0*/  ISETP.GE.AND P0, PT, R10, c[0x0][0x3c8], PT ;  /* 0x0000f2000a007a0c */ /* 0x000fe40003f06270 */
[----:B------:R-:W-:-:S09]  /*a9c0*/  ISETP.GE.AND P2, PT, R0, c[0x0][0x3c8], PT ;  /* 0x0000f20000007a0c */ /* 0x000fd20003f46270 */
[----:B------:R-:W-:Y:S02]  /*a9d0*/  @!P1 SHF.R.S32.HI R5, RZ, 0x1f, R9 ;  /* 0x0000001fff059819 */ /* 0x000fe40000011409 */
[----:B------:R-:W-:Y:S02]  /*a9e0*/  @!P0 SHF.R.S32.HI R4, RZ, 0x1f, R10 ;  /* 0x0000001fff048819 */ /* 0x000fe4000001140a */
[----:B------:R-:W-:Y:S01]  /*a9f0*/  @!P1 LEA.HI R5, R5, R9, RZ, 0x3 ;  /* 0x0000000905059211 */ /* 0x000fe200078f18ff */
[--C-:B---34-:R-:W-:Y:S01]  /*aa00*/  @!P2 IMAD.WIDE R6, R0, 0x2, R2.reuse ;  /* 0x000000020006a825 */ /* 0x118fe200078e0202 */
        /* <DEDUP_REMOVED lines=8> */
.L_x_50:
[----:B------:R-:W-:Y:S05]  /*aa90*/  BSYNC B0 ;  /* 0x0000000000007941 */ /* 0x000fea0003800000 */
.L_x_49:
[----:B---3--:R-:W-:Y:S01]  /*aaa0*/  IADD3 R4, R11, 0x40, RZ ;  /* 0x000000400b047810 */ /* 0x008fe20007ffe0ff */
[----:B------:R3:W1:Y:S01]  /*aab0*/  SHFL.IDX PT, R3, R12, 0x2, 0x1c1f ;  /* 0x005c1f000c037f89 */ /* 0x00066200000e0000 */
[----:B------:R-:W-:Y:S02]  /*aac0*/  BSSY B0, `(.L_x_51) ;  /* 0x0000013000007945 */ /* 0x000fe40003800000 */
[----:B------:R-:W-:Y:S01]  /*aad0*/  ISETP.GE.AND P0, PT, R4, R13, PT ;  /* 0x0000000d0400720c */ /* 0x000fe20003f06270 */
[----:B----4-:R3:W4:-:S12]  /*aae0*/  SHFL.IDX PT, R2, R14, 0x2, 0x1c1f ;  /* 0x005c1f000e027f89 */ /* 0x01071800000e0000 */
[----:B------:R-:W-:Y:S05]  /*aaf0*/  @P0 BRA `(.L_x_52) ;  /* 0x000000f000000947 */ /* 0x000fea0003800000 */
[----:B------:R-:W-:Y:S02]  /*ab00*/  ISETP.GE.AND P1, PT, R9, c[0x0][0x3c8], PT ;  /* 0x0000f20009007a0c */ /* 0x000fe40003f26270 */
[----:B------:R-:W-:Y:S02]  /*ab10*/  ISETP.GE.AND P0, PT, R10, c[0x0][0x3c8], PT ;  /* 0x0000f2000a007a0c */ /* 0x000fe40003f06270 */
[----:B------:R-:W-:-:S09]  /*ab20*/  ISETP.GE.AND P2, PT, R0, c[0x0][0x3c8], PT ;  /* 0x0000f20000007a0c */ /* 0x000fd20003f46270 */
[----:B------:R-:W-:Y:S02]  /*ab30*/  @!P1 SHF.R.S32.HI R5, RZ, 0x1f, R9 ;  /* 0x0000001fff059819 */ /* 0x000fe40000011409 */
[----:B------:R-:W-:Y:S02]  /*ab40*/  @!P0 SHF.R.S32.HI R4, RZ, 0x1f, R10 ;  /* 0x0000001fff048819 */ /* 0x000fe4000001140a */
[----:B------:R-:W-:Y:S01]  /*ab50*/  @!P1 LEA.HI R5, R5, R9, RZ, 0x3 ;  /* 0x0000000905059211 */ /* 0x000fe200078f18ff */
[--C-:B-1--4-:R-:W-:Y:S01]  /*ab60*/  @!P2 IMAD.WIDE R6, R0, 0x2, R2.reuse ;  /* 0x000000020006a825 */ /* 0x112fe200078e0202 */
        /* <DEDUP_REMOVED lines=8> */
.L_x_52:
[----:B------:R-:W-:Y:S05]  /*abf0*/  BSYNC B0 ;  /* 0x0000000000007941 */ /* 0x000fea0003800000 */
.L_x_51:
[----:B-1----:R-:W-:Y:S01]  /*ac00*/  IADD3 R4, R11, 0x60, RZ ;  /* 0x000000600b047810 */ /* 0x002fe20007ffe0ff */
[----:B------:R1:W2:Y:S03]  /*ac10*/  SHFL.IDX PT, R3, R12, 0x3, 0x1c1f ;  /* 0x007c1f000c037f89 */ /* 0x0002a600000e0000 */
[----:B------:R-:W-:Y:S01]  /*ac20*/  ISETP.GE.AND P0, PT, R4, R13, PT ;  /* 0x0000000d0400720c */ /* 0x000fe20003f06270 */
[----:B----4-:R1:W4:-:S12]  /*ac30*/  SHFL.IDX PT, R2, R14, 0x3, 0x1c1f ;  /* 0x007c1f000e027f89 */ /* 0x01031800000e0000 */
[----:B------:R-:W-:Y:S05]  /*ac40*/  @P0 EXIT ;  /* 0x000000000000094d */ /* 0x000fea0003800000 */
[----:B------:R-:W-:Y:S02]  /*ac50*/  ISETP.GE.AND P0, PT, R9, c[0x0][0x3c8], PT ;  /* 0x0000f20009007a0c */ /* 0x000fe40003f06270 */
[----:B------:R-:W-:-:S11]  /*ac60*/  ISETP.GE.AND P1, PT, R0, c[0x0][0x3c8], PT ;  /* 0x0000f20000007a0c */ /* 0x000fd60003f26270 */
[----:B------:R-:W-:Y:S02]  /*ac70*/  @!P0 SHF.R.S32.HI R4, RZ, 0x1f, R9 ;  /* 0x0000001fff048819 */ /* 0x000fe40000011409 */
[----:B--2-4-:R-:W-:Y:S02]  /*ac80*/  @!P1 IMAD.WIDE R6, R0, 0x2, R2 ;  /* 0x0000000200069825 */ /* 0x014fe400078e0202 */
[----:B------:R-:W-:-:S03]  /*ac90*/  @!P0 LEA.HI R4, R4, R9, RZ, 0x3 ;  /* 0x0000000904048211 */ /* 0x000fc600078f18ff */
[----:B------:R2:W-:Y:S01]  /*aca0*/  @!P1 ST.E.128 [R6.64], RZ ;  /* 0x000000ff06009985 */ /* 0x0005e2000c101d06 */
[----:B------:R-:W-:-:S05]  /*acb0*/  @!P0 LOP3.LUT R4, R4, 0xfffffff8, RZ, 0xc0, !PT ;  /* 0xfffffff804048812 */ /* 0x000fca00078ec0ff */
[----:B------:R-:W-:-:S05]  /*acc0*/  @!P0 IMAD.WIDE R4, R4, 0x2, R2 ;  /* 0x0000000204048825 */ /* 0x000fca00078e0202 */
[----:B------:R2:W-:Y:S01]  /*acd0*/  @!P0 ST.E.128 [R4.64], RZ ;  /* 0x000000ff04008985 */ /* 0x0005e2000c101d06 */
[----:B------:R-:W-:-:S13]  /*ace0*/  ISETP.GE.AND P0, PT, R10, c[0x0][0x3c8], PT ;  /* 0x0000f2000a007a0c */ /* 0x000fda0003f06270 */
[----:B------:R-:W-:Y:S05]  /*acf0*/  @P0 EXIT ;  /* 0x000000000000094d */ /* 0x000fea0003800000 */
[----:B------:R-:W-:-:S04]  /*ad00*/  SHF.R.S32.HI R0, RZ, 0x1f, R10 ;  /* 0x0000001fff007819 */ /* 0x000fc8000001140a */
[----:B------:R-:W-:-:S04]  /*ad10*/  LEA.HI R0, R0, R10, RZ, 0x3 ;  /* 0x0000000a00007211 */ /* 0x000fc800078f18ff */
[----:B------:R-:W-:-:S05]  /*ad20*/  LOP3.LUT R0, R0, 0xfffffff8, RZ, 0xc0, !PT ;  /* 0xfffffff800007812 */ /* 0x000fca00078ec0ff */
[----:B------:R-:W-:-:S05]  /*ad30*/  IMAD.WIDE R2, R0, 0x2, R2 ;  /* 0x0000000200027825 */ /* 0x000fca00078e0202 */
[----:B------:R-:W-:Y:S01]  /*ad40*/  ST.E.128 [R2.64], RZ ;  /* 0x000000ff02007985 */ /* 0x000fe2000c101d06 */
[----:B------:R-:W-:Y:S05]  /*ad50*/  EXIT ;  /* 0x000000000000794d */ /* 0x000fea0003800000 */
.L_x_53:
        /* <DEDUP_REMOVED lines=10> */
.L_x_856:


//--------------------- .text._ZN7cutlass13device_kernelIN5flash19enable_sm80_to_sm89INS1_16FlashAttnFwdSm80INS1_25CollectiveMainloopFwdSm80ILi4ELi1ELb0EN4cute5tupleIJNS5_1CILi128EEENS7_ILi64EEENS7_ILi96EEEEEELi96ENS_10bfloat16_tEfNS_4arch4Sm80ELb0ELb0ELb0ELb1ELb1ELb1ELb1ELb0EEENS1_21CollectiveEpilogueFwdINS6_IJS8_SA_S9_EEENS6_IJNS7_ILi1EEESI_SI_EEESC_SE_Li128ELb1ELb1ELb0ELb0EEENS1_19SingleTileSchedulerILb1ELb0ELb1ELi128EEEEEEEEEvNT_6ParamsE --------------------------
	.section	.text._ZN7cutlass13device_kernelIN5flash19enable_sm80_to_sm89INS1_16FlashAttnFwdSm80INS1_25CollectiveMainloopFwdSm80ILi4ELi1ELb0EN4cute5tupleIJNS5_1CILi128EEENS7_ILi64EEENS7_ILi96EEEEEELi96ENS_10bfloat16_tEfNS_4arch4Sm80ELb0ELb0ELb0ELb1ELb1ELb1ELb1ELb0EEENS1_21CollectiveEpilogueFwdINS6_IJS8_SA_S9_EEENS6_IJNS7_ILi1EEESI_SI_EEESC_SE_Li128ELb1ELb1ELb0ELb0EEENS1_19SingleTileSchedulerILb1ELb0ELb1ELi128EEEEEEEEEvNT_6ParamsE,"ax",@progbits
	.sectioninfo	@"SHI_REGISTERS=255"
	.align	128
.text._ZN7cutlass13device_kernelIN5flash19enable_sm80_to_sm89INS1_16FlashAttnFwdSm80INS1_25CollectiveMainloopFwdSm80ILi4ELi1ELb0EN4cute5tupleIJNS5_1CILi128EEENS7_ILi64EEENS7_ILi96EEEEEELi96ENS_10bfloat16_tEfNS_4arch4Sm80ELb0ELb0ELb0ELb1ELb1ELb1ELb1ELb0EEENS1_21CollectiveEpilogueFwdINS6_IJS8_SA_S9_EEENS6_IJNS7_ILi1EEESI_SI_EEESC_SE_Li128ELb1ELb1ELb0ELb0EEENS1_19SingleTileSchedulerILb1ELb0ELb1ELi128EEEEEEEEEvNT_6ParamsE:
        .type           _ZN7cutlass13device_kernelIN5flash19enable_sm80_to_sm89INS1_16FlashAttnFwdSm80INS1_25CollectiveMainloopFwdSm80ILi4ELi1ELb0EN4cute5tupleIJNS5_1CILi128EEENS7_ILi64EEENS7_ILi96EEEEEELi96ENS_10bfloat16_tEfNS_4arch4Sm80ELb0ELb0ELb0ELb1ELb1ELb1ELb1ELb0EEENS1_21CollectiveEpilogueFwdINS6_IJS8_SA_S9_EEENS6_IJNS7_ILi1EEESI_SI_EEESC_SE_Li128ELb1ELb1ELb0ELb0EEENS1_19SingleTileSchedulerILb1ELb0ELb1ELi128EEEEEEEEEvNT_6ParamsE,@function
        .size           _ZN7cutlass13device_kernelIN5flash19enable_sm80_to_sm89INS1_16FlashAttnFwdSm80INS1_25CollectiveMainloopFwdSm80ILi4ELi1ELb0EN4cute5tupleIJNS5_1CILi128EEENS7_ILi64EEENS7_ILi96EEEEEELi96ENS_10bfloat16_tEfNS_4arch4Sm80ELb0ELb0ELb0ELb1ELb1ELb1ELb1ELb0EEENS1_21CollectiveEpilogueFwdINS6_IJS8_SA_S9_EEENS6_IJNS7_ILi1EEESI_SI_EEESC_SE_Li128ELb1ELb1ELb0ELb0EEENS1_19SingleTileSchedulerILb1ELb0ELb1ELi128EEEEEEEEEvNT_6ParamsE,(.L_x_857 - _ZN7cutlass13device_kernelIN5flash19enable_sm80_to_sm89INS1_16FlashAttnFwdSm80INS1_25CollectiveMainloopFwdSm80ILi4ELi1ELb0EN4cute5tupleIJNS5_1CILi128EEENS7_ILi64EEENS7_ILi96EEEEEELi96ENS_10bfloat16_tEfNS_4arch4Sm80ELb0ELb0ELb0ELb1ELb1ELb1ELb1ELb0EEENS1_21CollectiveEpilogueFwdINS6_IJS8_SA_S9_EEENS6_IJNS7_ILi1EEESI_SI_EEESC_SE_Li128ELb1ELb1ELb0ELb0EEENS1_19SingleTileSchedulerILb1ELb0ELb1ELi128EEEEEEEEEvNT_6ParamsE)
        .other          _ZN7cutlass13device_kernelIN5flash19enable_sm80_to_sm89INS1_16FlashAttnFwdSm80INS1_25CollectiveMainloopFwdSm80ILi4ELi1ELb0EN4cute5tupleIJNS5_1CILi128EEENS7_ILi64EEENS7_ILi96EEEEEELi96ENS_10bfloat16_tEfNS_4arch4Sm80ELb0ELb0ELb0ELb1ELb1ELb1ELb1ELb0EEENS1_21CollectiveEpilogueFwdINS6_IJS8_SA_S9_EEENS6_IJNS7_ILi1EEESI_SI_EEESC_SE_Li128ELb1ELb1ELb0ELb0EEENS1_19SingleTileSchedulerILb1ELb0ELb1ELi128EEEEEEEEEvNT_6ParamsE,@"STO_CUDA_ENTRY STV_DEFAULT"
_ZN7cutlass13device_kernelIN5flash19enable_sm80_to_sm89INS1_16FlashAttnFwdSm80INS1_25CollectiveMainloopFwdSm80ILi4ELi1ELb0EN4cute5tupleIJNS5_1CILi128EEENS7_ILi64EEENS7_ILi96EEEEEELi96ENS_10bfloat16_tEfNS_4arch4Sm80ELb0ELb0ELb0ELb1ELb1ELb1ELb1ELb0EEENS1_21CollectiveEpilogueFwdINS6_IJS8_SA_S9_EEENS6_IJNS7_ILi1EEESI_SI_EEESC_SE_Li128ELb1ELb1ELb0ELb0EEENS1_19SingleTileSchedulerILb1ELb0ELb1ELi128EEEEEEEEEvNT_6ParamsE:
        /* <DEDUP_REMOVED lines=17> */
.L_x_55:
        /* <DEDUP_REMOVED lines=8> */
.L_x_57:
[----:B------:R-:W-:-:S05]  /*0190*/  MOV R0, c[0x0][0x54c] ;  /* 0x0001530000007a02 */ /* 0x000fca0000000f00 */
.L_x_56:
[----:B-----5:R-:W-:Y:S01]  /*01a0*/  IMAD R0, R0, c[0x0][0x548], RZ ;  /* 0x0001520000007a24 */ /* 0x020fe200078e02ff */
[----:B-1----:R-:W-:-:S04]  /*01b0*/  SHF.L.U32 R2, R174, 0x7, RZ ;  /* 0x00000007ae027819 */ /* 0x002fc800000006ff */
[----:B------:R-:W-:-:S04]  /*01c0*/  ISETP.GE.AND P0, PT, R2, R0, PT ;  /* 0x000000000200720c */ /* 0x000fc80003f06270 */
[----:B------:R-:W-:Y:S01]  /*01d0*/  SEL R251, R5, 0xffffffff, !P0 ;  /* 0xffffffff05fb7807 */ /* 0x000fe20004000000 */
[----:B------:R-:W-:Y:S05]  /*01e0*/  BRA `(.L_x_58) ;  /* 0x0000012000007947 */ /* 0x000fea0003800000 */
.L_x_54:
[----:B---3--:R-:W-:-:S04]  /*01f0*/  ISETP.NE.U32.AND P0, PT, RZ, c[0x0][0x568], PT ;  /* 0x00015a00ff007a0c */ /* 0x008fc80003f05070 */
[----:B------:R-:W-:-:S13]  /*0200*/  ISETP.NE.AND.EX P0, PT, RZ, c[0x0][0x56c], PT, P0 ;  /* 0x00015b00ff007a0c */ /* 0x000fda0003f05300 */
[----:B------:R-:W-:Y:S05]  /*0210*/  @!P0 BRA `(.L_x_59) ;  /* 0x0000002000008947 */ /* 0x000fea0003800000 */
[----:B------:R1:W5:Y:S01]  /*0220*/  LDG.E R0, [R2.64] ;  /* 0x0000000602007981 */ /* 0x000362000c1e1900 */
[----:B------:R-:W-:Y:S05]  /*0230*/  BRA `(.L_x_60) ;  /* 0x0000009000007947 */ /* 0x000fea0003800000 */
.L_x_59:
        /* <DEDUP_REMOVED lines=8> */
.L_x_61:
[----:B------:R-:W-:-:S05]  /*02c0*/  MOV R0, c[0x0][0x54c] ;  /* 0x0001530000007a02 */ /* 0x000fca0000000f00 */
.L_x_60:
[----:B-----5:R-:W-:Y:S01]  /*02d0*/  IMAD R0, R0, c[0x0][0x548], RZ ;  /* 0x0001520000007a24 */ /* 0x020fe200078e02ff */
[----:B-1----:R-:W-:-:S04]  /*02e0*/  SHF.L.U32 R2, R174, 0x7, RZ ;  /* 0x00000007ae027819 */ /* 0x002fc800000006ff */
[----:B------:R-:W-:-:S04]  /*02f0*/  ISETP.GE.AND P0, PT, R2, R0, PT ;  /* 0x000000000200720c */ /* 0x000fc80003f06270 */
[----:B------:R-:W-:-:S04]  /*0300*/  SEL R251, R5, 0xffffffff, !P0 ;  /* 0xffffffff05fb7807 */ /* 0x000fc80004000000 */
.L_x_58:
[----:B------:R-:W-:-:S13]  /*0310*/  ISETP.GE.AND P0, PT, R251, RZ, PT ;  /* 0x000000fffb00720c */ /* 0x000fda0003f06270 */
[----:B------:R-:W-:Y:S05]  /*0320*/  @!P0 EXIT ;  /* 0x000000000000894d */ /* 0x000fea0003800000 */
[----:B------:R-:W-:Y:S01]  /*0330*/  ISETP.NE.U32.AND P0, PT, RZ, c[0x0][0x370], PT ;  /* 0x0000dc00ff007a0c */ /* 0x000fe20003f05070 */
[----:B------:R-:W-:Y:S01]  /*0340*/  CS2R R14, SRZ ;  /* 0x00000000000e7805 */ /* 0x000fe2000001ff00 */
[----:B------:R-:W-:Y:S01]  /*0350*/  ISETP.NE.U32.AND P1, PT, RZ, c[0x0][0x360], PT ;  /* 0x0000d800ff007a0c */ /* 0x000fe20003f25070 */
[----:B------:R-:W-:Y:S01]  /*0360*/  IMAD.MOV.U32 R157, RZ, RZ, RZ ;  /* 0x000000ffff9d7224 */ /* 0x000fe200078e00ff */
[----:B------:R-:W-:Y:S01]  /*0370*/  ISETP.NE.AND.EX P2, PT, RZ, c[0x0][0x374], PT, P0 ;  /* 0x0000dd00ff007a0c */ /* 0x000fe20003f45300 */
[----:B------:R-:W-:Y:S01]  /*0380*/  IMAD.MOV.U32 R12, RZ, RZ, RZ ;  /* 0x000000ffff0c7224 */ /* 0x000fe200078e00ff */
[----:B------:R-:W-:Y:S01]  /*0390*/  ISETP.NE.AND.EX P0, PT, RZ, c[0x0][0x364], PT, P1 ;  /* 0x0000d900ff007a0c */ /* 0x000fe20003f05310 */
[CC--:B------:R-:W-:Y:S01]  /*03a0*/  IMAD.WIDE R6, R251.reuse, R13.reuse, c[0x0][0x348] ;  /* 0x0000d200fb067625 */ /* 0x0c0fe200078e020d */
[----:B------:R-:W-:Y:S02]  /*03b0*/  ISETP.NE.U32.AND P1, PT, RZ, c[0x0][0x348], PT ;  /* 0x0000d200ff007a0c */ /* 0x000fe40003f25070 */
[----:B------:R-:W-:Y:S01]  /*03c0*/  ISETP.NE.U32.AND P3, PT, RZ, c[0x0][0x350], PT ;  /* 0x0000d400ff007a0c */ /* 0x000fe20003f65070 */
[----:B------:R-:W-:Y:S01]  /*03d0*/  IMAD.WIDE R4, R251, R13, c[0x0][0x350] ;  /* 0x0000d400fb047625 */ /* 0x000fe200078e020d */
[----:B------:R-:W-:-:S02]  /*03e0*/  ISETP.NE.U32.AND P4, PT, RZ, c[0x0][0x358], PT ;  /* 0x0000d600ff007a0c */ /* 0x000fc40003f85070 */
[----:B------:R-:W-:Y:S01]  /*03f0*/  ISETP.NE.AND.EX P1, PT, RZ, c[0x0][0x34c], PT, P1 ;  /* 0x0000d300ff007a0c */ /* 0x000fe20003f25310 */
[CC--:B------:R-:W-:Y:S01]  /*0400*/  IMAD.WIDE R2, R251.reuse, R13.reuse, c[0x0][0x358] ;  /* 0x0000d600fb027625 */ /* 0x0c0fe200078e020d */
[----:B------:R-:W-:Y:S02]  /*0410*/  ISETP.NE.AND.EX P3, PT, RZ, c[0x0][0x354], PT, P3 ;  /* 0x0000d500ff007a0c */ /* 0x000fe40003f65330 */
[----:B------:R-:W-:Y:S01]  /*0420*/  ISETP.NE.AND.EX P4, PT, RZ, c[0x0][0x35c], PT, P4 ;  /* 0x0000d700ff007a0c */ /* 0x000fe20003f85340 */
[----:B------:R-:W-:Y:S01]  /*0430*/  @P2 IMAD.WIDE R10, R251, R13, c[0x0][0x370] ;  /* 0x0000dc00fb0a2625 */ /* 0x000fe200078e020d */
[----:B------:R-:W1:Y:S01]  /*0440*/  S2R R36, SR_CTAID.Y ;  /* 0x0000000000247919 */ /* 0x000e620000002600 */
[----:B------:R-:W-:Y:S02]  /*0450*/  ULDC UR5, c[0x0][0x2ac] ;  /* 0x0000ab0000057ab9 */ /* 0x000fe40000000800 */
[----:B------:R-:W-:Y:S01]  /*0460*/  ULDC UR4, c[0x0][0x1d0] ;  /* 0x0000740000047ab9 */ /* 0x000fe20000000800 */
[----:B------:R-:W2:Y:S01]  /*0470*/  @P2 LDG.E R14, [R10.64] ;  /* 0x000000060a0e2981 */ /* 0x000ea2000c1e1900 */
[----:B------:R-:W-:-:S02]  /*0480*/  IMAD.MOV.U32 R161, RZ, RZ, c[0x0][0x168] ;  /* 0x00005a00ffa17624 */ /* 0x000fc400078e00ff */
[----:B------:R-:W-:Y:S01]  /*0490*/  @P0 IMAD.WIDE R8, R251, R13, c[0x0][0x360] ;  /* 0x0000d800fb080625 */ /* 0x000fe200078e020d */
[----:B------:R3:W5:Y:S04]  /*04a0*/  @P1 LDG.E R157, [R6.64] ;  /* 0x00000006069d1981 */ /* 0x000768000c1e1900 */
[----:B------:R3:W5:Y:S04]  /*04b0*/  @P3 LDG.E R15, [R4.64] ;  /* 0x00000006040f3981 */ /* 0x000768000c1e1900 */
[----:B------:R3:W5:Y:S01]  /*04c0*/  @P4 LDG.E R12, [R2.64] ;  /* 0x00000006020c4981 */ /* 0x000762000c1e1900 */
[----:B------:R-:W-:-:S03]  /*04d0*/  UIMAD UR4, UR5, UR4, URZ ;  /* 0x00000004050472a4 */ /* 0x000fc6000f8e023f */
[----:B------:R4:W5:Y:S01]  /*04e0*/  @P0 LDG.E R161, [R8.64] ;  /* 0x0000000608a10981 */ /* 0x000962000c1e1900 */
[----:B------:R-:W-:Y:S01]  /*04f0*/  IMAD.MOV.U32 R106, RZ, RZ, c[0x0][0x228] ;  /* 0x00008a00ff6a7624 */ /* 0x000fe200078e00ff */
[----:B-1----:R-:W-:Y:S01]  /*0500*/  SHF.R.S32.HI R37, RZ, 0x1f, R36 ;  /* 0x0000001fff257819 */ /* 0x002fe20000011424 */
[----:B----4-:R-:W-:Y:S01]  /*0510*/  IMAD.U32 R8, RZ, RZ, UR4 ;  /* 0x00000004ff087e24 */ /* 0x010fe2000f8e00ff */
[----:B--2---:R3:W-:Y:S01]  /*0520*/  STL [R1+0xc], R14 ;  /* 0x00000c0e01007387 */ /* 0x0047e20000100800 */
[----:B------:R-:W-:Y:S05]  /*0530*/  @P0 BRA `(.L_x_62) ;  /* 0x0000004000000947 */ /* 0x000fea0003800000 */
[----:B------:R-:W-:Y:S05]  /*0540*/  @!P1 BRA `(.L_x_62) ;  /* 0x0000003000009947 */ /* 0x000fea0003800000 */
[----:B------:R1:W2:Y:S04]  /*0550*/  LDG.E R0, [R6.64] ;  /* 0x0000000606007981 */ /* 0x0002a8000c1e1900 */
[----:B-1-3--:R-:W2:Y:S02]  /*0560*/  LDG.E R6, [R6.64+0x4] ;  /* 0x0000040606067981 */ /* 0x00aea4000c1e1900 */
[----:B--2--5:R-:W-:-:S02]  /*0570*/  IADD3 R161, -R0, R6, RZ ;  /* 0x0000000600a17210 */ /* 0x024fc40007ffe1ff */
.L_x_62:
[----:B------:R-:W-:-:S04]  /*0580*/  ISETP.NE.U32.AND P0, PT, RZ, c[0x0][0x368], PT ;  /* 0x0000da00ff007a0c */ /* 0x000fc80003f05070 */
[----:B------:R-:W-:-:S13]  /*0590*/  ISETP.NE.AND.EX P0, PT, RZ, c[0x0][0x36c], PT, P0 ;  /* 0x0000db00ff007a0c */ /* 0x000fda0003f05300 */
[----:B------:R-:W-:Y:S05]  /*05a0*/  @!P0 BRA `(.L_x_63) ;  /* 0x0000003000008947 */ /* 0x000fea0003800000 */
[----:B---3--:R-:W-:-:S05]  /*05b0*/  IMAD.WIDE R4, R251, R13, c[0x0][0x368] ;  /* 0x0000da00fb047625 */ /* 0x008fca00078e020d */
[----:B------:R1:W5:Y:S01]  /*05c0*/  LDG.E R8, [R4.64] ;  /* 0x0000000604087981 */ /* 0x000362000c1e1900 */
[----:B------:R-:W-:Y:S05]  /*05d0*/  BRA `(.L_x_64) ;  /* 0x0000004000007947 */ /* 0x000fea0003800000 */
.L_x_63:
[----:B------:R-:W-:Y:S05]  /*05e0*/  @!P3 BRA `(.L_x_64) ;  /* 0x000000300000b947 */ /* 0x000fea0003800000 */
[----:B------:R1:W2:Y:S04]  /*05f0*/  LDG.E R0, [R4.64] ;  /* 0x0000000604007981 */ /* 0x0002a8000c1e1900 */
[----:B-1-3--:R-:W2:Y:S02]  /*0600*/  LDG.E R4, [R4.64+0x4] ;  /* 0x0000040604047981 */ /* 0x00aea4000c1e1900 */
[----:B--2---:R-:W-:Y:S02]  /*0610*/  IADD3 R8, -R0, R4, RZ ;  /* 0x0000000400087210 */ /* 0x004fe40007ffe1ff */
.L_x_64:
[----:B-1-3--:R1:W2:Y:S04]  /*0620*/  @P4 LDG.E R5, [R2.64] ;  /* 0x0000000602054981 */ /* 0x00a2a8000c1e1900 */
[----:B------:R1:W2:Y:S01]  /*0630*/  @P4 LDG.E R4, [R2.64+0x4] ;  /* 0x0000040602044981 */ /* 0x0002a2000c1e1900 */
[----:B------:R-:W-:Y:S01]  /*0640*/  ISETP.NE.U32.AND P0, PT, RZ, c[0x0][0x378], PT ;  /* 0x0000de00ff007a0c */ /* 0x000fe20003f05070 */
[----:B-----5:R-:W-:-:S03]  /*0650*/  IMAD.MOV.U32 R155, RZ, RZ, R8 ;  /* 0x000000ffff9b7224 */ /* 0x020fc600078e0008 */
[----:B------:R-:W-:Y:S01]  /*0660*/  ISETP.NE.AND.EX P0, PT, RZ, c[0x0][0x37c], PT, P0 ;  /* 0x0000df00ff007a0c */ /* 0x000fe20003f05300 */
[----:B------:R-:W-:-:S12]  /*0670*/  IMAD.IADD R0, R8, 0x1, -R14 ;  /* 0x0000000108007824 */ /* 0x000fd800078e0a0e */
[----:B-1----:R-:W-:-:S05]  /*0680*/  @P0 IMAD.WIDE R2, R251, R13, c[0x0][0x378] ;  /* 0x0000de00fb020625 */ /* 0x002fca00078e020d */
[----:B------:R1:W5:Y:S01]  /*0690*/  @P0 LDG.E R155, [R2.64] ;  /* 0x00000006029b0981 */ /* 0x000362000c1e1900 */
[----:B--2---:R-:W-:-:S04]  /*06a0*/  @P4 IMAD.IADD R106, R4, 0x1, -R5 ;  /* 0x00000001046a4824 */ /* 0x004fc800078e0a05 */
[----:B------:R-:W-:-:S05]  /*06b0*/  IMAD.IADD R167, R0, 0x1, R106 ;  /* 0x0000000100a77824 */ /* 0x000fca00078e026a */
[----:B-1----:R-:W-:-:S04]  /*06c0*/  IADD3 R2, R167, 0x3f, RZ ;  /* 0x0000003fa7027810 */ /* 0x002fc80007ffe0ff */
[----:B------:R-:W-:-:S04]  /*06d0*/  SHF.R.S32.HI R3, RZ, 0x1f, R2 ;  /* 0x0000001fff037819 */ /* 0x000fc80000011402 */
[----:B------:R-:W-:Y:S01]  /*06e0*/  LEA.HI R6, R3, R2, RZ, 0x6 ;  /* 0x0000000203067211 */ /* 0x000fe200078f30ff */
[----:B------:R-:W-:-:S03]  /*06f0*/  IMAD.MOV R2, RZ, RZ, -R0 ;  /* 0x000000ffff027224 */ /* 0x000fc600078e0a00 */
[----:B------:R-:W-:Y:S01]  /*0700*/  LOP3.LUT R172, R6, 0xffffffc0, RZ, 0xc0, !PT ;  /* 0xffffffc006ac7812 */ /* 0x000fe200078ec0ff */
[----:B------:R1:W-:Y:S01]  /*0710*/  STL [R1+0x10], R6 ;  /* 0x0000100601007387 */ /* 0x0003e20000100800 */
[----:B------:R-:W-:-:S03]  /*0720*/  IMNMX R2, RZ, R2, !PT ;  /* 0x00000002ff027217 */ /* 0x000fc60007800200 */
[----:B------:R-:W-:Y:S01]  /*0730*/  IMAD.IADD R0, R172, 0x1, -R0 ;  /* 0x00000001ac007824 */ /* 0x000fe200078e0a00 */
[----:B------:R-:W-:-:S04]  /*0740*/  SHF.R.U32.HI R145, RZ, 0x6, R2 ;  /* 0x00000006ff917819 */ /* 0x000fc80000011602 */
[----:B------:R-:W-:Y:S01]  /*0750*/  IMNMX R0, R0, R106, PT ;  /* 0x0000006a00007217 */ /* 0x000fe20003800200 */
[----:B------:R-:W-:-:S03]  /*0760*/  IMAD.MOV.U32 R4, RZ, RZ, R145 ;  /* 0x000000ffff047224 */ /* 0x000fc600078e0091 */
[----:B------:R-:W-:-:S13]  /*0770*/  ISETP.GT.AND P0, PT, R0, R2, PT ;  /* 0x000000020000720c */ /* 0x000fda0003f04270 */
[----:B------:R-:W-:-:S04]  /*0780*/  @P0 IADD3 R0, R0, 0x3f, RZ ;  /* 0x0000003f00000810 */ /* 0x000fc80007ffe0ff */
[----:B------:R-:W-:-:S04]  /*0790*/  @P0 SHF.R.S32.HI R2, RZ, 0x1f, R0 ;  /* 0x0000001fff020819 */ /* 0x000fc80000011400 */
[----:B------:R-:W-:-:S04]  /*07a0*/  @P0 LEA.HI R0, R2, R0, RZ, 0x6 ;  /* 0x0000000002000211 */ /* 0x000fc800078f30ff */
[----:B------:R-:W-:-:S04]  /*07b0*/  @P0 SHF.R.S32.HI R4, RZ, 0x6, R0 ;  /* 0x00000006ff040819 */ /* 0x000fc80000011400 */
[----:B------:R-:W-:-:S13]  /*07c0*/  ISETP.GT.AND P0, PT, R4, R145, PT ;  /* 0x000000910400720c */ /* 0x000fda0003f04270 */
[----:B------:R-:W-:Y:S05]  /*07d0*/  @!P0 BRA `(.L_x_65) ;  /* 0x000055d000008947 */ /* 0x000fea0003800000 */
[----:B-1----:R-:W-:-:S04]  /*07e0*/  ISETP.NE.U32.AND P3, PT, RZ, c[0x0][0x340], PT ;  /* 0x0000d000ff007a0c */ /* 0x002fc80003f65070 */
[----:B------:R-:W-:-:S13]  /*07f0*/  ISETP.NE.AND.EX P3, PT, RZ, c[0x0][0x344], PT, P3 ;  /* 0x0000d100ff007a0c */ /* 0x000fda0003f65330 */
[----:B------:R-:W-:-:S05]  /*0800*/  @P3 IMAD.WIDE R2, R251, R13, c[0x0][0x340] ;  /* 0x0000d000fb023625 */ /* 0x000fca00078e020d */
[----:B------:R1:W2:Y:S01]  /*0810*/  @P3 LDG.E R35, [R2.64] ;  /* 0x0000000602233981 */ /* 0x0002a2000c1e1900 */
[----:B------:R-:W-:Y:S01]  /*0820*/  SHF.R.S32.HI R16, RZ, 0x1f, R173 ;  /* 0x0000001fff107819 */ /* 0x000fe200000114ad */
[----:B------:R-:W-:Y:S01]  /*0830*/  IMAD.MOV.U32 R17, RZ, RZ, c[0x0][0x238] ;  /* 0x00008e00ff117624 */ /* 0x000fe200078e00ff */
[----:B------:R-:W-:Y:S01]  /*0840*/  IADD3 R79, R4, -0x1, RZ ;  /* 0xffffffff044f7810 */ /* 0x000fe20007ffe0ff */
[----:B------:R-:W-:Y:S01]  /*0850*/  IMAD.MOV.U32 R158, RZ, RZ, 0x6 ;  /* 0x00000006ff9e7424 */ /* 0x000fe200078e00ff */
[CC--:B------:R-:W-:Y:S01]  /*0860*/  LEA.HI R14, R16.reuse, R173.reuse, RZ, 0x2 ;  /* 0x000000ad100e7211 */ /* 0x0c0fe200078f10ff */
[----:B------:R-:W-:Y:S01]  /*0870*/  IMAD.IADD R152, R15, 0x1, R8 ;  /* 0x000000010f987824 */ /* 0x000fe200078e0208 */
[-C--:B------:R-:W-:Y:S01]  /*0880*/  LEA.HI R4, R16, R173.reuse, RZ, 0x3 ;  /* 0x000000ad10047211 */ /* 0x080fe200078f18ff */
[C---:B------:R-:W-:Y:S01]  /*0890*/  IMAD.SHL.U32 R165, R17.reuse, 0x40, RZ ;  /* 0x0000004011a57824 */ /* 0x040fe200078e00ff */
[----:B------:R-:W-:Y:S01]  /*08a0*/  LOP3.LUT R0, R14, 0x1ffffffc, RZ, 0xc0, !PT ;  /* 0x1ffffffc0e007812 */ /* 0x000fe200078ec0ff */
[----:B------:R-:W-:Y:S01]  /*08b0*/  IMAD.MOV.U32 R159, RZ, RZ, 0x5 ;  /* 0x00000005ff9f7424 */ /* 0x000fe200078e00ff */
[----:B------:R-:W-:Y:S01]  /*08c0*/  SHF.R.S32.HI R7, RZ, 0x2, R14 ;  /* 0x00000002ff077819 */ /* 0x000fe2000001140e */
[----:B------:R-:W-:Y:S01]  /*08d0*/  IMAD.SHL.U32 R164, R17, 0x20, RZ ;  /* 0x0000002011a47824 */ /* 0x000fe200078e00ff */
[----:B------:R-:W-:Y:S01]  /*08e0*/  LEA.HI R6, R16, R173, RZ, 0x5 ;  /* 0x000000ad10067211 */ /* 0x000fe200078f28ff */
[----:B------:R-:W-:Y:S01]  /*08f0*/  IMAD.WIDE.U32 R168, R36, c[0x0][0x210], RZ ;  /* 0x0000840024a87a25 */ /* 0x000fe200078e00ff */
[----:B------:R-:W-:Y:S01]  /*0900*/  IADD3 R110, P0, R7, R12, RZ ;  /* 0x0000000c076e7210 */ /* 0x000fe20007f1e0ff */
[----:B------:R-:W-:Y:S01]  /*0910*/  ULDC.U8 UR4, c[0x0][0x298] ;  /* 0x0000a60000047ab9 */ /* 0x000fe20000000000 */
[----:B------:R-:W-:Y:S01]  /*0920*/  LEA.HI R5, R14, R7, RZ, 0x1 ;  /* 0x000000070e057211 */ /* 0x000fe200078f08ff */
[----:B------:R-:W-:Y:S01]  /*0930*/  IMAD.SHL.U32 R6, R6, 0x8, RZ ;  /* 0x0000000806067824 */ /* 0x000fe200078e00ff */
[----:B------:R-:W-:Y:S01]  /*0940*/  SHF.R.S32.HI R29, RZ, 0x1f, R251 ;  /* 0x0000001fff1d7819 */ /* 0x000fe200000114fb */
[----:B------:R-:W-:Y:S01]  /*0950*/  IMAD.IADD R148, R106, 0x1, -R7 ;  /* 0x000000016a947824 */ /* 0x000fe200078e0a07 */
[----:B------:R-:W-:Y:S01]  /*0960*/  LOP3.LUT R5, R5, 0x7fffffe, RZ, 0xc0, !PT ;  /* 0x07fffffe05057812 */ /* 0x000fe200078ec0ff */
[----:B------:R-:W-:Y:S01]  /*0970*/  IMAD.WIDE.U32 R170, R36, c[0x0][0x1e8], RZ ;  /* 0x00007a0024aa7a25 */ /* 0x000fe200078e00ff */
[----:B------:R-:W-:-:S02]  /*0980*/  LOP3.LUT R9, R6, 0xffffff00, RZ, 0xc0, !PT ;  /* 0xffffff0006097812 */ /* 0x000fc400078ec0ff */
[----:B-1----:R-:W-:Y:S01]  /*0990*/  SHF.R.S32.HI R3, RZ, 0x1f, R12 ;  /* 0x0000001fff037819 */ /* 0x002fe2000001140c */
[----:B------:R-:W-:Y:S01]  /*09a0*/  IMAD.IADD R2, R173, 0x1, -R0 ;  /* 0x00000001ad027824 */ /* 0x000fe200078e0a00 */
[----:B------:R-:W-:Y:S01]  /*09b0*/  SHF.R.S32.HI R0, RZ, 0x3, R4 ;  /* 0x00000003ff007819 */ /* 0x000fe20000011404 */
[C---:B------:R-:W-:Y:S01]  /*09c0*/  IMAD.IADD R5, R7.reuse, 0x1, -R5 ;  /* 0x0000000107057824 */ /* 0x040fe200078e0a05 */
[----:B------:R-:W-:Y:S01]  /*09d0*/  LEA.HI.X.SX32 R111, R7, R3, 0x1, P0 ;  /* 0x00000003076f7211 */ /* 0x000fe200000f0eff */
[----:B------:R-:W-:Y:S01]  /*09e0*/  IMAD.SHL.U32 R12, R2, 0x8, RZ ;  /* 0x00000008020c7824 */ /* 0x000fe200078e00ff */
[----:B------:R-:W-:Y:S01]  /*09f0*/  SEL R30, R29, RZ, !P4 ;  /* 0x000000ff1d1e7207 */ /* 0x000fe20006000000 */
[----:B------:R-:W-:Y:S01]  /*0a00*/  IMAD.SHL.U32 R0, R0, 0x40, RZ ;  /* 0x0000004000007824 */ /* 0x000fe200078e00ff */
[----:B------:R-:W-:Y:S01]  /*0a10*/  SEL R108, R251, RZ, !P4 ;  /* 0x000000fffb6c7207 */ /* 0x000fe20006000000 */
[----:B------:R-:W-:Y:S01]  /*0a20*/  IMAD R2, R111, c[0x0][0x238], RZ ;  /* 0x00008e006f027a24 */ /* 0x000fe200078e02ff */
[----:B------:R-:W-:Y:S01]  /*0a30*/  SHF.R.S32.HI R13, RZ, 0x1f, R12 ;  /* 0x0000001fff0d7819 */ /* 0x000fe2000001140c */
[----:B------:R-:W-:Y:S01]  /*0a40*/  IMAD R9, R5, 0x20, R9 ;  /* 0x0000002005097824 */ /* 0x000fe200078e0209 */
[----:B------:R-:W-:Y:S01]  /*0a50*/  LOP3.LUT R0, R0, 0xc0, RZ, 0xc0, !PT ;  /* 0x000000c000007812 */ /* 0x000fe200078ec0ff */
[C---:B------:R-:W-:Y:S01]  /*0a60*/  IMAD R4, R110.reuse, c[0x0][0x23c], R2 ;  /* 0x00008f006e047a24 */ /* 0x040fe200078e0202 */
[----:B------:R-:W-:Y:S01]  /*0a70*/  SHF.L.U64.HI R160, R17, R158, c[0x0][0x23c] ;  /* 0x00008f0011a07619 */ /* 0x000fe2000001029e */
[----:B------:R-:W-:Y:S01]  /*0a80*/  IMAD.WIDE.U32 R2, R110, c[0x0][0x238], R12 ;  /* 0x00008e006e027a25 */ /* 0x000fe200078e000c */
[----:B------:R-:W-:-:S02]  /*0a90*/  LOP3.LUT R6, R0, 0x18, R12, 0xf8, !PT ;  /* 0x0000001800067812 */ /* 0x000fc400078ef80c */
[----:B------:R-:W-:Y:S01]  /*0aa0*/  SHF.R.U32.HI R0, RZ, 0x3, R0 ;  /* 0x00000003ff007819 */ /* 0x000fe20000011600 */
[----:B------:R-:W-:Y:S01]  /*0ab0*/  IMAD.IADD R3, R3, 0x1, R4 ;  /* 0x0000000103037824 */ /* 0x000fe200078e0204 */
[----:B------:R-:W-:Y:S01]  /*0ac0*/  IADD3 R4, R12, 0x20, RZ ;  /* 0x000000200c047810 */ /* 0x000fe20007ffe0ff */
[----:B------:R-:W-:Y:S01]  /*0ad0*/  IMAD R5, R37, c[0x0][0x240], RZ ;  /* 0x0000900025057a24 */ /* 0x000fe200078e02ff */
[----:B------:R-:W-:Y:S01]  /*0ae0*/  LOP3.LUT R6, R6, R0, RZ, 0x3c, !PT ;  /* 0x0000000006067212 */ /* 0x000fe200078e3cff */
[----:B------:R-:W-:Y:S01]  /*0af0*/  IMAD.WIDE.U32 R2, R36, c[0x0][0x240], R2 ;  /* 0x0000900024027a25 */ /* 0x000fe200078e0002 */
[----:B------:R-:W-:Y:S02]  /*0b00*/  ISETP.GE.AND P6, PT, R4, c[0x0][0x1d4], PT ;  /* 0x0000750004007a0c */ /* 0x000fe40003fc6270 */
[----:B------:R-:W-:Y:S01]  /*0b10*/  SHF.R.S32.HI R4, RZ, 0x1f, R14 ;  /* 0x0000001fff047819 */ /* 0x000fe2000001140e */
[----:B------:R-:W-:Y:S01]  /*0b20*/  IMAD R5, R36, c[0x0][0x244], R5 ;  /* 0x0000910024057a24 */ /* 0x000fe200078e0205 */
[----:B------:R-:W-:Y:S01]  /*0b30*/  IADD3 R0, R12, 0x40, RZ ;  /* 0x000000400c007810 */ /* 0x000fe20007ffe0ff */
[----:B------:R-:W-:Y:S01]  /*0b40*/  IMAD R8, R79, -0x40, R148 ;  /* 0xffffffc04f087824 */ /* 0x000fe200078e0294 */
[----:B------:R-:W-:Y:S01]  /*0b50*/  LEA.HI R4, R4, R7, RZ, 0x2 ;  /* 0x0000000704047211 */ /* 0x000fe200078f10ff */
[----:B------:R-:W-:Y:S01]  /*0b60*/  IMAD.IADD R3, R3, 0x1, R5 ;  /* 0x0000000103037824 */ /* 0x000fe200078e0205 */
[----:B------:R-:W-:Y:S01]  /*0b70*/  ISETP.GE.AND P5, PT, R0, c[0x0][0x1d4], PT ;  /* 0x0000750000007a0c */ /* 0x000fe20003fa6270 */
[----:B------:R-:W-:Y:S01]  /*0b80*/  IMAD R0, R30, c[0x0][0x248], RZ ;  /* 0x000092001e007a24 */ /* 0x000fe200078e02ff */
[----:B------:R-:W-:Y:S01]  /*0b90*/  LOP3.LUT R4, R4, 0xfffffffc, RZ, 0xc0, !PT ;  /* 0xfffffffc04047812 */ /* 0x000fe200078ec0ff */
[----:B------:R-:W-:Y:S01]  /*0ba0*/  IMAD.IADD R80, R9, 0x1, R6 ;  /* 0x0000000109507824 */ /* 0x000fe200078e0206 */
[----:B------:R-:W-:Y:S01]  /*0bb0*/  LEA.HI R9, R173, R173, RZ, 0x1 ;  /* 0x000000adad097211 */ /* 0x000fe200078f08ff */
[----:B------:R-:W-:Y:S01]  /*0bc0*/  IMAD.WIDE.U32 R116, R108, c[0x0][0x248], R2 ;  /* 0x000092006c747a25 */ /* 0x000fe200078e0002 */
[----:B------:R-:W-:-:S02]  /*0bd0*/  ISETP.GE.AND P1, PT, R8, 0x1, PT ;  /* 0x000000010800780c */ /* 0x000fc40003f26270 */
[----:B------:R-:W-:Y:S01]  /*0be0*/  ISETP.GE.AND P0, PT, R12, c[0x0][0x1d4], PT ;  /* 0x000075000c007a0c */ /* 0x000fe20003f06270 */
[----:B------:R-:W-:Y:S01]  /*0bf0*/  IMAD.IADD R21, R7, 0x1, -R4 ;  /* 0x0000000107157824 */ /* 0x000fe200078e0a04 */
[----:B------:R-:W-:Y:S01]  /*0c00*/  LOP3.LUT R5, R9, 0xfffffffe, RZ, 0xc0, !PT ;  /* 0xfffffffe09057812 */ /* 0x000fe200078ec0ff */
[----:B------:R-:W-:Y:S01]  /*0c10*/  IMAD R4, R108, c[0x0][0x24c], R0 ;  /* 0x000093006c047a24 */ /* 0x000fe200078e0200 */
[----:B------:R-:W-:Y:S01]  /*0c20*/  LEA.HI R6, R16, R173, RZ, 0x4 ;  /* 0x000000ad10067211 */ /* 0x000fe200078f20ff */
[----:B------:R-:W-:Y:S01]  /*0c30*/  IMAD R10, R160, R79, RZ ;  /* 0x0000004fa00a7224 */ /* 0x000fe200078e02ff */
[----:B------:R-:W-:Y:S01]  /*0c40*/  SHF.R.S32.HI R11, RZ, 0x1f, R79 ;  /* 0x0000001fff0b7819 */ /* 0x000fe2000001144f */
[----:B------:R-:W-:Y:S01]  /*0c50*/  IMAD.IADD R115, R117, 0x1, R4 ;  /* 0x0000000175737824 */ /* 0x000fe200078e0204 */
[----:B------:R-:W-:Y:S01]  /*0c60*/  SHF.R.S32.HI R92, RZ, 0x1, R9 ;  /* 0x00000001ff5c7819 */ /* 0x000fe20000011409 */
[----:B------:R-:W-:Y:S01]  /*0c70*/  IMAD.MOV.U32 R114, RZ, RZ, R116 ;  /* 0x000000ffff727224 */ /* 0x000fe200078e0074 */
[----:B------:R-:W-:Y:S01]  /*0c80*/  P2R R113, PR, RZ, 0x1 ;  /* 0x00000001ff717803 */ /* 0x000fe20000000000 */
[----:B------:R-:W-:Y:S01]  /*0c90*/  IMAD.IADD R28, R173, 0x1, -R5 ;  /* 0x00000001ad1c7824 */ /* 0x000fe200078e0a05 */
[----:B------:R-:W-:Y:S01]  /*0ca0*/  LEA.HI R0, R9, R92, RZ, 0x1 ;  /* 0x0000005c09007211 */ /* 0x000fe200078f08ff */
[----:B------:R-:W-:Y:S01]  /*0cb0*/  IMAD.SHL.U32 R2, R6, 0x10, RZ ;  /* 0x0000001006027824 */ /* 0x000fe200078e00ff */
[----:B------:R-:W-:Y:S01]  /*0cc0*/  ISETP.NE.AND P4, PT, R113, RZ, PT ;  /* 0x000000ff7100720c */ /* 0x000fe20003f85270 */
[-C--:B------:R-:W-:Y:S01]  /*0cd0*/  IMAD R10, R11, R165.reuse, R10 ;  /* 0x000000a50b0a7224 */ /* 0x080fe200078e020a */
[----:B------:R-:W-:Y:S01]  /*0ce0*/  SHF.R.S32.HI R11, RZ, 0x1f, R92 ;  /* 0x0000001fff0b7819 */ /* 0x000fe2000001145c */
[----:B------:R-:W-:Y:S01]  /*0cf0*/  IMAD.WIDE.U32 R4, R79, R165, R114 ;  /* 0x000000a54f047225 */ /* 0x000fe200078e0072 */
[----:B------:R-:W-:-:S02]  /*0d00*/  LOP3.LUT R9, R2, 0xffffff00, RZ, 0xc0, !PT ;  /* 0xffffff0002097812 */ /* 0x000fc400078ec0ff */
[----:B------:R-:W-:Y:S01]  /*0d10*/  LOP3.LUT R0, R0, 0x7fffffe, RZ, 0xc0, !PT ;  /* 0x07fffffe00007812 */ /* 0x000fe200078ec0ff */
[----:B------:R-:W-:Y:S01]  /*0d20*/  IMAD.SHL.U32 R32, R28, 0x4, RZ ;  /* 0x000000041c207824 */ /* 0x000fe200078e00ff */
[----:B------:R-:W-:Y:S01]  /*0d30*/  @P1 LEA R2, P2, R4, c[0x0][0x220], 0x1 ;  /* 0x0000880004021a11 */ /* 0x000fe200078408ff */
[----:B------:R-:W-:Y:S01]  /*0d40*/  IMAD.IADD R14, R5, 0x1, R10 ;  /* 0x00000001050e7824 */ /* 0x000fe200078e020a */
[----:B------:R-:W-:Y:S01]  /*0d50*/  ISETP.GT.AND P0, PT, R8, 0x20, PT ;  /* 0x000000200800780c */ /* 0x000fe20003f04270 */
[----:B------:R-:W-:Y:S01]  /*0d60*/  IMAD.SHL.U32 R24, R28, 0x8, RZ ;  /* 0x000000081c187824 */ /* 0x000fe200078e00ff */
[----:B------:R-:W-:Y:S01]  /*0d70*/  SHF.R.S32.HI R33, RZ, 0x1f, R32 ;  /* 0x0000001fff217819 */ /* 0x000fe20000011420 */
[----:B------:R-:W-:Y:S01]  /*0d80*/  IMAD R15, R11, c[0x0][0x280], RZ ;  /* 0x0000a0000b0f7a24 */ /* 0x000fe200078e02ff */
[----:B------:R-:W-:Y:S01]  /*0d90*/  @P1 LEA.HI.X R3, R4, c[0x0][0x224], R14, 0x1, P2 ;  /* 0x0000890004031a11 */ /* 0x000fe200010f0c0e */
[----:B------:R-:W-:Y:S01]  /*0da0*/  IMAD.IADD R0, R92, 0x1, -R0 ;  /* 0x000000015c007824 */ /* 0x000fe200078e0a00 */
[----:B------:R-:W-:Y:S01]  /*0db0*/  ISETP.GE.AND P2, PT, R24, c[0x0][0x27c], PT ;  /* 0x00009f0018007a0c */ /* 0x000fe20003f46270 */
[----:B------:R-:W-:Y:S01]  /*0dc0*/  IMAD.SHL.U32 R80, R80, 0x2, RZ ;  /* 0x0000000250507824 */ /* 0x000fe200078e00ff */
[----:B------:R-:W-:Y:S01]  /*0dd0*/  SHF.R.S32.HI R25, RZ, 0x1f, R24 ;  /* 0x0000001fff197819 */ /* 0x000fe20000011418 */
[C---:B------:R-:W-:Y:S01]  /*0de0*/  IMAD R15, R92.reuse, c[0x0][0x284], R15 ;  /* 0x0000a1005c0f7a24 */ /* 0x040fe200078e020f */
[----:B------:R-:W-:Y:S01]  /*0df0*/  SEL R5, RZ, c[0x0][0x27c], !P2 ;  /* 0x00009f00ff057a07 */ /* 0x000fe20005000000 */
[----:B------:R-:W-:Y:S01]  /*0e00*/  IMAD.WIDE.U32 R6, R92, c[0x0][0x280], R32 ;  /* 0x0000a0005c067a25 */ /* 0x000fe200078e0020 */
[----:B------:R-:W-:Y:S01]  /*0e10*/  @!PT LDS RZ, [RZ] ;  /* 0x00000000fffff984 */ /* 0x000fe20000000800 */
[----:B------:R-:W-:Y:S01]  /*0e20*/  @!PT LDS RZ, [RZ] ;  /* 0x00000000fffff984 */ /* 0x000fe20000000800 */
[----:B------:R-:W-:Y:S01]  /*0e30*/  @!PT LDS RZ, [RZ] ;  /* 0x00000000fffff984 */ /* 0x000fe20000000800 */
[----:B------:R1:W-:Y:S01]  /*0e40*/  @P1 LDGSTS.E.BYPASS.LTC128B.128 [R80+0x3100], [R2.64], !P4 ;  /* 0x0310000002501fae */ /* 0x0003e2000e101d46 */
[----:B------:R-:W-:-:S02]  /*0e50*/  SHF.L.U64.HI R159, R17, R159, c[0x0][0x23c] ;  /* 0x00008f00119f7619 */ /* 0x000fc4000001029f */
[----:B------:R-:W-:Y:S01]  /*0e60*/  IMAD R100, R0, 0x20, R9 ;  /* 0x0000002000647824 */ /* 0x000fe200078e0209 */
[----:B------:R1:W-:Y:S01]  /*0e70*/  @P1 LDGSTS.E.BYPASS.LTC128B.128 [R80+0x4100], [R2.64+0x40], !P6 ;  /* 0x0410004002501fae */ /* 0x0003e2000f101d46 */
[----:B------:R-:W-:Y:S01]  /*0e80*/  IMAD R0, R11, c[0x0][0x290], RZ ;  /* 0x0000a4000b007a24 */ /* 0x000fe200078e02ff */
[----:B------:R-:W-:Y:S01]  /*0e90*/  IADD3 R34, R32, 0x10, RZ ;  /* 0x0000001020227810 */ /* 0x000fe20007ffe0ff */
[----:B------:R-:W-:Y:S01]  /*0ea0*/  IMAD.IADD R23, R7, 0x1, R15 ;  /* 0x0000000107177824 */ /* 0x000fe200078e020f */
[----:B------:R1:W-:Y:S01]  /*0eb0*/  @P1 LDGSTS.E.BYPASS.LTC128B.128 [R80+0x5100], [R2.64+0x80], !P5 ;  /* 0x0510008002501fae */ /* 0x0003e2000e901d46 */
[----:B------:R-:W-:Y:S01]  /*0ec0*/  IMAD.MOV.U32 R22, RZ, RZ, R6 ;  /* 0x000000ffff167224 */ /* 0x000fe200078e0006 */
[----:B------:R-:W-:Y:S01]  /*0ed0*/  @P0 IADD3 R4, P1, R164, R4, RZ ;  /* 0x00000004a4040210 */ /* 0x000fe20007f3e0ff */
[----:B------:R-:W-:Y:S01]  /*0ee0*/  IMAD.WIDE.U32 R8, R92, c[0x0][0x280], R24 ;  /* 0x0000a0005c087a25 */ /* 0x000fe200078e0018 */
[----:B------:R-:W-:Y:S02]  /*0ef0*/  IADD3 R31, R32, 0x20, RZ ;  /* 0x00000020201f7810 */ /* 0x000fe40007ffe0ff */
[----:B------:R-:W-:Y:S01]  /*0f00*/  IADD3 R95, R24, 0x30, RZ ;  /* 0x00000030185f7810 */ /* 0x000fe20007ffe0ff */
[----:B------:R-:W-:Y:S01]  /*0f10*/  IMAD R0, R92, c[0x0][0x294], R0 ;  /* 0x0000a5005c007a24 */ /* 0x000fe200078e0200 */
[----:B------:R-:W-:Y:S01]  /*0f20*/  IADD3 R94, R24, 0x40, RZ ;  /* 0x00000040185e7810 */ /* 0x000fe20007ffe0ff */
[----:B------:R-:W-:Y:S01]  /*0f30*/  IMAD.WIDE.U32 R10, R92, c[0x0][0x290], R32 ;  /* 0x0000a4005c0a7a25 */ /* 0x000fe200078e0020 */
[----:B------:R-:W-:-:S02]  /*0f40*/  IADD3 R93, R24, 0x50, RZ ;  /* 0x00000050185d7810 */ /* 0x000fc40007ffe0ff */
[----:B------:R-:W-:Y:S01]  /*0f50*/  P2R R151, PR, RZ, 0x4 ;  /* 0x00000004ff977803 */ /* 0x000fe20000000000 */
[----:B------:R-:W-:-:S04]  /*0f60*/  IMAD.WIDE.U32 R6, R92, c[0x0][0x290], R24 ;  /* 0x0000a4005c067a25 */ /* 0x000fc800078e0018 */
[----:B------:R-:W-:Y:S02]  /*0f70*/  IMAD.IADD R5, R24, 0x1, R5 ;  /* 0x0000000118057824 */ /* 0x000fe400078e0205 */
[----:B------:R-:W-:Y:S02]  /*0f80*/  IMAD.IADD R17, R15, 0x1, R9 ;  /* 0x000000010f117824 */ /* 0x000fe400078e0209 */
[----:B------:R-:W-:Y:S02]  /*0f90*/  IMAD.IADD R19, R11, 0x1, R0 ;  /* 0x000000010b137824 */ /* 0x000fe400078e0200 */
[----:B------:R-:W-:Y:S01]  /*0fa0*/  IMAD.IADD R15, R0, 0x1, R7 ;  /* 0x00000001000f7824 */ /* 0x000fe200078e0207 */
[----:B------:R-:W-:Y:S01]  /*0fb0*/  SHF.R.S32.HI R0, RZ, 0x1f, R5 ;  /* 0x0000001fff007819 */ /* 0x000fe20000011405 */
[----:B------:R-:W-:Y:S01]  /*0fc0*/  @P0 IMAD.X R14, R159, 0x1, R14, P1 ;  /* 0x000000019f0e0824 */ /* 0x000fe200008e060e */
[----:B-1----:R-:W-:Y:S01]  /*0fd0*/  @P0 LEA R2, P1, R4, c[0x0][0x220], 0x1 ;  /* 0x0000880004020a11 */ /* 0x002fe200078208ff */
[----:B------:R-:W-:Y:S01]  /*0fe0*/  IMAD.IADD R27, R32, 0x1, R34 ;  /* 0x00000001201b7824 */ /* 0x000fe200078e0222 */
[-C--:B------:R-:W-:Y:S01]  /*0ff0*/  LEA.HI R20, R0, R5.reuse, RZ, 0x3 ;  /* 0x0000000500147211 */ /* 0x080fe200078f18ff */
[----:B------:R-:W-:Y:S01]  /*1000*/  IMAD.MOV.U32 R16, RZ, RZ, R8 ;  /* 0x000000ffff107224 */ /* 0x000fe200078e0008 */
[----:B------:R-:W-:Y:S01]  /*1010*/  @P0 LEA.HI.X R3, R4, c[0x0][0x224], R14, 0x1, P1 ;  /* 0x0000890004030a11 */ /* 0x000fe200008f0c0e */
[----:B------:R-:W-:Y:S01]  /*1020*/  IMAD.IADD R26, R32, 0x1, R31 ;  /* 0x00000001201a7824 */ /* 0x000fe200078e021f */
[----:B------:R-:W-:Y:S01]  /*1030*/  LEA.HI R8, R0, R5, RZ, 0x5 ;  /* 0x0000000500087211 */ /* 0x000fe200078f28ff */
[----:B------:R-:W-:Y:S01]  /*1040*/  IMAD R0, R37, c[0x0][0x260], RZ ;  /* 0x0000980025007a24 */ /* 0x000fe200078e02ff */
[----:B------:R-:W-:Y:S01]  /*1050*/  ISETP.GE.AND P1, PT, R27, c[0x0][0x27c], PT ;  /* 0x00009f001b007a0c */ /* 0x000fe20003f26270 */
[----:B------:R-:W-:Y:S01]  /*1060*/  IMAD.MOV.U32 R14, RZ, RZ, R6 ;  /* 0x000000ffff0e7224 */ /* 0x000fe200078e0006 */
[----:B------:R2:W-:Y:S01]  /*1070*/  @P0 LDGSTS.E.BYPASS.LTC128B.128 [R80+0x3900], [R2.64], !P4 ;  /* 0x0390000002500fae */ /* 0x0005e2000e101d46 */
[C---:B------:R-:W-:Y:S01]  /*1080*/  IMAD R0, R36.reuse, c[0x0][0x264], R0 ;  /* 0x0000990024007a24 */ /* 0x040fe200078e0200 */
[----:B------:R-:W-:Y:S01]  /*1090*/  SEL R6, RZ, c[0x0][0x27c], !P1 ;  /* 0x00009f00ff067a07 */ /* 0x000fe20004800000 */
[----:B------:R-:W-:Y:S01]  /*10a0*/  IMAD.WIDE.U32 R4, R36, c[0x0][0x260], R12 ;  /* 0x0000980024047a25 */ /* 0x000fe200078e000c */
[----:B------:R-:W-:Y:S01]  /*10b0*/  P2R R150, PR, RZ, 0x2 ;  /* 0x00000002ff967803 */ /* 0x000fe20000000000 */
[----:B------:R2:W-:Y:S01]  /*10c0*/  @P0 LDGSTS.E.BYPASS.LTC128B.128 [R80+0x4900], [R2.64+0x40], !P6 ;  /* 0x0490004002500fae */ /* 0x0005e2000f101d46 */
[----:B------:R-:W-:Y:S01]  /*10d0*/  ISETP.GE.AND P1, PT, R26, c[0x0][0x27c], PT ;  /* 0x00009f001a007a0c */ /* 0x000fe20003f26270 */
[----:B------:R-:W-:Y:S01]  /*10e0*/  IMAD.IADD R5, R5, 0x1, R0 ;  /* 0x0000000105057824 */ /* 0x000fe200078e0200 */
[----:B------:R-:W-:Y:S01]  /*10f0*/  SHF.R.S32.HI R144, RZ, 0x3, R20 ;  /* 0x00000003ff907819 */ /* 0x000fe20000011414 */
[----:B------:R-:W-:Y:S01]  /*1100*/  IMAD.IADD R0, R6, 0x1, R27 ;  /* 0x0000000106007824 */ /* 0x000fe200078e021b */
[----:B------:R-:W-:Y:S01]  /*1110*/  SEL R6, RZ, c[0x0][0x27c], !P1 ;  /* 0x00009f00ff067a07 */ /* 0x000fe20004800000 */
[----:B------:R-:W-:Y:S01]  /*1120*/  IMAD.SHL.U32 R7, R21, 0x40, RZ ;  /* 0x0000004015077824 */ /* 0x000fe200078e00ff */
[----:B------:R2:W-:Y:S01]  /*1130*/  @P0 LDGSTS.E.BYPASS.LTC128B.128 [R80+0x5900], [R2.64+0x80], !P5 ;  /* 0x0590008002500fae */ /* 0x0005e2000e901d46 */
[----:B------:R-:W-:Y:S01]  /*1140*/  IMAD.SHL.U32 R8, R8, 0x40, RZ ;  /* 0x0000004008087824 */ /* 0x000fe200078e00ff */
[----:B------:R-:W-:Y:S01]  /*1150*/  SHF.R.S32.HI R9, RZ, 0x1f, R0 ;  /* 0x0000001fff097819 */ /* 0x000fe20000011400 */
[----:B------:R-:W-:Y:S01]  /*1160*/  IMAD.IADD R6, R6, 0x1, R26 ;  /* 0x0000000106067824 */ /* 0x000fe200078e021a */
[----:B------:R-:W-:Y:S01]  /*1170*/  LOP3.LUT R98, R7, 0xc0, RZ, 0xc0, !PT ;  /* 0x000000c007627812 */ /* 0x000fe200078ec0ff */
[----:B------:R-:W-:Y:S01]  /*1180*/  IMAD.MOV.U32 R18, RZ, RZ, R10 ;  /* 0x000000ffff127224 */ /* 0x000fe200078e000a */
[CC--:B------:R-:W-:Y:S01]  /*1190*/  LEA.HI R136, R9.reuse, R0.reuse, RZ, 0x3 ;  /* 0x0000000009887211 */ /* 0x0c0fe200078f18ff */
[----:B------:R-:W-:Y:S01]  /*11a0*/  IMAD R7, R30, c[0x0][0x268], RZ ;  /* 0x00009a001e077a24 */ /* 0x000fe200078e02ff */
[----:B------:R-:W-:Y:S01]  /*11b0*/  LEA.HI R12, R9, R0, RZ, 0x5 ;  /* 0x00000000090c7211 */ /* 0x000fe200078f28ff */
[----:B------:R-:W0:Y:S01]  /*11c0*/  LDGDEPBAR ;  /* 0x00000000000079af */ /* 0x000e220000000000 */
[----:B------:R-:W-:Y:S01]  /*11d0*/  SHF.R.S32.HI R0, RZ, 0x1f, R6 ;  /* 0x0000001fff007819 */ /* 0x000fe20000011406 */
[----:B------:R-:W-:Y:S01]  /*11e0*/  IMAD R107, R108, c[0x0][0x26c], R7 ;  /* 0x00009b006c6b7a24 */ /* 0x000fe200078e0207 */
[----:B------:R-:W-:Y:S01]  /*11f0*/  LOP3.LUT R10, R8, 0x7ffff800, RZ, 0xc0, !PT ;  /* 0x7ffff800080a7812 */ /* 0x000fe200078ec0ff */
[----:B------:R-:W-:Y:S01]  /*1200*/  IMAD.SHL.U32 R8, R12, 0x40, RZ ;  /* 0x000000400c087824 */ /* 0x000fe200078e00ff */
[-C--:B------:R-:W-:Y:S01]  /*1210*/  LEA.HI R11, R0, R6.reuse, RZ, 0x3 ;  /* 0x00000006000b7211 */ /* 0x080fe200078f18ff */
[----:B------:R-:W-:Y:S01]  /*1220*/  IMAD.WIDE.U32 R108, R108, c[0x0][0x268], R4 ;  /* 0x00009a006c6c7a25 */ /* 0x000fe200078e0004 */
[----:B------:R-:W-:-:S02]  /*1230*/  LEA.HI R0, R0, R6, RZ, 0x5 ;  /* 0x0000000600007211 */ /* 0x000fc400078f28ff */
[----:B------:R-:W-:Y:S01]  /*1240*/  SHF.R.U32.HI R99, RZ, 0x3, R98 ;  /* 0x00000003ff637819 */ /* 0x000fe20000011662 */
[----:B------:R-:W-:Y:S01]  /*1250*/  IMAD R4, R37, c[0x0][0x1e8], RZ ;  /* 0x00007a0025047a24 */ /* 0x000fe200078e02ff */
[----:B------:R-:W-:Y:S01]  /*1260*/  LOP3.LUT R6, R98, 0x18, R136, 0xf8, !PT ;  /* 0x0000001862067812 */ /* 0x000fe200078ef888 */
[----:B------:R-:W-:Y:S01]  /*1270*/  IMAD.SHL.U32 R0, R0, 0x40, RZ ;  /* 0x0000004000007824 */ /* 0x000fe200078e00ff */
[----:B------:R-:W-:Y:S01]  /*1280*/  LOP3.LUT R9, R98, 0x18, R20, 0xf8, !PT ;  /* 0x0000001862097812 */ /* 0x000fe200078ef814 */
[----:B------:R-:W-:Y:S01]  /*1290*/  IMAD R4, R36, c[0x0][0x1ec], R4 ;  /* 0x00007b0024047a24 */ /* 0x000fe200078e0204 */
[----:B------:R-:W-:Y:S01]  /*12a0*/  LOP3.LUT R7, R98, 0x18, R11, 0xf8, !PT ;  /* 0x0000001862077812 */ /* 0x000fe200078ef80b */
[----:B------:R-:W-:Y:S01]  /*12b0*/  IMAD.MOV.U32 R162, RZ, RZ, c[0x0][0x280] ;  /* 0x0000a000ffa27624 */ /* 0x000fe200078e00ff */
[----:B------:R-:W-:Y:S01]  /*12c0*/  LOP3.LUT R12, R8, 0x7ffff800, RZ, 0xc0, !PT ;  /* 0x7ffff800080c7812 */ /* 0x000fe200078ec0ff */
[----:B------:R-:W-:Y:S01]  /*12d0*/  IMAD.IADD R147, R171, 0x1, R4 ;  /* 0x00000001ab937824 */ /* 0x000fe200078e0204 */
[-C--:B------:R-:W-:Y:S01]  /*12e0*/  LOP3.LUT R8, R6, R99.reuse, RZ, 0x3c, !PT ;  /* 0x0000006306087212 */ /* 0x080fe200078e3cff */
[----:B------:R-:W-:Y:S01]  /*12f0*/  IMAD.MOV.U32 R163, RZ, RZ, c[0x0][0x290] ;  /* 0x0000a400ffa37624 */ /* 0x000fe200078e00ff */
[-C--:B------:R-:W-:Y:S01]  /*1300*/  LOP3.LUT R9, R9, R99.reuse, RZ, 0x3c, !PT ;  /* 0x0000006309097212 */ /* 0x080fe200078e3cff */
[----:B------:R-:W-:Y:S01]  /*1310*/  IMAD.MOV.U32 R175, RZ, RZ, c[0x0][0x2b8] ;  /* 0x0000ae00ffaf7624 */ /* 0x000fe200078e00ff */
[----:B------:R-:W-:Y:S01]  /*1320*/  LOP3.LUT R6, R0, 0x7ffff800, RZ, 0xc0, !PT ;  /* 0x7ffff80000067812 */ /* 0x000fe200078ec0ff */
[----:B------:R-:W-:Y:S01]  /*1330*/  IMAD.MOV.U32 R166, RZ, RZ, c[0x0][0x27c] ;  /* 0x00009f00ffa67624 */ /* 0x000fe200078e00ff */
[----:B------:R-:W-:Y:S01]  /*1340*/  LOP3.LUT R0, R7, R99, RZ, 0x3c, !PT ;  /* 0x0000006307007212 */ /* 0x000fe200078e3cff */
[----:B------:R-:W-:Y:S01]  /*1350*/  IMAD R7, R37, c[0x0][0x210], RZ ;  /* 0x0000840025077a24 */ /* 0x000fe200078e02ff */
[--C-:B------:R-:W-:Y:S01]  /*1360*/  IADD3 R10, R9, R10, R100.reuse ;  /* 0x0000000a090a7210 */ /* 0x100fe20007ffe064 */
[----:B------:R-:W-:Y:S01]  /*1370*/  IMAD.MOV.U32 R154, RZ, RZ, c[0x0][0x27c] ;  /* 0x00009f00ff9a7624 */ /* 0x000fe200078e00ff */
[----:B------:R-:W-:Y:S01]  /*1380*/  IADD3 R9, R0, R6, R100 ;  /* 0x0000000600097210 */ /* 0x000fe20007ffe064 */
[----:B-----5:R-:W-:Y:S01]  /*1390*/  IMAD.WIDE.U32 R124, R155, c[0x0][0x280], R22 ;  /* 0x0000a0009b7c7a25 */ /* 0x020fe200078e0016 */
[----:B------:R-:W-:-:S02]  /*13a0*/  SHF.R.S32.HI R0, RZ, 0x1f, R155 ;  /* 0x0000001fff007819 */ /* 0x000fc4000001149b */
[----:B------:R-:W-:Y:S01]  /*13b0*/  LOP3.LUT P0, RZ, R21, 0x2, RZ, 0xc0, !PT ;  /* 0x0000000215ff7812 */ /* 0x000fe2000780c0ff */
[C---:B------:R-:W-:Y:S01]  /*13c0*/  IMAD.WIDE.U32 R122, R155.reuse, c[0x0][0x290], R18 ;  /* 0x0000a4009b7a7a25 */ /* 0x040fe200078e0012 */
[----:B------:R-:W-:Y:S02]  /*13d0*/  IADD3 R12, R8, R12, R100 ;  /* 0x0000000c080c7210 */ /* 0x000fe40007ffe064 */
[----:B------:R-:W-:Y:S01]  /*13e0*/  SHF.R.S32.HI R4, RZ, 0x1f, R27 ;  /* 0x0000001fff047819 */ /* 0x000fe2000001141b */
[----:B------:R-:W-:Y:S01]  /*13f0*/  IMAD R6, R0, c[0x0][0x280], RZ ;  /* 0x0000a00000067a24 */ /* 0x000fe200078e02ff */
[----:B------:R-:W-:Y:S01]  /*1400*/  SHF.L.U64.HI R156, R162, R158, c[0x0][0x284] ;  /* 0x0000a100a29c7619 */ /* 0x000fe2000001029e */
[----:B------:R-:W-:Y:S01]  /*1410*/  IMAD R5, R0, c[0x0][0x290], RZ ;  /* 0x0000a40000057a24 */ /* 0x000fe200078e02ff */
[----:B------:R-:W-:Y:S01]  /*1420*/  LEA.HI R4, R4, R27, RZ, 0x3 ;  /* 0x0000001b04047211 */ /* 0x000fe200078f18ff */
[----:B------:R-:W-:Y:S01]  /*1430*/  IMAD R0, R36, c[0x0][0x214], R7 ;  /* 0x0000850024007a24 */ /* 0x000fe200078e0207 */
[----:B------:R-:W-:Y:S01]  /*1440*/  P2R R149, PR, RZ, 0x2 ;  /* 0x00000002ff957803 */ /* 0x000fe20000000000 */
[----:B------:R-:W-:Y:S01]  /*1450*/  IMAD R8, R155, c[0x0][0x284], R6 ;  /* 0x0000a1009b087a24 */ /* 0x000fe200078e0206 */
[----:B------:R-:W-:Y:S01]  /*1460*/  SHF.R.S32.HI R6, RZ, 0x1f, R94 ;  /* 0x0000001fff067819 */ /* 0x000fe2000001145e */
[----:B------:R-:W-:Y:S01]  /*1470*/  IMAD.IADD R146, R169, 0x1, R0 ;  /* 0x00000001a9927824 */ /* 0x000fe200078e0200 */
[----:B------:R-:W-:Y:S01]  /*1480*/  SHF.R.S32.HI R0, RZ, 0x1f, R95 ;  /* 0x0000001fff007819 */ /* 0x000fe2000001145f */
[C---:B------:R-:W-:Y:S01]  /*1490*/  IMAD R7, R155.reuse, c[0x0][0x294], R5 ;  /* 0x0000a5009b077a24 */ /* 0x040fe200078e0205 */
[----:B------:R-:W-:Y:S01]  /*14a0*/  SHF.R.S32.HI R5, RZ, 0x1f, R93 ;  /* 0x0000001fff057819 */ /* 0x000fe2000001145d */
[----:B------:R-:W-:Y:S01]  /*14b0*/  IMAD.WIDE.U32 R120, R155, c[0x0][0x280], R16 ;  /* 0x0000a0009b787a25 */ /* 0x000fe200078e0010 */
[----:B------:R-:W-:-:S02]  /*14c0*/  LEA.HI R90, R0, R95, RZ, 0x3 ;  /* 0x0000005f005a7211 */ /* 0x000fc400078f18ff */
[----:B------:R-:W-:Y:S01]  /*14d0*/  SHF.R.S32.HI R0, RZ, 0x1f, R26 ;  /* 0x0000001fff007819 */ /* 0x000fe2000001141a */
[----:B------:R-:W-:Y:S01]  /*14e0*/  IMAD.WIDE.U32 R118, R155, c[0x0][0x290], R14 ;  /* 0x0000a4009b767a25 */ /* 0x000fe200078e000e */
[----:B------:R-:W-:Y:S02]  /*14f0*/  LEA.HI R6, R6, R94, RZ, 0x3 ;  /* 0x0000005e06067211 */ /* 0x000fe400078f18ff */
[----:B------:R-:W-:Y:S01]  /*1500*/  LEA.HI R86, R0, R26, RZ, 0x3 ;  /* 0x0000001a00567211 */ /* 0x000fe200078f18ff */
[----:B------:R-:W-:Y:S01]  /*1510*/  IMAD.SHL.U32 R162, R162, 0x40, RZ ;  /* 0x00000040a2a27824 */ /* 0x000fe200078e00ff */
[----:B------:R-:W-:Y:S01]  /*1520*/  LEA.HI R5, R5, R93, RZ, 0x3 ;  /* 0x0000005d05057211 */ /* 0x000fe200078f18ff */
[----:B------:R-:W-:Y:S01]  /*1530*/  IMAD.SHL.U32 R154, R154, 0x2, RZ ;  /* 0x000000029a9a7824 */ /* 0x000fe200078e00ff */
[----:B------:R-:W-:Y:S01]  /*1540*/  LOP3.LUT R87, R4, 0xfffffff8, RZ, 0xc0, !PT ;  /* 0xfffffff804577812 */ /* 0x000fe200078ec0ff */
[----:B------:R-:W-:Y:S01]  /*1550*/  IMAD R112, R28, 0x40, R92 ;  /* 0x000000401c707824 */ /* 0x000fe200078e025c */
[----:B------:R-:W-:Y:S01]  /*1560*/  LOP3.LUT R90, R90, 0xfffffff8, RZ, 0xc0, !PT ;  /* 0xfffffff85a5a7812 */ /* 0x000fe200078ec0ff */
[----:B------:R-:W-:Y:S01]  /*1570*/  IMAD.IADD R142, R125, 0x1, R8 ;  /* 0x000000017d8e7824 */ /* 0x000fe200078e0208 */
[----:B------:R-:W-:Y:S01]  /*1580*/  LOP3.LUT R89, R6, 0xfffffff8, RZ, 0xc0, !PT ;  /* 0xfffffff806597812 */ /* 0x000fe200078ec0ff */
[----:B------:R-:W-:Y:S01]  /*1590*/  IMAD.IADD R140, R8, 0x1, R121 ;  /* 0x00000001088c7824 */ /* 0x000fe200078e0279 */
[----:B------:R-:W-:Y:S01]  /*15a0*/  LOP3.LUT R88, R5, 0xfffffff8, RZ, 0xc0, !PT ;  /* 0xfffffff805587812 */ /* 0x000fe200078ec0ff */
[----:B------:R-:W-:Y:S01]  /*15b0*/  IMAD.IADD R141, R123, 0x1, R7 ;  /* 0x000000017b8d7824 */ /* 0x000fe200078e0207 */
[----:B------:R-:W-:Y:S01]  /*15c0*/  LOP3.LUT R86, R86, 0xfffffff8, RZ, 0xc0, !PT ;  /* 0xfffffff856567812 */ /* 0x000fe200078ec0ff */
[----:B------:R-:W-:Y:S01]  /*15d0*/  IMAD.IADD R139, R7, 0x1, R119 ;  /* 0x00000001078b7824 */ /* 0x000fe200078e0277 */
[C---:B------:R-:W-:Y:S01]  /*15e0*/  SHF.L.U64.HI R158, R163.reuse, R158, c[0x0][0x294] ;  /* 0x0000a500a39e7619 */ /* 0x040fe2000001029e */
[----:B------:R-:W-:Y:S01]  /*15f0*/  IMAD.SHL.U32 R163, R163, 0x40, RZ ;  /* 0x00000040a3a37824 */ /* 0x000fe200078e00ff */
[C---:B------:R-:W-:Y:S01]  /*1600*/  IADD3 R37, R32.reuse, 0x28, RZ ;  /* 0x0000002820257810 */ /* 0x040fe20007ffe0ff */
[----:B------:R-:W-:Y:S01]  /*1610*/  IMAD.IADD R107, R109, 0x1, R107 ;  /* 0x000000016d6b7824 */ /* 0x000fe200078e026b */
[----:B------:R-:W-:Y:S01]  /*1620*/  IADD3 R36, R32, 0x8, RZ ;  /* 0x0000000820247810 */ /* 0x000fe20007ffe0ff */
[----:B------:R-:W-:Y:S01]  /*1630*/  IMAD.SHL.U32 R134, R10, 0x2, RZ ;  /* 0x000000020a867824 */ /* 0x000fe200078e00ff */
[----:B------:R-:W-:Y:S01]  /*1640*/  SHF.R.S32.HI R105, RZ, 0x1f, R90 ;  /* 0x0000001fff697819 */ /* 0x000fe2000001145a */
[----:B------:R-:W-:Y:S01]  /*1650*/  IMAD.SHL.U32 R129, R12, 0x2, RZ ;  /* 0x000000020c817824 */ /* 0x000fe200078e00ff */
[----:B------:R-:W-:Y:S01]  /*1660*/  SHF.R.S32.HI R104, RZ, 0x1f, R89 ;  /* 0x0000001fff687819 */ /* 0x000fe20000011459 */
[----:B------:R-:W-:Y:S01]  /*1670*/  IMAD.SHL.U32 R128, R9, 0x2, RZ ;  /* 0x0000000209807824 */ /* 0x000fe200078e00ff */
[----:B------:R-:W-:-:S02]  /*1680*/  SHF.R.S32.HI R103, RZ, 0x1f, R88 ;  /* 0x0000001fff677819 */ /* 0x000fc40000011458 */
[----:B------:R-:W-:Y:S02]  /*1690*/  SHF.R.S32.HI R102, RZ, 0x1f, R87 ;  /* 0x0000001fff667819 */ /* 0x000fe40000011457 */
[----:B------:R-:W-:Y:S02]  /*16a0*/  SHF.R.S32.HI R101, RZ, 0x1f, R86 ;  /* 0x0000001fff657819 */ /* 0x000fe40000011456 */
[----:B------:R-:W-:Y:S01]  /*16b0*/  SHF.R.S32.HI R135, RZ, 0x3, R11 ;  /* 0x00000003ff877819 */ /* 0x000fe2000001140b */
[----:B------:R-:W-:Y:S01]  /*16c0*/  BAR.SYNC.DEFER_BLOCKING 0x0 ;  /* 0x0000000000007b1d */ /* 0x000fe20000010000 */
[----:B------:R-:W-:Y:S02]  /*16d0*/  ISETP.NE.AND P1, PT, R175, 0x1, PT ;  /* 0x00000001af00780c */ /* 0x000fe40003f25270 */
[----:B--2---:R-:W-:Y:S01]  /*16e0*/  @P3 SHF.R.S32.HI R3, RZ, 0x1f, R35 ;  /* 0x0000001fff033819 */ /* 0x004fe20000011423 */
[----:B------:R-:W-:Y:S02]  /*16f0*/  @!P3 IMAD.MOV.U32 R3, RZ, RZ, R29 ;  /* 0x000000ffff03b224 */ /* 0x000fe400078e001d */
[----:B------:R-:W-:Y:S01]  /*1700*/  @P3 IMAD.MOV.U32 R2, RZ, RZ, R35 ;  /* 0x000000ffff023224 */ /* 0x000fe200078e0023 */
[----:B------:R-:W-:Y:S01]  /*1710*/  IADD3 R35, R32, 0x18, RZ ;  /* 0x0000001820237810 */ /* 0x000fe20007ffe0ff */
[----:B------:R-:W-:-:S02]  /*1720*/  @!P3 IMAD.MOV.U32 R2, RZ, RZ, R251 ;  /* 0x000000ffff02b224 */ /* 0x000fc400078e00fb */
[----:B------:R-:W-:Y:S02]  /*1730*/  IMAD R0, R3, c[0x0][0x2b0], RZ ;  /* 0x0000ac0003007a24 */ /* 0x000fe400078e02ff */
[----:B------:R-:W-:-:S04]  /*1740*/  IMAD.WIDE.U32 R126, R2, c[0x0][0x2b0], RZ ;  /* 0x0000ac00027e7a25 */ /* 0x000fc800078e00ff */
[----:B------:R-:W-:Y:S01]  /*1750*/  IMAD R3, R2, c[0x0][0x2b4], R0 ;  /* 0x0000ad0002037a24 */ /* 0x000fe200078e0200 */
[----:B------:R-:W-:Y:S02]  /*1760*/  LOP3.LUT R2, R98, 0x8, R24, 0xf8, !PT ;  /* 0x0000000862027812 */ /* 0x000fe400078ef818 */
[----:B------:R-:W-:Y:S01]  /*1770*/  LOP3.LUT R0, R20, 0xfffffff8, RZ, 0xc0, !PT ;  /* 0xfffffff814007812 */ /* 0x000fe200078ec0ff */
[----:B------:R-:W-:Y:S01]  /*1780*/  IMAD.IADD R143, R127, 0x1, R3 ;  /* 0x000000017f8f7824 */ /* 0x000fe200078e0203 */
[----:B------:R-:W-:Y:S02]  /*1790*/  LOP3.LUT R2, R2, R99, RZ, 0x3c, !PT ;  /* 0x0000006302027212 */ /* 0x000fe400078e3cff */
[----:B------:R-:W-:Y:S01]  /*17a0*/  LOP3.LUT R3, R136, 0xfffffff8, RZ, 0xc0, !PT ;  /* 0xfffffff888037812 */ /* 0x000fe200078ec0ff */
[----:B------:R-:W-:Y:S01]  /*17b0*/  IMAD.SHL.U32 R137, R0, 0x2, RZ ;  /* 0x0000000200897824 */ /* 0x000fe200078e00ff */
[----:B------:R-:W-:Y:S01]  /*17c0*/  SHF.R.S32.HI R136, RZ, 0x3, R136 ;  /* 0x00000003ff887819 */ /* 0x000fe20000011488 */
[----:B------:R-:W-:Y:S01]  /*17d0*/  IMAD.IADD R81, R100, 0x1, R2 ;  /* 0x0000000164517824 */ /* 0x000fe200078e0202 */
[----:B------:R-:W-:Y:S01]  /*17e0*/  SHF.R.S32.HI R2, RZ, 0x1f, R0 ;  /* 0x0000001fff027819 */ /* 0x000fe20000011400 */
[----:B------:R-:W-:Y:S01]  /*17f0*/  IMAD.SHL.U32 R132, R3, 0x2, RZ ;  /* 0x0000000203847824 */ /* 0x000fe200078e00ff */
[----:B------:R-:W-:-:S02]  /*1800*/  SHF.R.S32.HI R4, RZ, 0x1f, R3 ;  /* 0x0000001fff047819 */ /* 0x000fc40000011403 */
[----:B------:R-:W-:Y:S02]  /*1810*/  SHF.L.U64.HI R138, R0, 0x1, R2 ;  /* 0x00000001008a7819 */ /* 0x000fe40000010202 */
[----:B------:R-:W-:Y:S02]  /*1820*/  LOP3.LUT R0, R11, 0xfffffff8, RZ, 0xc0, !PT ;  /* 0xfffffff80b007812 */ /* 0x000fe400078ec0ff */
[----:B------:R-:W-:Y:S02]  /*1830*/  LEA R81, R81, 0x100, 0x1 ;  /* 0x0000010051517811 */ /* 0x000fe400078e08ff */
[----:B------:R-:W-:Y:S01]  /*1840*/  SHF.R.S32.HI R2, RZ, 0x1f, R0 ;  /* 0x0000001fff027819 */ /* 0x000fe20000011400 */
[----:B------:R-:W-:Y:S01]  /*1850*/  IMAD.SHL.U32 R130, R0, 0x2, RZ ;  /* 0x0000000200827824 */ /* 0x000fe200078e00ff */
[C---:B------:R-:W-:Y:S02]  /*1860*/  IADD3 R82, R81.reuse, 0x20, RZ ;  /* 0x0000002051527810 */ /* 0x040fe40007ffe0ff */
[----:B------:R-:W-:-:S02]  /*1870*/  @P0 IADD3 R82, R81, -0x20, RZ ;  /* 0xffffffe051520810 */ /* 0x000fc40007ffe0ff */
[----:B------:R-:W-:Y:S02]  /*1880*/  SHF.L.U64.HI R133, R3, 0x1, R4 ;  /* 0x0000000103857819 */ /* 0x000fe40000010204 */
[----:B------:R-:W-:Y:S02]  /*1890*/  SHF.L.U64.HI R131, R0, 0x1, R2 ;  /* 0x0000000100837819 */ /* 0x000fe40000010202 */
[----:B------:R-:W-:Y:S02]  /*18a0*/  ISETP.GE.AND P0, PT, R166, 0x1, PT ;  /* 0x00000001a600780c */ /* 0x000fe40003f06270 */
.L_x_90:
[----:B------:R-:W-:Y:S01]  /*18b0*/  IMAD.SHL.U32 R91, R79, 0x40, RZ ;  /* 0x000000404f5b7824 */ /* 0x000fe200078e00ff */
[----:B------:R-:W-:Y:S04]  /*18c0*/  DEPBAR.LE SB0, 0x0 ;  /* 0x000080000000791a */ /* 0x000fe80000000000 */
[----:B-1----:R-:W-:Y:S01]  /*18d0*/  IMAD.IADD R2, R112, 0x1, R91 ;  /* 0x0000000170027824 */ /* 0x002fe200078e025b */
[----:B------:R-:W-:Y:S01]  /*18e0*/  ISETP.NE.AND P1, PT, R175, 0x1, PT ;  /* 0x00000001af00780c */ /* 0x000fe20003f25270 */
[----:B------:R-:W-:Y:S01]  /*18f0*/  IMAD.MOV.U32 R83, RZ, RZ, RZ ;  /* 0x000000ffff537224 */ /* 0x000fe200078e00ff */
[----:B------:R-:W-:Y:S01]  /*1900*/  ISETP.GE.AND P2, PT, R166, 0x1, PT ;  /* 0x00000001a600780c */ /* 0x000fe20003f46270 */
[----:B------:R-:W-:Y:S01]  /*1910*/  IMAD.IADD R0, R152, 0x1, R2 ;  /* 0x0000000198007824 */ /* 0x000fe200078e0202 */
[----:B------:R-:W-:Y:S01]  /*1920*/  ISETP.GE.AND P0, PT, R2, R106, PT ;  /* 0x0000006a0200720c */ /* 0x000fe20003f06270 */
[----:B------:R-:W-:Y:S02]  /*1930*/  BSSY B1, `(.L_x_66) ;  /* 0x00003d8000017945 */ /* 0x000fe40003800000 */
[----:B------:R-:W-:Y:S01]  /*1940*/  IMAD.MOV.U32 R2, RZ, RZ, R0 ;  /* 0x000000ffff027224 */ /* 0x000fe200078e0000 */
[----:B------:R-:W-:Y:S05]  /*1950*/  ISETP.GT.OR P0, PT, R112, 0x3f, P0 ;  /* 0x0000003f7000780c */ /* 0x000fea0000704670 */
[----:B------:R-:W-:Y:S05]  /*1960*/  @P1 IMAD.HI.U32 R3, R0, c[0x0][0x2bc], RZ ;  /* 0x0000af0000031a27 */ /* 0x000fea00078e00ff */
[----:B------:R-:W-:Y:S04]  /*1970*/  @P1 SHF.R.U32.HI R2, RZ, c[0x0][0x2c0], R3 ;  /* 0x0000b000ff021a19 */ /* 0x000fe80000011603 */
[C---:B------:R-:W-:Y:S04]  /*1980*/  @!P0 IADD3 R3, P1, R2.reuse, R126, RZ ;  /* 0x0000007e02038210 */ /* 0x040fe80007f3e0ff */
[----:B------:R-:W-:Y:S01]  /*1990*/  @!P0 LEA.HI.X.SX32 R5, R2, R143, 0x1, P1 ;  /* 0x0000008f02058211 */ /* 0x000fe200008f0eff */
[----:B------:R-:W-:Y:S01]  /*19a0*/  IMAD.MOV R2, RZ, RZ, -R2 ;  /* 0x000000ffff027224 */ /* 0x000fe200078e0a02 */
[C---:B------:R-:W-:Y:S03]  /*19b0*/  @!P0 LEA R4, P1, R3.reuse, c[0x0][0x2a0], 0x2 ;  /* 0x0000a80003048a11 */ /* 0x040fe600078210ff */
[----:B------:R-:W-:Y:S01]  /*19c0*/  IMAD R84, R2, c[0x0][0x2b8], R0 ;  /* 0x0000ae0002547a24 */ /* 0x000fe200078e0200 */
[----:B------:R-:W-:Y:S03]  /*19d0*/  @!P0 LEA.HI.X R5, R3, c[0x0][0x2a4], R5, 0x2, P1 ;  /* 0x0000a90003058a11 */ /* 0x000fe600008f1405 */
[----:B------:R-:W-:Y:S01]  /*19e0*/  IMAD.WIDE.U32 R2, R84, c[0x0][0x1e0], RZ ;  /* 0x0000780054027a25 */ /* 0x000fe200078e00ff */
[----:B------:R-:W-:Y:S01]  /*19f0*/  SHF.R.S32.HI R96, RZ, 0x1f, R84 ;  /* 0x0000001fff607819 */ /* 0x000fe20000011454 */
[----:B------:R-:W2:Y:S04]  /*1a00*/  @!P0 LDG.E R83, [R4.64] ;  /* 0x0000000604538981 */ /* 0x000ea8000c1e1900 */
[----:B------:R-:W-:Y:S01]  /*1a10*/  IMAD R0, R96, c[0x0][0x1e0], RZ ;  /* 0x0000780060007a24 */ /* 0x000fe200078e02ff */
[----:B------:R-:W-:Y:S03]  /*1a20*/  BAR.SYNC.DEFER_BLOCKING 0x0 ;  /* 0x0000000000007b1d */ /* 0x000fe60000010000 */
[----:B------:R-:W-:Y:S04]  /*1a30*/  IMAD R0, R84, c[0x0][0x1e4], R0 ;  /* 0x0000790054007a24 */ /* 0x000fe800078e0200 */
[----:B------:R-:W-:Y:S01]  /*1a40*/  IMAD.IADD R3, R3, 0x1, R0 ;  /* 0x0000000103037824 */ /* 0x000fe200078e0200 */
[----:B--2---:R-:W-:Y:S03]  /*1a50*/  SHF.R.S32.HI R97, RZ, 0x1f, R83 ;  /* 0x0000001fff617819 */ /* 0x004fe60000011453 */
[----:B------:R-:W-:Y:S04]  /*1a60*/  IMAD.WIDE.U32 R2, R83, c[0x0][0x1f0], R2 ;  /* 0x00007c0053027a25 */ /* 0x000fe800078e0002 */
[----:B------:R-:W-:Y:S01]  /*1a70*/  IMAD R4, R97, c[0x0][0x1f0], RZ ;  /* 0x00007c0061047a24 */ /* 0x000fe200078e02ff */
[----:B------:R-:W-:Y:S03]  /*1a80*/  IADD3 R0, P0, R170, R2, RZ ;  /* 0x00000002aa007210 */ /* 0x000fe60007f1e0ff */
[----:B------:R-:W-:Y:S05]  /*1a90*/  IMAD R4, R83, c[0x0][0x1f4], R4 ;  /* 0x00007d0053047a24 */ /* 0x000fea00078e0204 */
[----:B------:R-:W-:Y:S02]  /*1aa0*/  IADD3.X R2, R147, R3, R4, P0, !PT ;  /* 0x0000000393027210 */ /* 0x000fe400007fe404 */
[C---:B------:R-:W-:Y:S04]  /*1ab0*/  LEA R15, P0, R0.reuse, c[0x0][0x1c8], 0x1 ;  /* 0x00007200000f7a11 */ /* 0x040fe800078008ff */
[----:B------:R-:W-:Y:S01]  /*1ac0*/  LEA.HI.X R14, R0, c[0x0][0x1cc], R2, 0x1, P0 ;  /* 0x00007300000e7a11 */ /* 0x000fe200000f0c02 */
[----:B----4-:R-:W-:-:S05]  /*1ad0*/  @!P2 BRA `(.L_x_67) ;  /* 0x000039700000a947 */ /* 0x010fca0003800000 */
[-C--:B------:R-:W-:Y:S01]  /*1ae0*/  IMAD R3, R156, R79.reuse, RZ ;  /* 0x0000004f9c037224 */ /* 0x080fe200078e02ff */
[----:B------:R-:W-:Y:S01]  /*1af0*/  ISETP.NE.AND P0, PT, RZ, UR4, PT ;  /* 0x00000004ff007c0c */ /* 0x000fe2000bf05270 */
[-C--:B------:R-:W-:Y:S01]  /*1b00*/  IMAD R2, R158, R79.reuse, RZ ;  /* 0x0000004f9e027224 */ /* 0x080fe200078e02ff */
[----:B------:R-:W-:Y:S01]  /*1b10*/  SHF.R.S32.HI R0, RZ, 0x1f, R79 ;  /* 0x0000001fff007819 */ /* 0x000fe2000001144f */
[----:B------:R-:W-:Y:S01]  /*1b20*/  IMAD.WIDE.U32 R8, R162, R79, RZ ;  /* 0x0000004fa2087225 */ /* 0x000fe200078e00ff */
[----:B------:R-:W-:Y:S03]  /*1b30*/  IADD3 R4, -R91, R106, RZ ;  /* 0x0000006a5b047210 */ /* 0x000fe60007ffe1ff */
[----:B------:R-:W-:Y:S01]  /*1b40*/  IMAD R3, R0, R162, R3 ;  /* 0x000000a200037224 */ /* 0x000fe200078e0203 */
[----:B------:R-:W-:Y:S01]  /*1b50*/  IMNMX R85, R4, 0x40, PT ;  /* 0x0000004004557817 */ /* 0x000fe20003800200 */
[----:B------:R-:W-:Y:S02]  /*1b60*/  IMAD R0, R0, R163, R2 ;  /* 0x000000a300007224 */ /* 0x000fe400078e0202 */
[----:B------:R-:W-:Y:S01]  /*1b70*/  IMAD.WIDE.U32 R10, R163, R79, RZ ;  /* 0x0000004fa30a7225 */ /* 0x000fe200078e00ff */
[----:B------:R-:W-:Y:S04]  /*1b80*/  IADD3 R28, R9, R3, RZ ;  /* 0x00000003091c7210 */ /* 0x000fe80007ffe0ff */
[----:B------:R-:W-:Y:S01]  /*1b90*/  IADD3 R29, R11, R0, RZ ;  /* 0x000000000b1d7210 */ /* 0x000fe20007ffe0ff */
[----:B------:R-:W-:-:S05]  /*1ba0*/  @!P0 BRA `(.L_x_68) ;  /* 0x00001c1000008947 */ /* 0x000fca0003800000 */
[----:B------:R-:W-:Y:S01]  /*1bb0*/  ISETP.GE.AND P1, PT, R92, R85, PT ;  /* 0x000000555c00720c */ /* 0x000fe20003f26270 */
[----:B------:R-:W-:Y:S01]  /*1bc0*/  BSSY B0, `(.L_x_69) ;  /* 0x000003a000007945 */ /* 0x000fe20003800000 */
[----:B------:R-:W-:Y:S01]  /*1bd0*/  CS2R R20, SRZ ;  /* 0x0000000000147805 */ /* 0x000fe2000001ff00 */
        /* <DEDUP_REMOVED lines=11> */
[----:B------:R-:W-:-:S05]  /*1c90*/  @P1 BRA `(.L_x_70) ;  /* 0x000002c000001947 */ /* 0x000fca0003800000 */
[----:B------:R-:W-:Y:S01]  /*1ca0*/  IADD3 R0, P0, R124, R8, RZ ;  /* 0x000000087c007210 */ /* 0x000fe20007f1e0ff */
[----:B------:R-:W-:Y:S01]  /*1cb0*/  CS2R R38, SRZ ;  /* 0x0000000000267805 */ /* 0x000fe2000001ff00 */
[----:B------:R-:W-:Y:S01]  /*1cc0*/  CS2R R6, SRZ ;  /* 0x0000000000067805 */ /* 0x000fe2000001ff00 */
[----:B------:R-:W-:Y:S01]  /*1cd0*/  CS2R R44, SRZ ;  /* 0x00000000002c7805 */ /* 0x000fe2000001ff00 */
[----:B------:R-:W-:Y:S01]  /*1ce0*/  CS2R R12, SRZ ;  /* 0x00000000000c7805 */ /* 0x000fe2000001ff00 */
[----:B------:R-:W-:Y:S01]  /*1cf0*/  IMAD.X R3, R28, 0x1, R142, P0 ;  /* 0x000000011c037824 */ /* 0x000fe200000e068e */
[----:B------:R-:W-:Y:S01]  /*1d00*/  IADD3 R2, P0, R122, R10, RZ ;  /* 0x0000000a7a027210 */ /* 0x000fe20007f1e0ff */
[----:B------:R-:W-:Y:S01]  /*1d10*/  CS2R R46, SRZ ;  /* 0x00000000002e7805 */ /* 0x000fe2000001ff00 */
[----:B------:R-:W-:Y:S01]  /*1d20*/  CS2R R16, SRZ ;  /* 0x0000000000107805 */ /* 0x000fe2000001ff00 */
[----:B------:R-:W-:Y:S01]  /*1d30*/  CS2R R48, SRZ ;  /* 0x0000000000307805 */ /* 0x000fe2000001ff00 */
[----:B------:R-:W-:Y:S01]  /*1d40*/  CS2R R18, SRZ ;  /* 0x0000000000127805 */ /* 0x000fe2000001ff00 */
[----:B------:R-:W-:Y:S01]  /*1d50*/  IMAD.X R5, R29, 0x1, R141, P0 ;  /* 0x000000011d057824 */ /* 0x000fe200000e068d */
[C---:B------:R-:W-:Y:S01]  /*1d60*/  LEA R8, P0, R0.reuse, c[0x0][0x270], 0x1 ;  /* 0x00009c0000087a11 */ /* 0x040fe200078008ff */
[----:B------:R-:W-:Y:S01]  /*1d70*/  CS2R R50, SRZ ;  /* 0x0000000000327805 */ /* 0x000fe2000001ff00 */
[----:B------:R-:W-:Y:S01]  /*1d80*/  CS2R R20, SRZ ;  /* 0x0000000000147805 */ /* 0x000fe2000001ff00 */
[----:B------:R-:W-:Y:S01]  /*1d90*/  CS2R R52, SRZ ;  /* 0x0000000000347805 */ /* 0x000fe2000001ff00 */
[----:B------:R-:W-:Y:S02]  /*1da0*/  LEA.HI.X R9, R0, c[0x0][0x274], R3, 0x1, P0 ;  /* 0x00009d0000097a11 */ /* 0x000fe400000f0c03 */
[C---:B------:R-:W-:Y:S04]  /*1db0*/  LEA R4, P0, R2.reuse, c[0x0][0x288], 0x1 ;  /* 0x0000a20002047a11 */ /* 0x040fe800078008ff */
[----:B------:R-:W-:Y:S02]  /*1dc0*/  LEA.HI.X R5, R2, c[0x0][0x28c], R5, 0x1, P0 ;  /* 0x0000a30002057a11 */ /* 0x000fe400000f0c05 */
[----:B------:R-:W-:Y:S01]  /*1dd0*/  ISETP.GE.AND P0, PT, R32, c[0x0][0x27c], PT ;  /* 0x00009f0020007a0c */ /* 0x000fe20003f06270 */
[----:B------:R-:W-:Y:S11]  /*1de0*/  CS2R R2, SRZ ;  /* 0x0000000000027805 */ /* 0x000ff6000001ff00 */
[----:B------:R-:W-:Y:S01]  /*1df0*/  @!UPT UIADD3 URZ, URZ, URZ, URZ ;  /* 0x0000003f3f3ff290 */ /* 0x000fe2000fffe03f */
[----:B------:R1:W5:Y:S04]  /*1e00*/  @!P0 LDG.E.64 R2, [R8.64] ;  /* 0x0000000608028981 */ /* 0x000368000c1e1b00 */
[----:B------:R1:W5:Y:S01]  /*1e10*/  @!P0 LDG.E.64 R38, [R4.64] ;  /* 0x0000000604268981 */ /* 0x000362000c1e1b00 */
[----:B------:R-:W-:Y:S11]  /*1e20*/  ISETP.GE.AND P0, PT, R36, c[0x0][0x27c], PT ;  /* 0x00009f0024007a0c */ /* 0x000ff60003f06270 */
[----:B------:R-:W-:Y:S02]  /*1e30*/  @!UPT UIADD3 URZ, URZ, URZ, URZ ;  /* 0x0000003f3f3ff290 */ /* 0x000fe4000fffe03f */
[----:B------:R1:W5:Y:S04]  /*1e40*/  @!P0 LDG.E.64 R6, [R8.64+0x10] ;  /* 0x0000100608068981 */ /* 0x000368000c1e1b00 */
[----:B------:R1:W5:Y:S01]  /*1e50*/  @!P0 LDG.E.64 R44, [R4.64+0x10] ;  /* 0x00001006042c8981 */ /* 0x000362000c1e1b00 */
        /* <DEDUP_REMOVED lines=15> */
[----:B------:R1:W5:Y:S02]  /*1f50*/  @!P0 LDG.E.64 R52, [R4.64+0x50] ;  /* 0x0000500604348981 */ /* 0x000364000c1e1b00 */
.L_x_70:
[----:B------:R-:W-:Y:S05]  /*1f60*/  BSYNC B0 ;  /* 0x0000000000007941 */ /* 0x000fea0003800000 */
.L_x_69:
[----:B------:R2:W3:Y:S04]  /*1f70*/  SHFL.IDX PT, R65, R14, RZ, 0x1e1f ;  /* 0x001e1fff0e417589 */ /* 0x0004e800000e0000 */
[----:B------:R2:W4:Y:S01]  /*1f80*/  SHFL.IDX PT, R64, R15, RZ, 0x1e1f ;  /* 0x001e1fff0f407589 */ /* 0x00052200000e0000 */
[----:B------:R-:W-:-:S05]  /*1f90*/  @P1 BRA `(.L_x_71) ;  /* 0x0000371000001947 */ /* 0x000fca0003800000 */
[----:B-----5:R-:W-:Y:S01]  /*1fa0*/  MOV R0, R19 ;  /* 0x0000001300007202 */ /* 0x020fe20000000f00 */
[----:B-1----:R-:W-:Y:S01]  /*1fb0*/  IMAD.MOV.U32 R8, RZ, RZ, R20 ;  /* 0x000000ffff087224 */ /* 0x002fe200078e0014 */
[----:B------:R-:W-:Y:S01]  /*1fc0*/  ISETP.GE.AND P0, PT, R24, c[0x0][0x1d4], PT ;  /* 0x0000750018007a0c */ /* 0x000fe20003f06270 */
[----:B------:R-:W-:Y:S01]  /*1fd0*/  IMAD.MOV.U32 R5, RZ, RZ, R21 ;  /* 0x000000ffff057224 */ /* 0x000fe200078e0015 */
[----:B------:R-:W-:Y:S01]  /*1fe0*/  BSSY B0, `(.L_x_72) ;  /* 0x0000057000007945 */ /* 0x000fe20003800000 */
[----:B------:R-:W-:Y:S03]  /*1ff0*/  IMAD.MOV.U32 R4, RZ, RZ, R18 ;  /* 0x000000ffff047224 */ /* 0x000fe600078e0012 */
[----:B------:R-:W-:Y:S01]  /*2000*/  PRMT R29, R5, 0x5410, R8 ;  /* 0x00005410051d7816 */ /* 0x000fe20000000008 */
[----:B------:R-:W-:Y:S01]  /*2010*/  IMAD.MOV.U32 R8, RZ, RZ, R16 ;  /* 0x000000ffff087224 */ /* 0x000fe200078e0010 */
[----:B------:R-:W-:Y:S01]  /*2020*/  PRMT R28, R0, 0x5410, R4 ;  /* 0x00005410001c7816 */ /* 0x000fe20000000004 */
[----:B------:R-:W-:Y:S01]  /*2030*/  IMAD.MOV.U32 R5, RZ, RZ, R17 ;  /* 0x000000ffff057224 */ /* 0x000fe200078e0011 */
[----:B------:R-:W-:Y:S01]  /*2040*/  MOV R4, R12 ;  /* 0x0000000c00047202 */ /* 0x000fe20000000f00 */
[----:B------:R-:W-:Y:S03]  /*2050*/  IMAD.MOV.U32 R0, RZ, RZ, R13 ;  /* 0x000000ffff007224 */ /* 0x000fe600078e000d */
[----:B------:R-:W-:Y:S01]  /*2060*/  PRMT R23, R5, 0x5410, R8 ;  /* 0x0000541005177816 */ /* 0x000fe20000000008 */
[----:B------:R-:W-:Y:S01]  /*2070*/  IMAD.MOV.U32 R8, RZ, RZ, R52 ;  /* 0x000000ffff087224 */ /* 0x000fe200078e0034 */
[----:B------:R-:W-:Y:S01]  /*2080*/  PRMT R22, R0, 0x5410, R4 ;  /* 0x0000541000167816 */ /* 0x000fe20000000004 */
[----:B------:R-:W-:Y:S01]  /*2090*/  IMAD.MOV.U32 R4, RZ, RZ, R6 ;  /* 0x000000ffff047224 */ /* 0x000fe200078e0006 */
[----:B------:R-:W-:Y:S01]  /*20a0*/  MOV R0, R7 ;  /* 0x0000000700007202 */ /* 0x000fe20000000f00 */
[----:B------:R-:W-:Y:S03]  /*20b0*/  IMAD.MOV.U32 R5, RZ, RZ, R53 ;  /* 0x000000ffff057224 */ /* 0x000fe600078e0035 */
[----:B--2---:R-:W-:Y:S01]  /*20c0*/  PRMT R15, R0, 0x5410, R4 ;  /* 0x00005410000f7816 */ /* 0x004fe20000000004 */
[----:B------:R-:W-:Y:S01]  /*20d0*/  IMAD.MOV.U32 R4, RZ, RZ, R48 ;  /* 0x000000ffff047224 */ /* 0x000fe200078e0030 */
[----:B------:R-:W-:Y:S01]  /*20e0*/  PRMT R57, R8, 0x5410, R5 ;  /* 0x0000541008397816 */ /* 0x000fe20000000005 */
[----:B------:R-:W-:Y:S01]  /*20f0*/  IMAD.MOV.U32 R5, RZ, RZ, R51 ;  /* 0x000000ffff057224 */ /* 0x000fe200078e0033 */
[----:B------:R-:W-:Y:S02]  /*2100*/  MOV R8, R50 ;  /* 0x0000003200087202 */ /* 0x000fe40000000f00 */
[----:B------:R-:W-:Y:S02]  /*2110*/  MOV R0, R49 ;  /* 0x0000003100007202 */ /* 0x000fe40000000f00 */
[----:B------:R-:W-:Y:S01]  /*2120*/  PRMT R56, R8, 0x5410, R5 ;  /* 0x0000541008387816 */ /* 0x000fe20000000005 */
[----:B------:R-:W-:Y:S01]  /*2130*/  IMAD.MOV.U32 R8, RZ, RZ, R46 ;  /* 0x000000ffff087224 */ /* 0x000fe200078e002e */
[----:B------:R-:W-:Y:S01]  /*2140*/  PRMT R55, R4, 0x5410, R0 ;  /* 0x0000541004377816 */ /* 0x000fe20000000000 */
[----:B------:R-:W-:Y:S01]  /*2150*/  IMAD.MOV.U32 R5, RZ, RZ, R47 ;  /* 0x000000ffff057224 */ /* 0x000fe200078e002f */
[----:B------:R-:W-:Y:S01]  /*2160*/  MOV R4, R44 ;  /* 0x0000002c00047202 */ /* 0x000fe20000000f00 */
[----:B------:R-:W-:Y:S03]  /*2170*/  IMAD.MOV.U32 R0, RZ, RZ, R45 ;  /* 0x000000ffff007224 */ /* 0x000fe600078e002d */
[----:B------:R-:W-:Y:S02]  /*2180*/  PRMT R54, R8, 0x5410, R5 ;  /* 0x0000541008367816 */ /* 0x000fe40000000005 */
[----:B------:R-:W-:Y:S01]  /*2190*/  PRMT R43, R4, 0x5410, R0 ;  /* 0x00005410042b7816 */ /* 0x000fe20000000000 */
[----:B------:R-:W-:-:S05]  /*21a0*/  @P0 BRA `(.L_x_73) ;  /* 0x000003a000000947 */ /* 0x000fca0003800000 */
[C---:B----4-:R-:W-:Y:S01]  /*21b0*/  LEA R58, P0, R24.reuse, R64, 0x1 ;  /* 0x00000040183a7211 */ /* 0x050fe200078008ff */
[----:B------:R-:W1:Y:S01]  /*21c0*/  LDS.128 R8, [R81+0x3000] ;  /* 0x0030000051087984 */ /* 0x000e620000000c00 */
[----:B------:R-:W-:Y:S01]  /*21d0*/  MOV R4, R2 ;  /* 0x0000000200047202 */ /* 0x000fe20000000f00 */
[----:B------:R-:W-:Y:S01]  /*21e0*/  IMAD.MOV.U32 R30, RZ, RZ, R38 ;  /* 0x000000ffff1e7224 */ /* 0x000fe200078e0026 */
[----:B---3--:R-:W-:Y:S01]  /*21f0*/  LEA.HI.X R59, R24, R65, R25, 0x1, P0 ;  /* 0x00000041183b7211 */ /* 0x008fe200000f0c19 */
[--C-:B------:R-:W-:Y:S01]  /*2200*/  IMAD.MOV.U32 R40, RZ, RZ, R39.reuse ;  /* 0x000000ffff287224 */ /* 0x100fe200078e0027 */
[----:B------:R-:W-:Y:S11]  /*2210*/  ISETP.GE.AND P0, PT, R32, c[0x0][0x27c], PT ;  /* 0x00009f0020007a0c */ /* 0x000ff60003f06270 */
[----:B------:R-:W-:Y:S02]  /*2220*/  @!UPT UIADD3 URZ, URZ, URZ, URZ ;  /* 0x0000003f3f3ff290 */ /* 0x000fe4000fffe03f */
[----:B------:R-:W-:Y:S02]  /*2230*/  @!P0 SHF.R.U64 R38, R38, 0x10, R39 ;  /* 0x0000001026268819 */ /* 0x000fe40000001227 */
[--C-:B------:R-:W-:Y:S01]  /*2240*/  @!P0 SHF.R.U64 R5, R2, 0x10, R3.reuse ;  /* 0x0000001002058819 */ /* 0x100fe20000001203 */
[----:B------:R-:W-:Y:S01]  /*2250*/  IMAD.MOV.U32 R2, RZ, RZ, R3 ;  /* 0x000000ffff027224 */ /* 0x000fe200078e0003 */
[----:B------:R-:W-:Y:S02]  /*2260*/  @!P0 SHF.R.U32.HI R14, RZ, 0x10, R39 ;  /* 0x00000010ff0e8819 */ /* 0x000fe40000011627 */
[----:B------:R-:W-:Y:S02]  /*2270*/  @!P0 SHF.R.U32.HI R0, RZ, 0x10, R3 ;  /* 0x00000010ff008819 */ /* 0x000fe40000011603 */
[----:B------:R-:W-:Y:S02]  /*2280*/  @!P0 PRMT R38, R30, 0x5410, R38 ;  /* 0x000054101e268816 */ /* 0x000fe40000000026 */
[----:B------:R-:W-:Y:S02]  /*2290*/  @!P0 PRMT R4, R4, 0x5410, R5 ;  /* 0x0000541004048816 */ /* 0x000fe40000000005 */
[----:B------:R-:W-:Y:S01]  /*22a0*/  @!P0 PRMT R41, R40, 0x5410, R14 ;  /* 0x0000541028298816 */ /* 0x000fe2000000000e */
[----:B------:R-:W-:Y:S01]  /*22b0*/  @!P0 IMAD.U32 R5, R38, 0x10000, RZ ;  /* 0x0001000026058824 */ /* 0x000fe200078e00ff */
[----:B------:R-:W-:Y:S02]  /*22c0*/  @!P0 PRMT R14, R2, 0x5410, R0 ;  /* 0x00005410020e8816 */ /* 0x000fe40000000000 */
[----:B------:R-:W-:Y:S02]  /*22d0*/  @!P0 SHF.L.U32 R3, R4, 0x10, RZ ;  /* 0x0000001004038819 */ /* 0x000fe400000006ff */
[----:B------:R-:W-:Y:S02]  /*22e0*/  @!P0 LOP3.LUT R38, R38, 0xffff0000, RZ, 0xc0, !PT ;  /* 0xffff000026268812 */ /* 0x000fe400078ec0ff */
[----:B------:R-:W-:Y:S01]  /*22f0*/  @!P0 LOP3.LUT R4, R4, 0xffff0000, RZ, 0xc0, !PT ;  /* 0xffff000004048812 */ /* 0x000fe200078ec0ff */
[C---:B-1----:R-:W-:Y:S01]  /*2300*/  @!P0 IMAD.U32 R30, R8.reuse, 0x10000, RZ ;  /* 0x00010000081e8824 */ /* 0x042fe200078e00ff */
[----:B------:R-:W-:Y:S01]  /*2310*/  @!P0 LOP3.LUT R0, R8, 0xffff0000, RZ, 0xc0, !PT ;  /* 0xffff000008008812 */ /* 0x000fe200078ec0ff */
[C---:B------:R-:W-:Y:S01]  /*2320*/  @!P0 IMAD.U32 R39, R9.reuse, 0x10000, RZ ;  /* 0x0001000009278824 */ /* 0x040fe200078e00ff */
[----:B------:R-:W-:Y:S03]  /*2330*/  @!P0 LOP3.LUT R2, R9, 0xffff0000, RZ, 0xc0, !PT ;  /* 0xffff000009028812 */ /* 0x000fe600078ec0ff */
[C---:B------:R-:W-:Y:S02]  /*2340*/  @!P0 FMUL.FTZ R40, R0.reuse, R5 ;  /* 0x0000000500288220 */ /* 0x040fe40000410000 */
[-C--:B------:R-:W-:Y:S02]  /*2350*/  @!P0 FMUL.FTZ R0, R0, R3.reuse ;  /* 0x0000000300008220 */ /* 0x080fe40000410000 */
[----:B------:R-:W-:Y:S02]  /*2360*/  @!P0 FMUL.FTZ R42, R2, R38 ;  /* 0x00000026022a8220 */ /* 0x000fe40000410000 */
[----:B------:R-:W-:Y:S01]  /*2370*/  @!P0 FFMA.FTZ R63, R30, R3, -R40 ;  /* 0x000000031e3f8223 */ /* 0x000fe20000010828 */
[----:B------:R-:W-:Y:S01]  /*2380*/  @!P0 LOP3.LUT R3, R10, 0xffff0000, RZ, 0xc0, !PT ;  /* 0xffff00000a038812 */ /* 0x000fe200078ec0ff */
[----:B------:R-:W-:Y:S01]  /*2390*/  @!P0 FFMA.FTZ R0, R5, R30, R0 ;  /* 0x0000001e05008223 */ /* 0x000fe20000010000 */
[C---:B------:R-:W-:Y:S01]  /*23a0*/  @!P0 SHF.L.U32 R30, R41.reuse, 0x10, RZ ;  /* 0x00000010291e8819 */ /* 0x040fe200000006ff */
[----:B------:R-:W-:Y:S01]  /*23b0*/  @!P0 IMAD.U32 R5, R14, 0x10000, RZ ;  /* 0x000100000e058824 */ /* 0x000fe200078e00ff */
[----:B------:R-:W-:Y:S01]  /*23c0*/  @!P0 LOP3.LUT R41, R41, 0xffff0000, RZ, 0xc0, !PT ;  /* 0xffff000029298812 */ /* 0x000fe200078ec0ff */
[-C--:B------:R-:W-:Y:S01]  /*23d0*/  @!P0 FMUL.FTZ R2, R2, R4.reuse ;  /* 0x0000000402028220 */ /* 0x080fe20000410000 */
[----:B------:R-:W-:Y:S01]  /*23e0*/  @!P0 F2FP.BF16.PACK_AB R0, R0, R63 ;  /* 0x0000003f0000823e */ /* 0x000fe200000010ff */
[----:B------:R-:W-:Y:S01]  /*23f0*/  @!P0 FFMA.FTZ R62, R39, R4, -R42 ;  /* 0x00000004273e8223 */ /* 0x000fe2000001082a */
[----:B------:R-:W-:Y:S01]  /*2400*/  @!P0 LOP3.LUT R4, R11, 0xffff0000, RZ, 0xc0, !PT ;  /* 0xffff00000b048812 */ /* 0x000fe200078ec0ff */
[----:B------:R-:W-:Y:S01]  /*2410*/  @!P0 IMAD.U32 R40, R10, 0x10000, RZ ;  /* 0x000100000a288824 */ /* 0x000fe200078e00ff */
[----:B------:R-:W-:Y:S01]  /*2420*/  @!P0 LOP3.LUT R14, R14, 0xffff0000, RZ, 0xc0, !PT ;  /* 0xffff00000e0e8812 */ /* 0x000fe200078ec0ff */
[----:B------:R-:W-:Y:S01]  /*2430*/  @!P0 FMUL.FTZ R60, R3, R30 ;  /* 0x0000001e033c8220 */ /* 0x000fe20000410000 */
[----:B------:R-:W-:Y:S01]  /*2440*/  @!P0 SHF.L.U32 R42, R11, 0x10, RZ ;  /* 0x000000100b2a8819 */ /* 0x000fe200000006ff */
[----:B------:R-:W-:Y:S02]  /*2450*/  @!P0 FMUL.FTZ R3, R3, R5 ;  /* 0x0000000503038220 */ /* 0x000fe40000410000 */
[C---:B------:R-:W-:Y:S02]  /*2460*/  @!P0 FMUL.FTZ R61, R4.reuse, R41 ;  /* 0x00000029043d8220 */ /* 0x040fe40000410000 */
[----:B------:R-:W-:Y:S02]  /*2470*/  @!P0 FMUL.FTZ R4, R4, R14 ;  /* 0x0000000e04048220 */ /* 0x000fe40000410000 */
[----:B------:R-:W-:Y:S02]  /*2480*/  @!P0 FFMA.FTZ R2, R38, R39, R2 ;  /* 0x0000002726028223 */ /* 0x000fe40000010002 */
[----:B------:R-:W-:Y:S02]  /*2490*/  @!P0 FFMA.FTZ R3, R30, R40, R3 ;  /* 0x000000281e038223 */ /* 0x000fe40000010003 */
[----:B------:R-:W-:Y:S01]  /*24a0*/  @!P0 FFMA.FTZ R60, R40, R5, -R60 ;  /* 0x00000005283c8223 */ /* 0x000fe2000001083c */
[----:B------:R-:W-:Y:S01]  /*24b0*/  @!P0 F2FP.BF16.PACK_AB R2, R2, R62 ;  /* 0x0000003e0202823e */ /* 0x000fe200000010ff */
[----:B------:R-:W-:Y:S02]  /*24c0*/  @!P0 FFMA.FTZ R61, R42, R14, -R61 ;  /* 0x0000000e2a3d8223 */ /* 0x000fe4000001083d */
[----:B------:R-:W-:Y:S01]  /*24d0*/  @!P0 FFMA.FTZ R4, R41, R42, R4 ;  /* 0x0000002a29048223 */ /* 0x000fe20000010004 */
[----:B------:R-:W-:Y:S01]  /*24e0*/  @!P0 F2FP.BF16.PACK_AB R3, R3, R60 ;  /* 0x0000003c0303823e */ /* 0x000fe200000010ff */
[----:B------:R-:W-:Y:S01]  /*24f0*/  @!P0 IMAD.MOV.U32 R8, RZ, RZ, R0 ;  /* 0x000000ffff088224 */ /* 0x000fe200078e0000 */
[----:B------:R-:W-:Y:S02]  /*2500*/  @!P0 MOV R9, R2 ;  /* 0x0000000200098202 */ /* 0x000fe40000000f00 */
[----:B------:R-:W-:Y:S01]  /*2510*/  @!P0 F2FP.BF16.PACK_AB R4, R4, R61 ;  /* 0x0000003d0404823e */ /* 0x000fe200000010ff */
[----:B------:R-:W-:Y:S03]  /*2520*/  @!P0 IMAD.MOV.U32 R10, RZ, RZ, R3 ;  /* 0x000000ffff0a8224 */ /* 0x000fe600078e0003 */
[----:B------:R-:W-:Y:S05]  /*2530*/  @!P0 MOV R11, R4 ;  /* 0x00000004000b8202 */ /* 0x000fea0000000f00 */
[----:B------:R1:W-:Y:S02]  /*2540*/  ST.E.128 [R58.64], R8 ;  /* 0x000000083a007985 */ /* 0x0003e4000c101d06 */
.L_x_73:
[----:B------:R-:W-:Y:S05]  /*2550*/  BSYNC B0 ;  /* 0x0000000000007941 */ /* 0x000fea0003800000 */
.L_x_72:
[----:B------:R-:W-:Y:S01]  /*2560*/  ISETP.GE.AND P0, PT, R27, c[0x0][0x1d4], PT ;  /* 0x000075001b007a0c */ /* 0x000fe20003f06270 */
[----:B------:R-:W-:Y:S01]  /*2570*/  @!UPT UIADD3 URZ, URZ, URZ, URZ ;  /* 0x0000003f3f3ff290 */ /* 0x000fe2000fffe03f */
[----:B------:R-:W-:Y:S11]  /*2580*/  BSSY B0, `(.L_x_74) ;  /* 0x0000038000007945 */ /* 0x000ff60003800000 */
[----:B------:R-:W-:-:S05]  /*2590*/  @P0 BRA `(.L_x_75) ;  /* 0x0000036000000947 */ /* 0x000fca0003800000 */
[C---:B----4-:R-:W-:Y:S01]  /*25a0*/  LEA R40, P0, R87.reuse, R64, 0x1 ;  /* 0x0000004057287211 */ /* 0x050fe200078008ff */
[----:B-1----:R-:W1:Y:S03]  /*25b0*/  LDS.128 R8, [R82+0x3000] ;  /* 0x0030000052087984 */ /* 0x002e660000000c00 */
[----:B---3--:R-:W-:Y:S02]  /*25c0*/  LEA.HI.X R41, R87, R65, R102, 0x1, P0 ;  /* 0x0000004157297211 */ /* 0x008fe400000f0c66 */
[----:B------:R-:W-:Y:S11]  /*25d0*/  ISETP.GE.AND P0, PT, R36, c[0x0][0x27c], PT ;  /* 0x00009f0024007a0c */ /* 0x000ff60003f06270 */
[----:B------:R-:W-:Y:S02]  /*25e0*/  @!UPT UIADD3 URZ, URZ, URZ, URZ ;  /* 0x0000003f3f3ff290 */ /* 0x000fe4000fffe03f */
[----:B------:R-:W-:Y:S02]  /*25f0*/  @!P0 SHF.R.U64 R4, R44, 0x10, R45 ;  /* 0x000000102c048819 */ /* 0x000fe4000000122d */
[--C-:B------:R-:W-:Y:S02]  /*2600*/  @!P0 SHF.R.U64 R0, R6, 0x10, R7.reuse ;  /* 0x0000001006008819 */ /* 0x100fe40000001207 */
[----:B------:R-:W-:Y:S02]  /*2610*/  @!P0 PRMT R4, R43, 0x5410, R4 ;  /* 0x000054102b048816 */ /* 0x000fe40000000004 */
[C---:B------:R-:W-:Y:S02]  /*2620*/  @!P0 PRMT R0, R15.reuse, 0x5432, R0 ;  /* 0x000054320f008816 */ /* 0x040fe40000000000 */
[----:B------:R-:W-:Y:S01]  /*2630*/  @!P0 SHF.R.U32.HI R6, RZ, 0x10, R7 ;  /* 0x00000010ff068819 */ /* 0x000fe20000011607 */
[----:B------:R-:W-:Y:S01]  /*2640*/  @!P0 IMAD.U32 R7, R4, 0x10000, RZ ;  /* 0x0001000004078824 */ /* 0x000fe200078e00ff */
[----:B------:R-:W-:Y:S01]  /*2650*/  @!P0 SHF.R.U32.HI R38, RZ, 0x10, R45 ;  /* 0x00000010ff268819 */ /* 0x000fe2000001162d */
[----:B------:R-:W-:Y:S01]  /*2660*/  @!P0 IMAD.U32 R5, R0, 0x10000, RZ ;  /* 0x0001000000058824 */ /* 0x000fe200078e00ff */
[----:B------:R-:W-:Y:S02]  /*2670*/  @!P0 PRMT R6, R15, 0x5410, R6 ;  /* 0x000054100f068816 */ /* 0x000fe40000000006 */
[----:B------:R-:W-:Y:S02]  /*2680*/  @!P0 LOP3.LUT R15, R4, 0xffff0000, RZ, 0xc0, !PT ;  /* 0xffff0000040f8812 */ /* 0x000fe400078ec0ff */
[----:B------:R-:W-:Y:S02]  /*2690*/  @!P0 LOP3.LUT R4, R0, 0xffff0000, RZ, 0xc0, !PT ;  /* 0xffff000000048812 */ /* 0x000fe400078ec0ff */
[----:B------:R-:W-:Y:S01]  /*26a0*/  @!P0 PRMT R38, R43, 0x5432, R38 ;  /* 0x000054322b268816 */ /* 0x000fe20000000026 */
[C---:B-1----:R-:W-:Y:S01]  /*26b0*/  @!P0 IMAD.U32 R14, R8.reuse, 0x10000, RZ ;  /* 0x00010000080e8824 */ /* 0x042fe200078e00ff */
[----:B------:R-:W-:Y:S02]  /*26c0*/  @!P0 LOP3.LUT R2, R8, 0xffff0000, RZ, 0xc0, !PT ;  /* 0xffff000008028812 */ /* 0x000fe400078ec0ff */
[C---:B------:R-:W-:Y:S02]  /*26d0*/  @!P0 LOP3.LUT R3, R9.reuse, 0xffff0000, RZ, 0xc0, !PT ;  /* 0xffff000009038812 */ /* 0x040fe400078ec0ff */
[----:B------:R-:W-:Y:S01]  /*26e0*/  @!P0 SHF.L.U32 R30, R9, 0x10, RZ ;  /* 0x00000010091e8819 */ /* 0x000fe200000006ff */
[C---:B------:R-:W-:Y:S02]  /*26f0*/  @!P0 FMUL.FTZ R39, R2.reuse, R7 ;  /* 0x0000000702278220 */ /* 0x040fe40000410000 */
[----:B------:R-:W-:Y:S02]  /*2700*/  @!P0 FMUL.FTZ R0, R2, R5 ;  /* 0x0000000502008220 */ /* 0x000fe40000410000 */
[C---:B------:R-:W-:Y:S02]  /*2710*/  @!P0 FMUL.FTZ R42, R3.reuse, R15 ;  /* 0x0000000f032a8220 */ /* 0x040fe40000410000 */
[----:B------:R-:W-:Y:S01]  /*2720*/  @!P0 FFMA.FTZ R45, R14, R5, -R39 ;  /* 0x000000050e2d8223 */ /* 0x000fe20000010827 */
[----:B------:R-:W-:Y:S01]  /*2730*/  @!P0 SHF.L.U32 R5, R6, 0x10, RZ ;  /* 0x0000001006058819 */ /* 0x000fe200000006ff */
[----:B------:R-:W-:Y:S01]  /*2740*/  @!P0 FMUL.FTZ R2, R3, R4 ;  /* 0x0000000403028220 */ /* 0x000fe20000410000 */
[----:B------:R-:W-:Y:S01]  /*2750*/  @!P0 LOP3.LUT R3, R10, 0xffff0000, RZ, 0xc0, !PT ;  /* 0xffff00000a038812 */ /* 0x000fe200078ec0ff */
[----:B------:R-:W-:Y:S01]  /*2760*/  @!P0 FFMA.FTZ R0, R7, R14, R0 ;  /* 0x0000000e07008223 */ /* 0x000fe20000010000 */
[----:B------:R-:W-:Y:S01]  /*2770*/  @!P0 LOP3.LUT R6, R6, 0xffff0000, RZ, 0xc0, !PT ;  /* 0xffff000006068812 */ /* 0x000fe200078ec0ff */
[C---:B------:R-:W-:Y:S01]  /*2780*/  @!P0 IMAD.U32 R7, R38.reuse, 0x10000, RZ ;  /* 0x0001000026078824 */ /* 0x040fe200078e00ff */
[----:B------:R-:W-:Y:S01]  /*2790*/  @!P0 LOP3.LUT R38, R38, 0xffff0000, RZ, 0xc0, !PT ;  /* 0xffff000026268812 */ /* 0x000fe200078ec0ff */
[----:B------:R-:W-:Y:S01]  /*27a0*/  @!P0 FFMA.FTZ R44, R30, R4, -R42 ;  /* 0x000000041e2c8223 */ /* 0x000fe2000001082a */
[----:B------:R-:W-:Y:S01]  /*27b0*/  @!P0 LOP3.LUT R4, R11, 0xffff0000, RZ, 0xc0, !PT ;  /* 0xffff00000b048812 */ /* 0x000fe200078ec0ff */
[----:B------:R-:W-:Y:S01]  /*27c0*/  @!P0 IMAD.U32 R14, R10, 0x10000, RZ ;  /* 0x000100000a0e8824 */ /* 0x000fe200078e00ff */
[----:B------:R-:W-:Y:S01]  /*27d0*/  @!P0 F2FP.BF16.PACK_AB R0, R0, R45 ;  /* 0x0000002d0000823e */ /* 0x000fe200000010ff */
[C---:B------:R-:W-:Y:S02]  /*27e0*/  @!P0 FMUL.FTZ R42, R3.reuse, R7 ;  /* 0x00000007032a8220 */ /* 0x040fe40000410000 */
[-C--:B------:R-:W-:Y:S02]  /*27f0*/  @!P0 FMUL.FTZ R3, R3, R5.reuse ;  /* 0x0000000503038220 */ /* 0x080fe40000410000 */
[----:B------:R-:W-:Y:S02]  /*2800*/  @!P0 IMAD.U32 R39, R11, 0x10000, RZ ;  /* 0x000100000b278824 */ /* 0x000fe400078e00ff */
        /* <DEDUP_REMOVED lines=15> */
.L_x_75:
[----:B------:R-:W-:Y:S05]  /*2900*/  BSYNC B0 ;  /* 0x0000000000007941 */ /* 0x000fea0003800000 */
.L_x_74:
        /* <DEDUP_REMOVED lines=11> */
[----:B------:R-:W-:Y:S02]  /*29c0*/  @!P0 SHF.R.U32.HI R2, RZ, 0x10, R13 ;  /* 0x00000010ff028819 */ /* 0x000fe4000001160d */
[----:B------:R-:W-:Y:S02]  /*29d0*/  @!P0 PRMT R13, R54, 0x5410, R3 ;  /* 0x00005410360d8816 */ /* 0x000fe40000000003 */
[C---:B------:R-:W-:Y:S02]  /*29e0*/  @!P0 PRMT R0, R22.reuse, 0x5432, R0 ;  /* 0x0000543216008816 */ /* 0x040fe40000000000 */
[----:B------:R-:W-:Y:S01]  /*29f0*/  @!P0 PRMT R5, R22, 0x5410, R2 ;  /* 0x0000541016058816 */ /* 0x000fe20000000002 */
[C---:B------:R-:W-:Y:S01]  /*2a00*/  @!P0 IMAD.U32 R7, R13.reuse, 0x10000, RZ ;  /* 0x000100000d078824 */ /* 0x040fe200078e00ff */
[----:B------:R-:W-:Y:S01]  /*2a10*/  @!P0 SHF.R.U32.HI R15, RZ, 0x10, R47 ;  /* 0x00000010ff0f8819 */ /* 0x000fe2000001162f */
[C---:B------:R-:W-:Y:S01]  /*2a20*/  @!P0 IMAD.U32 R6, R0.reuse, 0x10000, RZ ;  /* 0x0001000000068824 */ /* 0x040fe200078e00ff */
        /* <DEDUP_REMOVED lines=8> */
[-C--:B------:R-:W-:Y:S02]  /*2ab0*/  @!P0 FMUL.FTZ R0, R2, R6.reuse ;  /* 0x0000000602008220 */ /* 0x080fe40000410000 */
[----:B------:R-:W-:Y:S02]  /*2ac0*/  @!P0 FMUL.FTZ R30, R3, R13 ;  /* 0x0000000d031e8220 */ /* 0x000fe40000410000 */
        /* <DEDUP_REMOVED lines=13> */
[----:B------:R-:W-:Y:S02]  /*2ba0*/  @!P0 FMUL.FTZ R3, R3, R6 ;  /* 0x0000000603038220 */ /* 0x000fe40000410000 */
        /* <DEDUP_REMOVED lines=16> */
.L_x_77:
[----:B------:R-:W-:Y:S05]  /*2cb0*/  BSYNC B0 ;  /* 0x0000000000007941 */ /* 0x000fea0003800000 */
.L_x_76:
[----:B------:R-:W-:Y:S01]  /*2cc0*/  ISETP.GE.AND P0, PT, R95, c[0x0][0x1d4], PT ;  /* 0x000075005f007a0c */ /* 0x000fe20003f06270 */
[----:B------:R-:W-:Y:S01]  /*2cd0*/  @!UPT UIADD3 URZ, URZ, URZ, URZ ;  /* 0x0000003f3f3ff290 */ /* 0x000fe2000fffe03f */
[----:B------:R-:W-:Y:S11]  /*2ce0*/  BSSY B0, `(.L_x_78) ;  /* 0x0000038000007945 */ /* 0x000ff60003800000 */
[----:B------:R-:W-:-:S05]  /*2cf0*/  @P0 BRA `(.L_x_79) ;  /* 0x0000036000000947 */ /* 0x000fca0003800000 */
[C---:B-1--4-:R-:W-:Y:S01]  /*2d00*/  LEA R38, P0, R90.reuse, R64, 0x1 ;  /* 0x000000405a267211 */ /* 0x052fe200078008ff */
[----:B------:R-:W1:Y:S03]  /*2d10*/  LDS.128 R8, [R82+0x4000] ;  /* 0x0040000052087984 */ /* 0x000e660000000c00 */
        /* <DEDUP_REMOVED lines=52> */
.L_x_79:
[----:B------:R-:W-:Y:S05]  /*3060*/  BSYNC B0 ;  /* 0x0000000000007941 */ /* 0x000fea0003800000 */
.L_x_78:
        /* <DEDUP_REMOVED lines=58> */
.L_x_81:
[----:B------:R-:W-:Y:S05]  /*3410*/  BSYNC B0 ;  /* 0x0000000000007941 */ /* 0x000fea0003800000 */
.L_x_80:
[----:B------:R-:W-:Y:S11]  /*3420*/  ISETP.GE.AND P0, PT, R93, c[0x0][0x1d4], PT ;  /* 0x000075005d007a0c */ /* 0x000ff60003f06270 */
[----:B------:R-:W-:Y:S02]  /*3430*/  @!UPT UIADD3 URZ, URZ, URZ, URZ ;  /* 0x0000003f3f3ff290 */ /* 0x000fe4000fffe03f */
        /* <DEDUP_REMOVED lines=54> */
[----:B------:R1:W-:Y:S01]  /*37a0*/  ST.E.128 [R22.64], R8 ;  /* 0x0000000816007985 */ /* 0x0003e2000c101d06 */
[----:B------:R-:W-:-:S05]  /*37b0*/  BRA `(.L_x_71) ;  /* 0x00001ef000007947 */ /* 0x000fca0003800000 */
.L_x_68:
        /* <DEDUP_REMOVED lines=37> */
[----:B------:R1:W5:Y:S04]  /*3a10*/  @!P0 LDG.E.128 R4, [R8.64] ;  /* 0x0000000608048981 */ /* 0x000368000c1e1d00 */
[----:B------:R1:W5:Y:S01]  /*3a20*/  @!P0 LDG.E.128 R40, [R2.64] ;  /* 0x0000000602288981 */ /* 0x000362000c1e1d00 */
[----:B------:R-:W-:Y:S11]  /*3a30*/  ISETP.GE.AND P0, PT, R27, c[0x0][0x27c], PT ;  /* 0x00009f001b007a0c */ /* 0x000ff60003f06270 */
[----:B------:R-:W-:Y:S02]  /*3a40*/  @!UPT UIADD3 URZ, URZ, URZ, URZ ;  /* 0x0000003f3f3ff290 */ /* 0x000fe4000fffe03f */
[----:B------:R1:W5:Y:S04]  /*3a50*/  @!P0 LDG.E.128 R16, [R8.64+0x20] ;  /* 0x0000200608108981 */ /* 0x000368000c1e1d00 */
[----:B------:R1:W5:Y:S01]  /*3a60*/  @!P0 LDG.E.128 R56, [R2.64+0x20] ;  /* 0x0000200602388981 */ /* 0x000362000c1e1d00 */
[----:B------:R-:W-:Y:S11]  /*3a70*/  ISETP.GE.AND P0, PT, R26, c[0x0][0x27c], PT ;  /* 0x00009f001a007a0c */ /* 0x000ff60003f06270 */
[----:B------:R-:W-:Y:S02]  /*3a80*/  @!UPT UIADD3 URZ, URZ, URZ, URZ ;  /* 0x0000003f3f3ff290 */ /* 0x000fe4000fffe03f */
[----:B------:R1:W5:Y:S04]  /*3a90*/  @!P0 LDG.E.128 R20, [R8.64+0x40] ;  /* 0x0000400608148981 */ /* 0x000368000c1e1d00 */
[----:B------:R1:W5:Y:S02]  /*3aa0*/  @!P0 LDG.E.128 R60, [R2.64+0x40] ;  /* 0x00004006023c8981 */ /* 0x000364000c1e1d00 */
.L_x_83:
[----:B------:R-:W-:Y:S05]  /*3ab0*/  BSYNC B0 ;  /* 0x0000000000007941 */ /* 0x000fea0003800000 */
.L_x_82:
[----:B------:R2:W3:Y:S04]  /*3ac0*/  SHFL.IDX PT, R69, R14, RZ, 0x1e1f ;  /* 0x001e1fff0e457589 */ /* 0x0004e800000e0000 */
[----:B------:R2:W4:Y:S01]  /*3ad0*/  SHFL.IDX PT, R68, R15, RZ, 0x1e1f ;  /* 0x001e1fff0f447589 */ /* 0x00052200000e0000 */
[----:B------:R-:W-:-:S05]  /*3ae0*/  @P1 BRA `(.L_x_71) ;  /* 0x00001bc000001947 */ /* 0x000fca0003800000 */
[----:B------:R-:W-:Y:S01]  /*3af0*/  ISETP.GE.AND P0, PT, R24, c[0x0][0x1d4], PT ;  /* 0x0000750018007a0c */ /* 0x000fe20003f06270 */
[----:B-1---5:R-:W-:Y:S01]  /*3b00*/  IMAD.MOV.U32 R8, RZ, RZ, R22 ;  /* 0x000000ffff087224 */ /* 0x022fe200078e0016 */
[----:B------:R-:W-:Y:S01]  /*3b10*/  IADD3 R153, -R154, c[0x0][0x1d4], RZ ;  /* 0x000075009a997a10 */ /* 0x000fe20007ffe1ff */
[----:B------:R-:W-:Y:S01]  /*3b20*/  IMAD.MOV.U32 R3, RZ, RZ, R23 ;  /* 0x000000ffff037224 */ /* 0x000fe200078e0017 */
[----:B------:R-:W-:Y:S01]  /*3b30*/  BSSY B0, `(.L_x_84) ;  /* 0x0000097000007945 */ /* 0x000fe20003800000 */
[----:B------:R-:W-:Y:S02]  /*3b40*/  IMAD.MOV.U32 R2, RZ, RZ, R20 ;  /* 0x000000ffff027224 */ /* 0x000fe400078e0014 */
[----:B------:R-:W-:Y:S01]  /*3b50*/  IMAD.MOV.U32 R0, RZ, RZ, R21 ;  /* 0x000000ffff007224 */ /* 0x000fe200078e0015 */
[----:B------:R-:W-:Y:S01]  /*3b60*/  PRMT R30, R3, 0x5410, R8 ;  /* 0x00005410031e7816 */ /* 0x000fe20000000008 */
[----:B------:R-:W-:Y:S01]  /*3b70*/  IMAD.MOV.U32 R3, RZ, RZ, R19 ;  /* 0x000000ffff037224 */ /* 0x000fe200078e0013 */
[----:B------:R-:W-:Y:S02]  /*3b80*/  MOV R8, R18 ;  /* 0x0000001200087202 */ /* 0x000fe40000000f00 */
        /* <DEDUP_REMOVED lines=18> */
[----:B------:R-:W-:Y:S01]  /*3cb0*/  ISETP.NE.AND P2, PT, R151, RZ, PT ;  /* 0x000000ff9700720c */ /* 0x000fe20003f45270 */
[----:B------:R-:W1:Y:S01]  /*3cc0*/  LDS.128 R52, [R134+0x3100] ;  /* 0x0031000086347984 */ /* 0x000e620000000c00 */
[----:B------:R-:W-:Y:S01]  /*3cd0*/  ISETP.GE.AND P0, PT, R24, c[0x0][0x27c], PT ;  /* 0x00009f0018007a0c */ /* 0x000fe20003f06270 */
[----:B------:R-:W-:Y:S01]  /*3ce0*/  IMAD.MOV.U32 R45, RZ, RZ, R40 ;  /* 0x000000ffff2d7224 */ /* 0x000fe200078e0028 */
[----:B------:R-:W-:Y:S01]  /*3cf0*/  SEL R0, R154, R153, !P2 ;  /* 0x000000999a007207 */ /* 0x000fe20005000000 */
[----:B------:R-:W-:Y:S01]  /*3d00*/  IMAD.MOV.U32 R9, RZ, RZ, R4 ;  /* 0x000000ffff097224 */ /* 0x000fe200078e0004 */
[----:B------:R-:W-:Y:S01]  /*3d10*/  MOV R47, R41 ;  /* 0x00000029002f7202 */ /* 0x000fe20000000f00 */
[----:B------:R-:W-:Y:S01]  /*3d20*/  IMAD.MOV.U32 R8, RZ, RZ, R5 ;  /* 0x000000ffff087224 */ /* 0x000fe200078e0005 */
[----:B------:R-:W-:Y:S01]  /*3d30*/  SHF.R.S32.HI R2, RZ, 0x1f, R0 ;  /* 0x0000001fff027819 */ /* 0x000fe20000011400 */
[----:B------:R-:W-:Y:S02]  /*3d40*/  IMAD.MOV.U32 R3, RZ, RZ, R6 ;  /* 0x000000ffff037224 */ /* 0x000fe400078e0006 */
[----:B------:R-:W-:Y:S01]  /*3d50*/  IMAD.MOV.U32 R39, RZ, RZ, R42 ;  /* 0x000000ffff277224 */ /* 0x000fe200078e002a */
[----:B------:R-:W-:Y:S03]  /*3d60*/  LEA.HI R0, R2, R0, RZ, 0x4 ;  /* 0x0000000002007211 */ /* 0x000fe600078f20ff */
[--C-:B------:R-:W-:Y:S02]  /*3d70*/  @!P0 SHF.R.U64 R46, R40, 0x10, R41.reuse ;  /* 0x00000010282e8819 */ /* 0x100fe40000001229 */
[----:B------:R-:W-:Y:S02]  /*3d80*/  LEA.HI.SX32 R0, R0, R144, 0x1c ;  /* 0x0000009000007211 */ /* 0x000fe400078fe2ff */
[----:B------:R-:W-:Y:S02]  /*3d90*/  @!P0 SHF.R.U32.HI R44, RZ, 0x10, R41 ;  /* 0x00000010ff2c8819 */ /* 0x000fe40000011629 */
[----:B------:R-:W-:Y:S01]  /*3da0*/  SHF.R.S32.HI R2, RZ, 0x1f, R0 ;  /* 0x0000001fff027819 */ /* 0x000fe20000011400 */
[----:B------:R-:W-:Y:S01]  /*3db0*/  IMAD.SHL.U32 R71, R0, 0x8, RZ ;  /* 0x0000000800477824 */ /* 0x000fe200078e00ff */
[----:B------:R-:W-:Y:S02]  /*3dc0*/  @!P0 SHF.R.U64 R10, R4, 0x10, R5 ;  /* 0x00000010040a8819 */ /* 0x000fe40000001205 */
[----:B------:R-:W-:Y:S02]  /*3dd0*/  LEA.HI R0, R2, R0, RZ, 0x2 ;  /* 0x0000000002007211 */ /* 0x000fe400078f10ff */
[----:B------:R-:W-:Y:S02]  /*3de0*/  @!P0 SHF.R.U32.HI R38, RZ, 0x10, R43 ;  /* 0x00000010ff268819 */ /* 0x000fe4000001162b */
[----:B------:R-:W-:Y:S01]  /*3df0*/  @!P0 PRMT R45, R45, 0x5410, R46 ;  /* 0x000054102d2d8816 */ /* 0x000fe2000000002e */
[----:B------:R-:W-:Y:S01]  /*3e00*/  IMAD.SHL.U32 R0, R0, 0x200, RZ ;  /* 0x0000020000007824 */ /* 0x000fe200078e00ff */
[----:B------:R-:W-:Y:S02]  /*3e10*/  LOP3.LUT R2, R98, 0x18, R71, 0xf8, !PT ;  /* 0x0000001862027812 */ /* 0x000fe400078ef847 */
[----:B------:R-:W-:Y:S02]  /*3e20*/  @!P0 SHF.R.U32.HI R4, RZ, 0x10, R5 ;  /* 0x00000010ff048819 */ /* 0x000fe40000011605 */
[----:B------:R-:W-:Y:S02]  /*3e30*/  LOP3.LUT R2, R2, R99, RZ, 0x3c, !PT ;  /* 0x0000006302027212 */ /* 0x000fe400078e3cff */
[----:B------:R-:W-:Y:S02]  /*3e40*/  LOP3.LUT R0, R0, 0x7ffff800, RZ, 0xc0, !PT ;  /* 0x7ffff80000007812 */ /* 0x000fe400078ec0ff */
[--C-:B------:R-:W-:Y:S01]  /*3e50*/  @!P0 SHF.R.U64 R5, R6, 0x10, R7.reuse ;  /* 0x0000001006058819 */ /* 0x100fe20000001207 */
[----:B-1----:R-:W-:Y:S01]  /*3e60*/  @!P0 IMAD.U32 R49, R55, 0x10000, RZ ;  /* 0x0001000037318824 */ /* 0x002fe200078e00ff */
[----:B------:R-:W-:Y:S01]  /*3e70*/  IADD3 R0, R2, R0, R100 ;  /* 0x0000000002007210 */ /* 0x000fe20007ffe064 */
[----:B------:R-:W-:Y:S01]  /*3e80*/  IMAD.MOV.U32 R2, RZ, RZ, R7 ;  /* 0x000000ffff027224 */ /* 0x000fe200078e0007 */
[----:B------:R-:W-:Y:S02]  /*3e90*/  @!P0 SHF.R.U64 R40, R42, 0x10, R43 ;  /* 0x000000102a288819 */ /* 0x000fe4000000122b */
[----:B------:R-:W-:Y:S01]  /*3ea0*/  @!P0 PRMT R6, R9, 0x5410, R10 ;  /* 0x0000541009068816 */ /* 0x000fe2000000000a */
[----:B------:R-:W-:Y:S01]  /*3eb0*/  IMAD.SHL.U32 R0, R0, 0x2, RZ ;  /* 0x0000000200007824 */ /* 0x000fe200078e00ff */
[----:B------:R-:W-:Y:S01]  /*3ec0*/  @!P0 PRMT R46, R39, 0x5410, R40 ;  /* 0x00005410272e8816 */ /* 0x000fe20000000028 */
[C---:B------:R-:W-:Y:S01]  /*3ed0*/  @!P0 IMAD.U32 R9, R52.reuse, 0x10000, RZ ;  /* 0x0001000034098824 */ /* 0x040fe200078e00ff */
[----:B------:R-:W-:Y:S02]  /*3ee0*/  @!P0 LOP3.LUT R39, R52, 0xffff0000, RZ, 0xc0, !PT ;  /* 0xffff000034278812 */ /* 0x000fe400078ec0ff */
[----:B--2---:R1:W2:Y:S01]  /*3ef0*/  LDS.128 R12, [R0+0x3100] ;  /* 0x00310000000c7984 */ /* 0x0042a20000000c00 */
[----:B------:R-:W-:Y:S02]  /*3f00*/  @!P0 PRMT R44, R47, 0x5410, R44 ;  /* 0x000054102f2c8816 */ /* 0x000fe4000000002c */
[----:B------:R-:W-:Y:S02]  /*3f10*/  @!P0 LOP3.LUT R47, R54, 0xffff0000, RZ, 0xc0, !PT ;  /* 0xffff0000362f8812 */ /* 0x000fe400078ec0ff */
[----:B------:R-:W-:Y:S02]  /*3f20*/  @!P0 LOP3.LUT R42, R44, 0xffff0000, RZ, 0xc0, !PT ;  /* 0xffff00002c2a8812 */ /* 0x000fe400078ec0ff */
[----:B------:R-:W-:Y:S02]  /*3f30*/  @!P0 LOP3.LUT R51, R55, 0xffff0000, RZ, 0xc0, !PT ;  /* 0xffff000037338812 */ /* 0x000fe400078ec0ff */
[----:B------:R-:W-:Y:S02]  /*3f40*/  MOV R41, R43 ;  /* 0x0000002b00297202 */ /* 0x000fe40000000f00 */
[----:B------:R-:W-:Y:S02]  /*3f50*/  @!P0 LOP3.LUT R43, R53, 0xffff0000, RZ, 0xc0, !PT ;  /* 0xffff0000352b8812 */ /* 0x000fe400078ec0ff */
[----:B------:R-:W-:Y:S01]  /*3f60*/  @!P0 PRMT R50, R41, 0x5410, R38 ;  /* 0x0000541029328816 */ /* 0x000fe20000000026 */
[----:B------:R-:W-:Y:S01]  /*3f70*/  @!P0 IMAD.U32 R41, R53, 0x10000, RZ ;  /* 0x0001000035298824 */ /* 0x000fe200078e00ff */
[----:B------:R-:W-:Y:S02]  /*3f80*/  @!P0 LOP3.LUT R38, R45, 0xffff0000, RZ, 0xc0, !PT ;  /* 0xffff00002d268812 */ /* 0x000fe400078ec0ff */
[----:B-1----:R-:W-:Y:S02]  /*3f90*/  @!P0 SHF.R.U32.HI R0, RZ, 0x10, R7 ;  /* 0x00000010ff008819 */ /* 0x002fe40000011607 */
[----:B------:R-:W-:Y:S02]  /*3fa0*/  @!P0 PRMT R7, R8, 0x5410, R4 ;  /* 0x0000541008078816 */ /* 0x000fe40000000004 */
[----:B------:R-:W-:Y:S02]  /*3fb0*/  @!P0 PRMT R10, R2, 0x5410, R0 ;  /* 0x00005410020a8816 */ /* 0x000fe40000000000 */
[----:B------:R-:W-:Y:S01]  /*3fc0*/  @!P0 PRMT R8, R3, 0x5410, R5 ;  /* 0x0000541003088816 */ /* 0x000fe20000000005 */
[----:B------:R-:W-:Y:S01]  /*3fd0*/  @!P0 IMAD.U32 R3, R6, 0x10000, RZ ;  /* 0x0001000006038824 */ /* 0x000fe200078e00ff */
[----:B------:R-:W-:Y:S01]  /*3fe0*/  @!P0 SHF.L.U32 R5, R45, 0x10, RZ ;  /* 0x000000102d058819 */ /* 0x000fe200000006ff */
[----:B------:R-:W-:Y:S01]  /*3ff0*/  @!P0 IMAD.U32 R45, R54, 0x10000, RZ ;  /* 0x00010000362d8824 */ /* 0x000fe200078e00ff */
[----:B------:R-:W-:Y:S01]  /*4000*/  @!P0 LOP3.LUT R4, R6, 0xffff0000, RZ, 0xc0, !PT ;  /* 0xffff000006048812 */ /* 0x000fe200078ec0ff */
[C---:B--2---:R-:W-:Y:S01]  /*4010*/  @!P0 IMAD.U32 R0, R12.reuse, 0x10000, RZ ;  /* 0x000100000c008824 */ /* 0x044fe200078e00ff */
[----:B------:R-:W-:Y:S03]  /*4020*/  @!P0 LOP3.LUT R2, R12, 0xffff0000, RZ, 0xc0, !PT ;  /* 0xffff00000c028812 */ /* 0x000fe600078ec0ff */
[----:B------:R-:W-:Y:S02]  /*4030*/  @!P0 FMUL.FTZ R6, R0, R5 ;  /* 0x0000000500068220 */ /* 0x000fe40000410000 */
[C---:B------:R-:W-:Y:S02]  /*4040*/  @!P0 FMUL.FTZ R40, R2.reuse, R38 ;  /* 0x0000002602288220 */ /* 0x040fe40000410000 */
[-C--:B------:R-:W-:Y:S02]  /*4050*/  @!P0 FMUL.FTZ R2, R2, R4.reuse ;  /* 0x0000000402028220 */ /* 0x080fe40000410000 */
[----:B------:R-:W-:Y:S01]  /*4060*/  @!P0 FFMA.FTZ R77, R39, R4, -R40 ;  /* 0x00000004274d8223 */ /* 0x000fe20000010828 */
[----:B------:R-:W-:Y:S01]  /*4070*/  @!P0 LOP3.LUT R4, R13, 0xffff0000, RZ, 0xc0, !PT ;  /* 0xffff00000d048812 */ /* 0x000fe200078ec0ff */
[-C--:B------:R-:W-:Y:S01]  /*4080*/  @!P0 FMUL.FTZ R0, R0, R3.reuse ;  /* 0x0000000300008220 */ /* 0x080fe20000410000 */
[----:B------:R-:W-:Y:S01]  /*4090*/  @!P0 SHF.L.U32 R40, R44, 0x10, RZ ;  /* 0x000000102c288819 */ /* 0x000fe200000006ff */
[----:B------:R-:W-:Y:S01]  /*40a0*/  @!P0 FFMA.FTZ R78, R9, R3, -R6 ;  /* 0x00000003094e8223 */ /* 0x000fe20000010806 */
[----:B------:R-:W-:Y:S01]  /*40b0*/  @!P0 LOP3.LUT R6, R7, 0xffff0000, RZ, 0xc0, !PT ;  /* 0xffff000007068812 */ /* 0x000fe200078ec0ff */
[----:B------:R-:W-:Y:S01]  /*40c0*/  @!P0 IMAD.U32 R3, R13, 0x10000, RZ ;  /* 0x000100000d038824 */ /* 0x000fe200078e00ff */
[C---:B------:R-:W-:Y:S01]  /*40d0*/  @!P0 SHF.L.U32 R44, R46.reuse, 0x10, RZ ;  /* 0x000000102e2c8819 */ /* 0x040fe200000006ff */
[----:B------:R-:W-:Y:S01]  /*40e0*/  @!P0 FFMA.FTZ R0, R5, R9, R0 ;  /* 0x0000000905008223 */ /* 0x000fe20000010000 */
[----:B------:R-:W-:Y:S01]  /*40f0*/  @!P0 LOP3.LUT R46, R46, 0xffff0000, RZ, 0xc0, !PT ;  /* 0xffff00002e2e8812 */ /* 0x000fe200078ec0ff */
[C---:B------:R-:W-:Y:S02]  /*4100*/  @!P0 FMUL.FTZ R9, R4.reuse, R42 ;  /* 0x0000002a04098220 */ /* 0x040fe40000410000 */
[----:B------:R-:W-:Y:S02]  /*4110*/  @!P0 IMAD.U32 R5, R7, 0x10000, RZ ;  /* 0x0001000007058824 */ /* 0x000fe400078e00ff */
[----:B------:R-:W-:Y:S02]  /*4120*/  @!P0 FMUL.FTZ R7, R3, R40 ;  /* 0x0000002803078220 */ /* 0x000fe40000410000 */
[-C--:B------:R-:W-:Y:S02]  /*4130*/  @!P0 FMUL.FTZ R4, R4, R6.reuse ;  /* 0x0000000604048220 */ /* 0x080fe40000410000 */
[----:B------:R-:W-:Y:S01]  /*4140*/  @!P0 FFMA.FTZ R75, R43, R6, -R9 ;  /* 0x000000062b4b8223 */ /* 0x000fe20000010809 */
[C---:B------:R-:W-:Y:S01]  /*4150*/  @!P0 LOP3.LUT R6, R14.reuse, 0xffff0000, RZ, 0xc0, !PT ;  /* 0xffff00000e068812 */ /* 0x040fe200078ec0ff */
[-C--:B------:R-:W-:Y:S02]  /*4160*/  @!P0 FMUL.FTZ R3, R3, R5.reuse ;  /* 0x0000000503038220 */ /* 0x080fe40000410000 */
[----:B------:R-:W-:Y:S02]  /*4170*/  @!P0 FFMA.FTZ R76, R41, R5, -R7 ;  /* 0x00000005294c8223 */ /* 0x000fe40000010807 */
[----:B------:R-:W-:Y:S02]  /*4180*/  @!P0 IMAD.U32 R5, R14, 0x10000, RZ ;  /* 0x000100000e058824 */ /* 0x000fe400078e00ff */
[C---:B------:R-:W-:Y:S01]  /*4190*/  @!P0 IMAD.U32 R7, R8.reuse, 0x10000, RZ ;  /* 0x0001000008078824 */ /* 0x040fe200078e00ff */
[----:B------:R-:W-:Y:S01]  /*41a0*/  @!P0 LOP3.LUT R8, R8, 0xffff0000, RZ, 0xc0, !PT ;  /* 0xffff000008088812 */ /* 0x000fe200078ec0ff */
[----:B------:R-:W-:Y:S02]  /*41b0*/  @!P0 FMUL.FTZ R48, R6, R46 ;  /* 0x0000002e06308220 */ /* 0x000fe40000410000 */
[----:B------:R-:W-:Y:S02]  /*41c0*/  @!P0 FMUL.FTZ R9, R5, R44 ;  /* 0x0000002c05098220 */ /* 0x000fe40000410000 */
[----:B------:R-:W-:Y:S01]  /*41d0*/  @!P0 FFMA.FTZ R2, R38, R39, R2 ;  /* 0x0000002726028223 */ /* 0x000fe20000010002 */
[----:B------:R-:W-:Y:S01]  /*41e0*/  @!P0 F2FP.BF16.PACK_AB R38, R77, R78 ;  /* 0x0000004e4d26823e */ /* 0x000fe200000010ff */
[----:B------:R-:W-:Y:S01]  /*41f0*/  @!P0 FFMA.FTZ R73, R47, R8, -R48 ;  /* 0x000000082f498223 */ /* 0x000fe20000010830 */
[C---:B------:R-:W-:Y:S01]  /*4200*/  @!P0 SHF.L.U32 R48, R50.reuse, 0x10, RZ ;  /* 0x0000001032308819 */ /* 0x040fe200000006ff */
[-C--:B------:R-:W-:Y:S01]  /*4210*/  @!P0 FMUL.FTZ R5, R5, R7.reuse ;  /* 0x0000000705058220 */ /* 0x080fe20000410000 */
[----:B------:R-:W-:Y:S01]  /*4220*/  @!P0 LOP3.LUT R50, R50, 0xffff0000, RZ, 0xc0, !PT ;  /* 0xffff000032328812 */ /* 0x000fe200078ec0ff */
[----:B------:R-:W-:Y:S01]  /*4230*/  @!P0 FFMA.FTZ R74, R45, R7, -R9 ;  /* 0x000000072d4a8223 */ /* 0x000fe20000010809 */
[----:B------:R-:W-:Y:S01]  /*4240*/  @!P0 F2FP.BF16.PACK_AB R39, R75, R76 ;  /* 0x0000004c4b27823e */ /* 0x000fe200000010ff */
[----:B------:R-:W-:Y:S01]  /*4250*/  @!P0 FMUL.FTZ R6, R6, R8 ;  /* 0x0000000806068220 */ /* 0x000fe20000410000 */
[C---:B------:R-:W-:Y:S01]  /*4260*/  @!P0 LOP3.LUT R8, R15.reuse, 0xffff0000, RZ, 0xc0, !PT ;  /* 0xffff00000f088812 */ /* 0x040fe200078ec0ff */
[----:B------:R-:W-:Y:S01]  /*4270*/  @!P0 IMAD.U32 R7, R15, 0x10000, RZ ;  /* 0x000100000f078824 */ /* 0x000fe200078e00ff */
[----:B------:R-:W-:Y:S01]  /*4280*/  @!P0 MOV R53, R39 ;  /* 0x0000002700358202 */ /* 0x000fe20000000f00 */
[C---:B------:R-:W-:Y:S01]  /*4290*/  @!P0 IMAD.U32 R9, R10.reuse, 0x10000, RZ ;  /* 0x000100000a098824 */ /* 0x040fe200078e00ff */
[----:B------:R-:W-:Y:S01]  /*42a0*/  @!P0 LOP3.LUT R10, R10, 0xffff0000, RZ, 0xc0, !PT ;  /* 0xffff00000a0a8812 */ /* 0x000fe200078ec0ff */
[----:B------:R-:W-:Y:S01]  /*42b0*/  @!P0 FFMA.FTZ R3, R40, R41, R3 ;  /* 0x0000002928038223 */ /* 0x000fe20000010003 */
[----:B------:R-:W-:Y:S01]  /*42c0*/  @!P0 F2FP.BF16.PACK_AB R0, R2, R0 ;  /* 0x000000000200823e */ /* 0x000fe200000010ff */
[----:B------:R-:W-:Y:S02]  /*42d0*/  @!P0 FFMA.FTZ R4, R42, R43, R4 ;  /* 0x0000002b2a048223 */ /* 0x000fe40000010004 */
[C---:B------:R-:W-:Y:S01]  /*42e0*/  @!P0 FMUL.FTZ R70, R7.reuse, R48 ;  /* 0x0000003007468220 */ /* 0x040fe20000410000 */
[----:B------:R-:W-:Y:S01]  /*42f0*/  @!P0 MOV R12, R0 ;  /* 0x00000000000c8202 */ /* 0x000fe20000000f00 */
[----:B------:R-:W-:Y:S01]  /*4300*/  @!P0 FMUL.FTZ R7, R7, R9 ;  /* 0x0000000907078220 */ /* 0x000fe20000410000 */
[----:B------:R-:W-:Y:S01]  /*4310*/  @!P0 F2FP.BF16.PACK_AB R3, R4, R3 ;  /* 0x000000030403823e */ /* 0x000fe200000010ff */
[----:B------:R-:W-:Y:S02]  /*4320*/  @!P0 FFMA.FTZ R5, R44, R45, R5 ;  /* 0x0000002d2c058223 */ /* 0x000fe40000010005 */
[C---:B------:R-:W-:Y:S02]  /*4330*/  @!P0 FMUL.FTZ R72, R8.reuse, R50 ;  /* 0x0000003208488220 */ /* 0x040fe40000410000 */
[-C--:B------:R-:W-:Y:S02]  /*4340*/  @!P0 FMUL.FTZ R8, R8, R10.reuse ;  /* 0x0000000a08088220 */ /* 0x080fe40000410000 */
[----:B------:R-:W-:Y:S02]  /*4350*/  @!P0 FFMA.FTZ R6, R46, R47, R6 ;  /* 0x0000002f2e068223 */ /* 0x000fe40000010006 */
[----:B------:R-:W-:Y:S02]  /*4360*/  @!P0 FFMA.FTZ R7, R48, R49, R7 ;  /* 0x0000003130078223 */ /* 0x000fe40000010007 */
[----:B------:R-:W-:Y:S01]  /*4370*/  @!P0 FFMA.FTZ R70, R49, R9, -R70 ;  /* 0x0000000931468223 */ /* 0x000fe20000010846 */
[----:B------:R-:W-:Y:S01]  /*4380*/  @!P0 F2FP.BF16.PACK_AB R5, R6, R5 ;  /* 0x000000050605823e */ /* 0x000fe200000010ff */
[----:B------:R-:W-:Y:S01]  /*4390*/  @!P0 FFMA.FTZ R72, R51, R10, -R72 ;  /* 0x0000000a33488223 */ /* 0x000fe20000010848 */
[----:B------:R-:W-:Y:S01]  /*43a0*/  @!P0 F2FP.BF16.PACK_AB R10, R73, R74 ;  /* 0x0000004a490a823e */ /* 0x000fe200000010ff */
[----:B------:R-:W-:Y:S02]  /*43b0*/  @!P0 FFMA.FTZ R8, R50, R51, R8 ;  /* 0x0000003332088223 */ /* 0x000fe40000010008 */
[----:B------:R-:W-:Y:S01]  /*43c0*/  @!P0 IMAD.MOV.U32 R52, RZ, RZ, R38 ;  /* 0x000000ffff348224 */ /* 0x000fe200078e0026 */
[----:B------:R-:W-:Y:S01]  /*43d0*/  @!P0 F2FP.BF16.PACK_AB R9, R72, R70 ;  /* 0x000000464809823e */ /* 0x000fe200000010ff */
[----:B------:R-:W-:Y:S01]  /*43e0*/  @!P0 IMAD.MOV.U32 R54, RZ, RZ, R10 ;  /* 0x000000ffff368224 */ /* 0x000fe200078e000a */
[----:B------:R-:W-:Y:S01]  /*43f0*/  @!P0 F2FP.BF16.PACK_AB R7, R8, R7 ;  /* 0x000000070807823e */ /* 0x000fe200000010ff */
[----:B------:R-:W-:Y:S02]  /*4400*/  @!P0 IMAD.MOV.U32 R13, RZ, RZ, R3 ;  /* 0x000000ffff0d8224 */ /* 0x000fe400078e0003 */
[----:B------:R-:W-:Y:S01]  /*4410*/  @!P0 IMAD.MOV.U32 R55, RZ, RZ, R9 ;  /* 0x000000ffff378224 */ /* 0x000fe200078e0009 */
[----:B------:R-:W-:Y:S01]  /*4420*/  @!P0 MOV R15, R7 ;  /* 0x00000007000f8202 */ /* 0x000fe20000000f00 */
[----:B------:R-:W-:Y:S01]  /*4430*/  @!P0 IMAD.MOV.U32 R14, RZ, RZ, R5 ;  /* 0x000000ffff0e8224 */ /* 0x000fe200078e0005 */
[----:B----4-:R-:W-:Y:S05]  /*4440*/  IADD3 R2, P0, R68, R137, RZ ;  /* 0x0000008944027210 */ /* 0x010fea0007f1e0ff */
[----:B---3--:R-:W-:Y:S01]  /*4450*/  IMAD.X R3, R69, 0x1, R138, P0 ;  /* 0x0000000145037824 */ /* 0x008fe200000e068a */
[C---:B------:R-:W-:Y:S04]  /*4460*/  ISETP.GE.AND P0, PT, R71.reuse, c[0x0][0x1d4], PT ;  /* 0x0000750047007a0c */ /* 0x040fe80003f06270 */
[----:B------:R1:W-:Y:S09]  /*4470*/  ST.E.128 [R2.64], R52 ;  /* 0x0000003402007985 */ /* 0x0003f2000c101d06 */
[----:B------:R-:W-:Y:S05]  /*4480*/  @!P0 IMAD.WIDE R4, R71, 0x2, R68 ;  /* 0x0000000247048825 */ /* 0x000fea00078e0244 */
[----:B------:R1:W-:Y:S02]  /*4490*/  @!P0 ST.E.128 [R4.64], R12 ;  /* 0x0000000c04008985 */ /* 0x0003e4000c101d06 */
.L_x_85:
[----:B------:R-:W-:Y:S05]  /*44a0*/  BSYNC B0 ;  /* 0x0000000000007941 */ /* 0x000fea0003800000 */
.L_x_84:
[----:B------:R-:W-:Y:S01]  /*44b0*/  ISETP.GE.AND P0, PT, R27, c[0x0][0x1d4], PT ;  /* 0x000075001b007a0c */ /* 0x000fe20003f06270 */
[----:B------:R-:W-:Y:S01]  /*44c0*/  @!UPT UIADD3 URZ, URZ, URZ, URZ ;  /* 0x0000003f3f3ff290 */ /* 0x000fe2000fffe03f */
[----:B------:R-:W-:Y:S11]  /*44d0*/  BSSY B0, `(.L_x_86) ;  /* 0x0000079000007945 */ /* 0x000ff60003800000 */
[----:B------:R-:W-:-:S05]  /*44e0*/  @P0 BRA `(.L_x_87) ;  /* 0x0000077000000947 */ /* 0x000fca0003800000 */
[----:B------:R-:W-:Y:S01]  /*44f0*/  ISETP.NE.AND P1, PT, R150, RZ, PT ;  /* 0x000000ff9600720c */ /* 0x000fe20003f25270 */
[----:B------:R-:W5:Y:S01]  /*4500*/  LDS.128 R48, [R129+0x3100] ;  /* 0x0031000081307984 */ /* 0x000f620000000c00 */
[----:B------:R-:W-:Y:S02]  /*4510*/  ISETP.GE.AND P0, PT, R27, c[0x0][0x27c], PT ;  /* 0x00009f001b007a0c */ /* 0x000fe40003f06270 */
[----:B------:R-:W-:Y:S04]  /*4520*/  SEL R0, R154, R153, !P1 ;  /* 0x000000999a007207 */ /* 0x000fe80004800000 */
[----:B-1----:R-:W-:Y:S04]  /*4530*/  SHF.R.S32.HI R2, RZ, 0x1f, R0 ;  /* 0x0000001fff027819 */ /* 0x002fe80000011400 */
        /* <DEDUP_REMOVED lines=8> */
[----:B------:R-:W-:Y:S02]  /*45c0*/  @!P0 PRMT R6, R11, 0x5432, R3 ;  /* 0x000054320b068816 */ /* 0x000fe40000000003 */
[----:B------:R-:W-:Y:S01]  /*45d0*/  @!P0 PRMT R16, R64, 0x5432, R7 ;  /* 0x0000543240108816 */ /* 0x000fe20000000007 */
[----:B------:R-:W-:Y:S01]  /*45e0*/  IMAD.SHL.U32 R0, R0, 0x200, RZ ;  /* 0x0000020000007824 */ /* 0x000fe200078e00ff */
[----:B------:R-:W-:Y:S02]  /*45f0*/  LOP3.LUT R2, R98, 0x18, R53, 0xf8, !PT ;  /* 0x0000001862027812 */ /* 0x000fe400078ef835 */
[--C-:B------:R-:W-:Y:S02]  /*4600*/  @!P0 SHF.R.U32.HI R8, RZ, 0x10, R59.reuse ;  /* 0x00000010ff088819 */ /* 0x100fe4000001163b */
[----:B------:R-:W-:Y:S02]  /*4610*/  LOP3.LUT R2, R2, R99, RZ, 0x3c, !PT ;  /* 0x0000006302027212 */ /* 0x000fe400078e3cff */
[----:B------:R-:W-:Y:S02]  /*4620*/  LOP3.LUT R0, R0, 0x7ffff800, RZ, 0xc0, !PT ;  /* 0x7ffff80000007812 */ /* 0x000fe400078ec0ff */
[----:B------:R-:W-:Y:S01]  /*4630*/  @!P0 SHF.R.U64 R9, R58, 0x10, R59 ;  /* 0x000000103a098819 */ /* 0x000fe2000000123b */
[----:B-----5:R-:W-:Y:S01]  /*4640*/  @!P0 IMAD.U32 R43, R51, 0x10000, RZ ;  /* 0x00010000332b8824 */ /* 0x020fe200078e00ff */
[----:B------:R-:W-:Y:S02]  /*4650*/  IADD3 R0, R2, R0, R100 ;  /* 0x0000000002007210 */ /* 0x000fe40007ffe064 */
[----:B------:R-:W-:Y:S02]  /*4660*/  @!P0 SHF.R.U32.HI R2, RZ, 0x10, R17 ;  /* 0x00000010ff028819 */ /* 0x000fe40000011611 */
[----:B------:R-:W-:Y:S01]  /*4670*/  @!P0 PRMT R17, R64, 0x5410, R4 ;  /* 0x0000541040118816 */ /* 0x000fe20000000004 */
[----:B------:R-:W-:Y:S01]  /*4680*/  IMAD.SHL.U32 R0, R0, 0x2, RZ ;  /* 0x0000000200007824 */ /* 0x000fe200078e00ff */
[----:B------:R-:W-:Y:S02]  /*4690*/  @!P0 SHF.R.U32.HI R5, RZ, 0x10, R19 ;  /* 0x00000010ff058819 */ /* 0x000fe40000011613 */
[----:B------:R-:W-:Y:S01]  /*46a0*/  @!P0 PRMT R4, R11, 0x5410, R2 ;  /* 0x000054100b048816 */ /* 0x000fe20000000002 */
[----:B------:R-:W-:Y:S01]  /*46b0*/  @!P0 IMAD.U32 R7, R17, 0x10000, RZ ;  /* 0x0001000011078824 */ /* 0x000fe200078e00ff */
[----:B--2---:R1:W2:Y:S01]  /*46c0*/  LDS.128 R12, [R0+0x3100] ;  /* 0x00310000000c7984 */ /* 0x0042a20000000c00 */
[----:B------:R-:W-:Y:S01]  /*46d0*/  @!P0 IMAD.U32 R2, R6, 0x10000, RZ ;  /* 0x0001000006028824 */ /* 0x000fe200078e00ff */
[C---:B------:R-:W-:Y:S02]  /*46e0*/  @!P0 PRMT R11, R65.reuse, 0x5410, R8 ;  /* 0x00005410410b8816 */ /* 0x040fe40000000008 */
[----:B------:R-:W-:Y:S01]  /*46f0*/  @!P0 PRMT R8, R28, 0x5410, R5 ;  /* 0x000054101c088816 */ /* 0x000fe20000000005 */
[----:B------:R-:W-:Y:S01]  /*4700*/  @!P0 IMAD.U32 R5, R4, 0x10000, RZ ;  /* 0x0001000004058824 */ /* 0x000fe200078e00ff */
[----:B------:R-:W-:Y:S01]  /*4710*/  @!P0 PRMT R41, R65, 0x5432, R9 ;  /* 0x0000543241298816 */ /* 0x000fe20000000009 */
[----:B------:R-:W-:Y:S01]  /*4720*/  @!P0 IMAD.U32 R9, R48, 0x10000, RZ ;  /* 0x0001000030098824 */ /* 0x000fe200078e00ff */
[----:B------:R-:W-:Y:S01]  /*4730*/  @!P0 LOP3.LUT R6, R6, 0xffff0000, RZ, 0xc0, !PT ;  /* 0xffff000006068812 */ /* 0x000fe200078ec0ff */
[C---:B------:R-:W-:Y:S01]  /*4740*/  @!P0 IMAD.U32 R42, R11.reuse, 0x10000, RZ ;  /* 0x000100000b2a8824 */ /* 0x040fe200078e00ff */
[----:B------:R-:W-:Y:S02]  /*4750*/  @!P0 LOP3.LUT R44, R11, 0xffff0000, RZ, 0xc0, !PT ;  /* 0xffff00000b2c8812 */ /* 0x000fe400078ec0ff */
[----:B------:R-:W-:Y:S02]  /*4760*/  @!P0 LOP3.LUT R45, R51, 0xffff0000, RZ, 0xc0, !PT ;  /* 0xffff0000332d8812 */ /* 0x000fe400078ec0ff */
[----:B------:R-:W-:Y:S02]  /*4770*/  @!P0 SHF.L.U32 R40, R50, 0x10, RZ ;  /* 0x0000001032288819 */ /* 0x000fe400000006ff */
[----:B-1----:R-:W-:Y:S01]  /*4780*/  @!P0 SHF.R.U64 R0, R18, 0x10, R19 ;  /* 0x0000001012008819 */ /* 0x002fe20000001213 */
[----:B------:R-:W-:Y:S01]  /*4790*/  @!P0 IMAD.U32 R18, R16, 0x10000, RZ ;  /* 0x0001000010128824 */ /* 0x000fe200078e00ff */
[----:B------:R-:W-:Y:S02]  /*47a0*/  @!P0 SHF.L.U32 R19, R49, 0x10, RZ ;  /* 0x0000001031138819 */ /* 0x000fe400000006ff */
[----:B------:R-:W-:Y:S01]  /*47b0*/  @!P0 PRMT R10, R28, 0x5432, R0 ;  /* 0x000054321c0a8816 */ /* 0x000fe20000000000 */
[----:B--2---:R-:W-:Y:S01]  /*47c0*/  @!P0 IMAD.U32 R3, R13, 0x10000, RZ ;  /* 0x000100000d038824 */ /* 0x004fe200078e00ff */
[----:B------:R-:W-:Y:S03]  /*47d0*/  @!P0 SHF.L.U32 R0, R12, 0x10, RZ ;  /* 0x000000100c008819 */ /* 0x000fe600000006ff */
[----:B------:R-:W-:Y:S02]  /*47e0*/  @!P0 FMUL.FTZ R38, R3, R18 ;  /* 0x0000001203268220 */ /* 0x000fe40000410000 */
[C---:B------:R-:W-:Y:S02]  /*47f0*/  @!P0 FMUL.FTZ R28, R0.reuse, R7 ;  /* 0x00000007001c8220 */ /* 0x040fe40000410000 */
[-C--:B------:R-:W-:Y:S02]  /*4800*/  @!P0 FMUL.FTZ R0, R0, R2.reuse ;  /* 0x0000000200008220 */ /* 0x080fe40000410000 */
[----:B------:R-:W-:Y:S01]  /*4810*/  @!P0 FFMA.FTZ R58, R9, R2, -R28 ;  /* 0x00000002093a8223 */ /* 0x000fe2000001081c */
[----:B------:R-:W-:Y:S01]  /*4820*/  @!P0 LOP3.LUT R28, R16, 0xffff0000, RZ, 0xc0, !PT ;  /* 0xffff0000101c8812 */ /* 0x000fe200078ec0ff */
[----:B------:R-:W-:Y:S01]  /*4830*/  @!P0 FFMA.FTZ R0, R7, R9, R0 ;  /* 0x0000000907008223 */ /* 0x000fe20000010000 */
[----:B------:R-:W-:Y:S01]  /*4840*/  @!P0 LOP3.LUT R2, R13, 0xffff0000, RZ, 0xc0, !PT ;  /* 0xffff00000d028812 */ /* 0x000fe200078ec0ff */
[-C--:B------:R-:W-:Y:S01]  /*4850*/  @!P0 FMUL.FTZ R3, R3, R5.reuse ;  /* 0x0000000503038220 */ /* 0x080fe20000410000 */
[----:B------:R-:W-:Y:S01]  /*4860*/  @!P0 LOP3.LUT R16, R17, 0xffff0000, RZ, 0xc0, !PT ;  /* 0xffff000011108812 */ /* 0x000fe200078ec0ff */
[----:B------:R-:W-:Y:S01]  /*4870*/  @!P0 FFMA.FTZ R57, R19, R5, -R38 ;  /* 0x0000000513398223 */ /* 0x000fe20000010826 */
[----:B------:R-:W-:Y:S01]  /*4880*/  @!P0 LOP3.LUT R5, R12, 0xffff0000, RZ, 0xc0, !PT ;  /* 0xffff00000c058812 */ /* 0x000fe200078ec0ff */
[----:B------:R-:W-:Y:S01]  /*4890*/  @!P0 FMUL.FTZ R9, R2, R28 ;  /* 0x0000001c02098220 */ /* 0x000fe20000410000 */
[----:B------:R-:W-:Y:S02]  /*48a0*/  @!P0 LOP3.LUT R7, R4, 0xffff0000, RZ, 0xc0, !PT ;  /* 0xffff000004078812 */ /* 0x000fe400078ec0ff */
[----:B------:R-:W-:Y:S01]  /*48b0*/  @!P0 LOP3.LUT R38, R49, 0xffff0000, RZ, 0xc0, !PT ;  /* 0xffff000031268812 */ /* 0x000fe200078ec0ff */
[C---:B------:R-:W-:Y:S01]  /*48c0*/  @!P0 FMUL.FTZ R39, R5.reuse, R16 ;  /* 0x0000001005278220 */ /* 0x040fe20000410000 */
[----:B------:R-:W-:Y:S01]  /*48d0*/  @!P0 LOP3.LUT R17, R48, 0xffff0000, RZ, 0xc0, !PT ;  /* 0xffff000030118812 */ /* 0x000fe200078ec0ff */
[-C--:B------:R-:W-:Y:S02]  /*48e0*/  @!P0 FMUL.FTZ R4, R2, R7.reuse ;  /* 0x0000000702048220 */ /* 0x080fe40000410000 */
[-C--:B------:R-:W-:Y:S01]  /*48f0*/  @!P0 FMUL.FTZ R2, R5, R6.reuse ;  /* 0x0000000605028220 */ /* 0x080fe20000410000 */
[C---:B------:R-:W-:Y:S01]  /*4900*/  @!P0 LOP3.LUT R5, R15.reuse, 0xffff0000, RZ, 0xc0, !PT ;  /* 0xffff00000f058812 */ /* 0x040fe200078ec0ff */
[----:B------:R-:W-:Y:S02]  /*4910*/  @!P0 FFMA.FTZ R56, R38, R7, -R9 ;  /* 0x0000000726388223 */ /* 0x000fe40000010809 */
[----:B------:R-:W-:Y:S02]  /*4920*/  @!P0 IMAD.U32 R7, R15, 0x10000, RZ ;  /* 0x000100000f078824 */ /* 0x000fe400078e00ff */
[----:B------:R-:W-:Y:S01]  /*4930*/  @!P0 FFMA.FTZ R55, R17, R6, -R39 ;  /* 0x0000000611378223 */ /* 0x000fe20000010827 */
[C---:B------:R-:W-:Y:S01]  /*4940*/  @!P0 LOP3.LUT R6, R8.reuse, 0xffff0000, RZ, 0xc0, !PT ;  /* 0xffff000008068812 */ /* 0x040fe200078ec0ff */
[----:B------:R-:W-:Y:S02]  /*4950*/  @!P0 IMAD.U32 R9, R8, 0x10000, RZ ;  /* 0x0001000008098824 */ /* 0x000fe400078e00ff */
[----:B------:R-:W-:Y:S02]  /*4960*/  @!P0 FMUL.FTZ R8, R7, R42 ;  /* 0x0000002a07088220 */ /* 0x000fe40000410000 */
[----:B------:R-:W-:Y:S02]  /*4970*/  @!P0 FMUL.FTZ R11, R5, R44 ;  /* 0x0000002c050b8220 */ /* 0x000fe40000410000 */
[-C--:B------:R-:W-:Y:S02]  /*4980*/  @!P0 FFMA.FTZ R54, R43, R9.reuse, -R8 ;  /* 0x000000092b368223 */ /* 0x080fe40000010808 */
[-C--:B------:R-:W-:Y:S02]  /*4990*/  @!P0 FMUL.FTZ R8, R5, R6.reuse ;  /* 0x0000000605088220 */ /* 0x080fe40000410000 */
[----:B------:R-:W-:Y:S01]  /*49a0*/  @!P0 FFMA.FTZ R52, R45, R6, -R11 ;  /* 0x000000062d348223 */ /* 0x000fe2000001080b */
[C---:B------:R-:W-:Y:S01]  /*49b0*/  @!P0 LOP3.LUT R6, R14.reuse, 0xffff0000, RZ, 0xc0, !PT ;  /* 0xffff00000e068812 */ /* 0x040fe200078ec0ff */
[C---:B------:R-:W-:Y:S01]  /*49c0*/  @!P0 IMAD.U32 R39, R41.reuse, 0x10000, RZ ;  /* 0x0001000029278824 */ /* 0x040fe200078e00ff */
[----:B------:R-:W-:Y:S01]  /*49d0*/  @!P0 LOP3.LUT R41, R41, 0xffff0000, RZ, 0xc0, !PT ;  /* 0xffff000029298812 */ /* 0x000fe200078ec0ff */
[----:B------:R-:W-:Y:S02]  /*49e0*/  @!P0 IMAD.U32 R5, R14, 0x10000, RZ ;  /* 0x000100000e058824 */ /* 0x000fe400078e00ff */
[C---:B------:R-:W-:Y:S02]  /*49f0*/  @!P0 IMAD.U32 R11, R10.reuse, 0x10000, RZ ;  /* 0x000100000a0b8824 */ /* 0x040fe400078e00ff */
[----:B------:R-:W-:Y:S01]  /*4a00*/  @!P0 FMUL.FTZ R7, R7, R9 ;  /* 0x0000000907078220 */ /* 0x000fe20000410000 */
[----:B------:R-:W-:Y:S01]  /*4a10*/  @!P0 LOP3.LUT R9, R10, 0xffff0000, RZ, 0xc0, !PT ;  /* 0xffff00000a098812 */ /* 0x000fe200078ec0ff */
[----:B------:R-:W-:Y:S01]  /*4a20*/  @!P0 FFMA.FTZ R2, R16, R17, R2 ;  /* 0x0000001110028223 */ /* 0x000fe20000010002 */
[----:B------:R-:W-:Y:S01]  /*4a30*/  @!P0 LOP3.LUT R10, R50, 0xffff0000, RZ, 0xc0, !PT ;  /* 0xffff0000320a8812 */ /* 0x000fe200078ec0ff */
[----:B------:R-:W-:Y:S01]  /*4a40*/  @!P0 FMUL.FTZ R46, R5, R39 ;  /* 0x00000027052e8220 */ /* 0x000fe20000410000 */
[----:B------:R-:W-:Y:S01]  /*4a50*/  @!P0 F2FP.BF16.PACK_AB R16, R55, R58 ;  /* 0x0000003a3710823e */ /* 0x000fe200000010ff */
[----:B------:R-:W-:Y:S01]  /*4a60*/  @!P0 FMUL.FTZ R5, R5, R11 ;  /* 0x0000000b05058220 */ /* 0x000fe20000410000 */
[----:B------:R-:W-:Y:S01]  /*4a70*/  @!P0 F2FP.BF16.PACK_AB R0, R2, R0 ;  /* 0x000000000200823e */ /* 0x000fe200000010ff */
[----:B------:R-:W-:Y:S01]  /*4a80*/  @!P0 FFMA.FTZ R3, R18, R19, R3 ;  /* 0x0000001312038223 */ /* 0x000fe20000010003 */
[----:B------:R-:W-:Y:S01]  /*4a90*/  @!P0 F2FP.BF16.PACK_AB R17, R56, R57 ;  /* 0x000000393811823e */ /* 0x000fe200000010ff */
[C---:B------:R-:W-:Y:S02]  /*4aa0*/  @!P0 FMUL.FTZ R47, R6.reuse, R41 ;  /* 0x00000029062f8220 */ /* 0x040fe40000410000 */
[----:B------:R-:W-:Y:S01]  /*4ab0*/  @!P0 FMUL.FTZ R6, R6, R9 ;  /* 0x0000000906068220 */ /* 0x000fe20000410000 */
[----:B------:R-:W-:Y:S01]  /*4ac0*/  @!P0 MOV R49, R17 ;  /* 0x0000001100318202 */ /* 0x000fe20000000f00 */
[----:B------:R-:W-:Y:S02]  /*4ad0*/  @!P0 FFMA.FTZ R4, R28, R38, R4 ;  /* 0x000000261c048223 */ /* 0x000fe40000010004 */
[----:B------:R-:W-:Y:S02]  /*4ae0*/  @!P0 FFMA.FTZ R5, R39, R40, R5 ;  /* 0x0000002827058223 */ /* 0x000fe40000010005 */
[----:B------:R-:W-:Y:S01]  /*4af0*/  @!P0 FFMA.FTZ R6, R41, R10, R6 ;  /* 0x0000000a29068223 */ /* 0x000fe20000010006 */
[----:B------:R-:W-:Y:S01]  /*4b00*/  @!P0 F2FP.BF16.PACK_AB R3, R4, R3 ;  /* 0x000000030403823e */ /* 0x000fe200000010ff */
        /* <DEDUP_REMOVED lines=10> */
[----:B------:R-:W-:Y:S01]  /*4bb0*/  @!P0 IMAD.MOV.U32 R12, RZ, RZ, R0 ;  /* 0x000000ffff0c8224 */ /* 0x000fe200078e0000 */
[----:B------:R-:W-:Y:S01]  /*4bc0*/  @!P0 MOV R14, R5 ;  /* 0x00000005000e8202 */ /* 0x000fe20000000f00 */
[----:B------:R-:W-:Y:S02]  /*4bd0*/  @!P0 IMAD.MOV.U32 R50, RZ, RZ, R9 ;  /* 0x000000ffff328224 */ /* 0x000fe400078e0009 */
[----:B------:R-:W-:Y:S02]  /*4be0*/  @!P0 IMAD.MOV.U32 R13, RZ, RZ, R3 ;  /* 0x000000ffff0d8224 */ /* 0x000fe400078e0003 */
[----:B------:R-:W-:Y:S01]  /*4bf0*/  @!P0 IMAD.MOV.U32 R15, RZ, RZ, R7 ;  /* 0x000000ffff0f8224 */ /* 0x000fe200078e0007 */
[----:B----4-:R-:W-:Y:S05]  /*4c00*/  IADD3 R2, P0, R68, R132, RZ ;  /* 0x0000008444027210 */ /* 0x010fea0007f1e0ff */
[----:B---3--:R-:W-:Y:S01]  /*4c10*/  IMAD.X R3, R69, 0x1, R133, P0 ;  /* 0x0000000145037824 */ /* 0x008fe200000e0685 */
[C---:B------:R-:W-:Y:S04]  /*4c20*/  ISETP.GE.AND P0, PT, R53.reuse, c[0x0][0x1d4], PT ;  /* 0x0000750035007a0c */ /* 0x040fe80003f06270 */
[----:B------:R1:W-:Y:S09]  /*4c30*/  ST.E.128 [R2.64], R48 ;  /* 0x0000003002007985 */ /* 0x0003f2000c101d06 */
[----:B------:R-:W-:Y:S05]  /*4c40*/  @!P0 IMAD.WIDE R4, R53, 0x2, R68 ;  /* 0x0000000235048825 */ /* 0x000fea00078e0244 */
[----:B------:R1:W-:Y:S02]  /*4c50*/  @!P0 ST.E.128 [R4.64], R12 ;  /* 0x0000000c04008985 */ /* 0x0003e4000c101d06 */
.L_x_87:
[----:B------:R-:W-:Y:S05]  /*4c60*/  BSYNC B0 ;  /* 0x0000000000007941 */ /* 0x000fea0003800000 */
.L_x_86:
[----:B------:R-:W-:Y:S11]  /*4c70*/  ISETP.GE.AND P0, PT, R26, c[0x0][0x1d4], PT ;  /* 0x000075001a007a0c */ /* 0x000ff60003f06270 */
[----:B------:R-:W-:Y:S02]  /*4c80*/  @!UPT UIADD3 URZ, URZ, URZ, URZ ;  /* 0x0000003f3f3ff290 */ /* 0x000fe4000fffe03f */
[----:B------:R-:W-:-:S05]  /*4c90*/  @P0 BRA `(.L_x_71) ;  /* 0x00000a1000000947 */ /* 0x000fca0003800000 */
[----:B------:R-:W-:Y:S01]  /*4ca0*/  ISETP.NE.AND P1, PT, R149, RZ, PT ;  /* 0x000000ff9500720c */ /* 0x000fe20003f25270 */
[----:B------:R-:W5:Y:S01]  /*4cb0*/  LDS.128 R40, [R128+0x3100] ;  /* 0x0031000080287984 */ /* 0x000f620000000c00 */
[----:B-1--4-:R-:W-:Y:S02]  /*4cc0*/  IADD3 R52, P0, R68, R130, RZ ;  /* 0x0000008244347210 */ /* 0x012fe40007f1e0ff */
[----:B------:R-:W-:Y:S03]  /*4cd0*/  SEL R0, R154, R153, !P1 ;  /* 0x000000999a007207 */ /* 0x000fe60004800000 */
[----:B---3--:R-:W-:Y:S01]  /*4ce0*/  IMAD.X R53, R69, 0x1, R131, P0 ;  /* 0x0000000145357824 */ /* 0x008fe200000e0683 */
[----:B------:R-:W-:Y:S02]  /*4cf0*/  SHF.R.S32.HI R2, RZ, 0x1f, R0 ;  /* 0x0000001fff027819 */ /* 0x000fe40000011400 */
[----:B------:R-:W-:Y:S02]  /*4d00*/  ISETP.GE.AND P0, PT, R26, c[0x0][0x27c], PT ;  /* 0x00009f001a007a0c */ /* 0x000fe40003f06270 */
[----:B------:R-:W-:Y:S04]  /*4d10*/  LEA.HI R0, R2, R0, RZ, 0x4 ;  /* 0x0000000002007211 */ /* 0x000fe800078f20ff */
[----:B------:R-:W-:Y:S04]  /*4d20*/  LEA.HI.SX32 R0, R0, R135, 0x1c ;  /* 0x0000008700007211 */ /* 0x000fe800078fe2ff */
[----:B------:R-:W-:Y:S01]  /*4d30*/  SHF.R.S32.HI R2, RZ, 0x1f, R0 ;  /* 0x0000001fff027819 */ /* 0x000fe20000011400 */
[----:B------:R-:W-:Y:S02]  /*4d40*/  IMAD.SHL.U32 R46, R0, 0x8, RZ ;  /* 0x00000008002e7824 */ /* 0x000fe400078e00ff */
[----:B------:R-:W-:Y:S02]  /*4d50*/  @!P0 SHF.R.U64 R3, R22, 0x10, R23 ;  /* 0x0000001016038819 */ /* 0x000fe40000001217 */
[----:B------:R-:W-:Y:S02]  /*4d60*/  LEA.HI R0, R2, R0, RZ, 0x2 ;  /* 0x0000000002007211 */ /* 0x000fe400078f10ff */
[----:B------:R-:W-:Y:S02]  /*4d70*/  @!P0 SHF.R.U64 R9, R62, 0x10, R63 ;  /* 0x000000103e098819 */ /* 0x000fe4000000123f */
[----:B------:R-:W-:Y:S01]  /*4d80*/  @!P0 SHF.R.U32.HI R5, RZ, 0x10, R23 ;  /* 0x00000010ff058819 */ /* 0x000fe20000011617 */
[----:B------:R-:W-:Y:S01]  /*4d90*/  IMAD.SHL.U32 R0, R0, 0x200, RZ ;  /* 0x0000020000007824 */ /* 0x000fe200078e00ff */
[----:B------:R-:W-:Y:S02]  /*4da0*/  LOP3.LUT R2, R98, 0x18, R46, 0xf8, !PT ;  /* 0x0000001862027812 */ /* 0x000fe400078ef82e */
[----:B------:R-:W-:Y:S02]  /*4db0*/  @!P0 PRMT R10, R30, 0x5432, R3 ;  /* 0x000054321e0a8816 */ /* 0x000fe40000000003 */
[----:B------:R-:W-:Y:S02]  /*4dc0*/  LOP3.LUT R2, R2, R99, RZ, 0x3c, !PT ;  /* 0x0000006302027212 */ /* 0x000fe400078e3cff */
[----:B------:R-:W-:Y:S02]  /*4dd0*/  LOP3.LUT R0, R0, 0x7ffff800, RZ, 0xc0, !PT ;  /* 0x7ffff80000007812 */ /* 0x000fe400078ec0ff */
[----:B------:R-:W-:Y:S01]  /*4de0*/  @!P0 PRMT R28, R67, 0x5432, R9 ;  /* 0x00005432431c8816 */ /* 0x000fe20000000009 */
[----:B-----5:R-:W-:Y:S01]  /*4df0*/  @!P0 IMAD.U32 R9, R40, 0x10000, RZ ;  /* 0x0001000028098824 */ /* 0x020fe200078e00ff */
[----:B------:R-:W-:Y:S01]  /*4e00*/  IADD3 R0, R2, R0, R100 ;  /* 0x0000000002007210 */ /* 0x000fe20007ffe064 */
[----:B------:R-:W-:Y:S01]  /*4e10*/  @!P0 IMAD.U32 R19, R41, 0x10000, RZ ;  /* 0x0001000029138824 */ /* 0x000fe200078e00ff */
[----:B------:R-:W-:Y:S01]  /*4e20*/  @!P0 LOP3.LUT R39, R43, 0xffff0000, RZ, 0xc0, !PT ;  /* 0xffff00002b278812 */ /* 0x000fe200078ec0ff */
[----:B------:R-:W-:Y:S01]  /*4e30*/  @!P0 IMAD.U32 R22, R28, 0x10000, RZ ;  /* 0x000100001c168824 */ /* 0x000fe200078e00ff */
[----:B------:R-:W-:Y:S01]  /*4e40*/  @!P0 SHF.R.U32.HI R2, RZ, 0x10, R21 ;  /* 0x00000010ff028819 */ /* 0x000fe20000011615 */
[----:B------:R-:W-:Y:S01]  /*4e50*/  IMAD.SHL.U32 R0, R0, 0x2, RZ ;  /* 0x0000000200007824 */ /* 0x000fe200078e00ff */
[----:B------:R-:W-:Y:S01]  /*4e60*/  @!P0 SHF.R.U32.HI R8, RZ, 0x10, R63 ;  /* 0x00000010ff088819 */ /* 0x000fe2000001163f */
[----:B------:R-:W-:Y:S01]  /*4e70*/  @!P0 IMAD.U32 R23, R42, 0x10000, RZ ;  /* 0x000100002a178824 */ /* 0x000fe200078e00ff */
[----:B------:R-:W-:Y:S02]  /*4e80*/  @!P0 SHF.R.U64 R4, R60, 0x10, R61 ;  /* 0x000000103c048819 */ /* 0x000fe4000000123d */
[----:B--2---:R1:W2:Y:S01]  /*4e90*/  LDS.128 R12, [R0+0x3100] ;  /* 0x00310000000c7984 */ /* 0x0042a20000000c00 */
[----:B------:R-:W-:Y:S02]  /*4ea0*/  @!P0 PRMT R38, R67, 0x5410, R8 ;  /* 0x0000541043268816 */ /* 0x000fe40000000008 */
[----:B------:R-:W-:Y:S01]  /*4eb0*/  @!P0 PRMT R8, R30, 0x5410, R5 ;  /* 0x000054101e088816 */ /* 0x000fe20000000005 */
[----:B------:R-:W-:Y:S01]  /*4ec0*/  @!P0 IMAD.U32 R30, R43, 0x10000, RZ ;  /* 0x000100002b1e8824 */ /* 0x000fe200078e00ff */
[----:B------:R-:W-:Y:S02]  /*4ed0*/  @!P0 PRMT R16, R66, 0x5410, R4 ;  /* 0x0000541042108816 */ /* 0x000fe40000000004 */
[----:B------:R-:W-:Y:S02]  /*4ee0*/  @!P0 SHF.R.U32.HI R7, RZ, 0x10, R61 ;  /* 0x00000010ff078819 */ /* 0x000fe4000001163d */
[----:B------:R-:W-:Y:S02]  /*4ef0*/  @!P0 PRMT R4, R29, 0x5410, R2 ;  /* 0x000054101d048816 */ /* 0x000fe40000000002 */
[----:B------:R-:W-:Y:S03]  /*4f00*/  @!P0 LOP3.LUT R28, R28, 0xffff0000, RZ, 0xc0, !PT ;  /* 0xffff00001c1c8812 */ /* 0x000fe600078ec0ff */
[----:B------:R-:W-:Y:S01]  /*4f10*/  @!P0 IMAD.U32 R5, R4, 0x10000, RZ ;  /* 0x0001000004058824 */ /* 0x000fe200078e00ff */
[----:B-1----:R-:W-:Y:S02]  /*4f20*/  @!P0 SHF.R.U64 R0, R20, 0x10, R21 ;  /* 0x0000001014008819 */ /* 0x002fe40000001215 */
[----:B------:R-:W-:Y:S02]  /*4f30*/  @!P0 LOP3.LUT R21, R41, 0xffff0000, RZ, 0xc0, !PT ;  /* 0xffff000029158812 */ /* 0x000fe400078ec0ff */
[----:B------:R-:W-:Y:S02]  /*4f40*/  @!P0 PRMT R6, R29, 0x5432, R0 ;  /* 0x000054321d068816 */ /* 0x000fe40000000000 */
[----:B------:R-:W-:Y:S01]  /*4f50*/  @!P0 PRMT R20, R66, 0x5432, R7 ;  /* 0x0000543242148816 */ /* 0x000fe20000000007 */
[C---:B------:R-:W-:Y:S01]  /*4f60*/  @!P0 IMAD.U32 R7, R16.reuse, 0x10000, RZ ;  /* 0x0001000010078824 */ /* 0x040fe200078e00ff */
[----:B------:R-:W-:Y:S02]  /*4f70*/  @!P0 LOP3.LUT R16, R16, 0xffff0000, RZ, 0xc0, !PT ;  /* 0xffff000010108812 */ /* 0x000fe400078ec0ff */
[----:B------:R-:W-:Y:S01]  /*4f80*/  @!P0 SHF.L.U32 R2, R6, 0x10, RZ ;  /* 0x0000001006028819 */ /* 0x000fe200000006ff */
[----:B------:R-:W-:Y:S01]  /*4f90*/  @!P0 IMAD.U32 R18, R20, 0x10000, RZ ;  /* 0x0001000014128824 */ /* 0x000fe200078e00ff */
[----:B------:R-:W-:Y:S02]  /*4fa0*/  @!P0 LOP3.LUT R6, R6, 0xffff0000, RZ, 0xc0, !PT ;  /* 0xffff000006068812 */ /* 0x000fe400078ec0ff */
[----:B------:R-:W-:Y:S02]  /*4fb0*/  @!P0 LOP3.LUT R20, R20, 0xffff0000, RZ, 0xc0, !PT ;  /* 0xffff000014148812 */ /* 0x000fe400078ec0ff */
[----:B------:R-:W-:Y:S01]  /*4fc0*/  @!P0 SHF.L.U32 R29, R38, 0x10, RZ ;  /* 0x00000010261d8819 */ /* 0x000fe200000006ff */
[----:B--2---:R-:W-:Y:S01]  /*4fd0*/  @!P0 IMAD.U32 R0, R12, 0x10000, RZ ;  /* 0x000100000c008824 */ /* 0x004fe200078e00ff */
[----:B------:R-:W-:Y:S01]  /*4fe0*/  @!P0 LOP3.LUT R38, R38, 0xffff0000, RZ, 0xc0, !PT ;  /* 0xffff000026268812 */ /* 0x000fe200078ec0ff */
[----:B------:R-:W-:Y:S02]  /*4ff0*/  @!P0 IMAD.U32 R3, R13, 0x10000, RZ ;  /* 0x000100000d038824 */ /* 0x000fe400078e00ff */
[C---:B------:R-:W-:Y:S02]  /*5000*/  @!P0 FMUL.FTZ R11, R0.reuse, R7 ;  /* 0x00000007000b8220 */ /* 0x040fe40000410000 */
[----:B------:R-:W-:Y:S02]  /*5010*/  @!P0 FMUL.FTZ R0, R0, R2 ;  /* 0x0000000200008220 */ /* 0x000fe40000410000 */
[----:B------:R-:W-:Y:S02]  /*5020*/  @!P0 FMUL.FTZ R17, R3, R18 ;  /* 0x0000001203118220 */ /* 0x000fe40000410000 */
[----:B------:R-:W-:Y:S01]  /*5030*/  @!P0 FFMA.FTZ R54, R9, R2, -R11 ;  /* 0x0000000209368223 */ /* 0x000fe2000001080b */
[----:B------:R-:W-:Y:S01]  /*5040*/  @!P0 LOP3.LUT R2, R13, 0xffff0000, RZ, 0xc0, !PT ;  /* 0xffff00000d028812 */ /* 0x000fe200078ec0ff */
[----:B------:R-:W-:Y:S01]  /*5050*/  @!P0 FFMA.FTZ R0, R7, R9, R0 ;  /* 0x0000000907008223 */ /* 0x000fe20000010000 */
[----:B------:R-:W-:Y:S01]  /*5060*/  @!P0 LOP3.LUT R7, R4, 0xffff0000, RZ, 0xc0, !PT ;  /* 0xffff000004078812 */ /* 0x000fe200078ec0ff */
[-C--:B------:R-:W-:Y:S02]  /*5070*/  @!P0 FMUL.FTZ R3, R3, R5.reuse ;  /* 0x0000000503038220 */ /* 0x080fe40000410000 */
[----:B------:R-:W-:Y:S01]  /*5080*/  @!P0 FFMA.FTZ R51, R19, R5, -R17 ;  /* 0x0000000513338223 */ /* 0x000fe20000010811 */
[----:B------:R-:W-:Y:S01]  /*5090*/  @!P0 LOP3.LUT R17, R40, 0xffff0000, RZ, 0xc0, !PT ;  /* 0xffff000028118812 */ /* 0x000fe200078ec0ff */
[----:B------:R-:W-:Y:S01]  /*50a0*/  @!P0 FMUL.FTZ R9, R2, R20 ;  /* 0x0000001402098220 */ /* 0x000fe20000410000 */
[----:B------:R-:W-:Y:S01]  /*50b0*/  @!P0 LOP3.LUT R5, R12, 0xffff0000, RZ, 0xc0, !PT ;  /* 0xffff00000c058812 */ /* 0x000fe200078ec0ff */
[-C--:B------:R-:W-:Y:S02]  /*50c0*/  @!P0 FMUL.FTZ R4, R2, R7.reuse ;  /* 0x0000000702048220 */ /* 0x080fe40000410000 */
[----:B------:R-:W-:Y:S02]  /*50d0*/  @!P0 FFMA.FTZ R50, R21, R7, -R9 ;  /* 0x0000000715328223 */ /* 0x000fe40000010809 */
[C---:B------:R-:W-:Y:S02]  /*50e0*/  @!P0 FMUL.FTZ R11, R5.reuse, R16 ;  /* 0x00000010050b8220 */ /* 0x040fe40000410000 */
[-C--:B------:R-:W-:Y:S01]  /*50f0*/  @!P0 FMUL.FTZ R2, R5, R6.reuse ;  /* 0x0000000605028220 */ /* 0x080fe20000410000 */
[C---:B------:R-:W-:Y:S01]  /*5100*/  @!P0 LOP3.LUT R5, R15.reuse, 0xffff0000, RZ, 0xc0, !PT ;  /* 0xffff00000f058812 */ /* 0x040fe200078ec0ff */
[----:B------:R-:W-:Y:S02]  /*5110*/  @!P0 IMAD.U32 R7, R15, 0x10000, RZ ;  /* 0x000100000f078824 */ /* 0x000fe400078e00ff */
[----:B------:R-:W-:Y:S01]  /*5120*/  @!P0 FFMA.FTZ R49, R17, R6, -R11 ;  /* 0x0000000611318223 */ /* 0x000fe2000001080b */
[C---:B------:R-:W-:Y:S01]  /*5130*/  @!P0 LOP3.LUT R6, R8.reuse, 0xffff0000, RZ, 0xc0, !PT ;  /* 0xffff000008068812 */ /* 0x040fe200078ec0ff */
[----:B------:R-:W-:Y:S02]  /*5140*/  @!P0 IMAD.U32 R9, R8, 0x10000, RZ ;  /* 0x0001000008098824 */ /* 0x000fe400078e00ff */
[----:B------:R-:W-:Y:S02]  /*5150*/  @!P0 FMUL.FTZ R8, R7, R29 ;  /* 0x0000001d07088220 */ /* 0x000fe40000410000 */
[C---:B------:R-:W-:Y:S02]  /*5160*/  @!P0 FMUL.FTZ R11, R5.reuse, R38 ;  /* 0x00000026050b8220 */ /* 0x040fe40000410000 */
[-C--:B------:R-:W-:Y:S02]  /*5170*/  @!P0 FFMA.FTZ R48, R30, R9.reuse, -R8 ;  /* 0x000000091e308223 */ /* 0x080fe40000010808 */
[-C--:B------:R-:W-:Y:S02]  /*5180*/  @!P0 FMUL.FTZ R8, R5, R6.reuse ;  /* 0x0000000605088220 */ /* 0x080fe40000410000 */
[----:B------:R-:W-:Y:S01]  /*5190*/  @!P0 FFMA.FTZ R47, R39, R6, -R11 ;  /* 0x00000006272f8223 */ /* 0x000fe2000001080b */
[C---:B------:R-:W-:Y:S01]  /*51a0*/  @!P0 LOP3.LUT R6, R14.reuse, 0xffff0000, RZ, 0xc0, !PT ;  /* 0xffff00000e068812 */ /* 0x040fe200078ec0ff */
[----:B------:R-:W-:Y:S01]  /*51b0*/  @!P0 IMAD.U32 R5, R14, 0x10000, RZ ;  /* 0x000100000e058824 */ /* 0x000fe200078e00ff */
[C---:B------:R-:W-:Y:S01]  /*51c0*/  @!P0 SHF.L.U32 R11, R10.reuse, 0x10, RZ ;  /* 0x000000100a0b8819 */ /* 0x040fe200000006ff */
[----:B------:R-:W-:Y:S01]  /*51d0*/  @!P0 FMUL.FTZ R7, R7, R9 ;  /* 0x0000000907078220 */ /* 0x000fe20000410000 */
[----:B------:R-:W-:Y:S01]  /*51e0*/  @!P0 LOP3.LUT R9, R10, 0xffff0000, RZ, 0xc0, !PT ;  /* 0xffff00000a098812 */ /* 0x000fe200078ec0ff */
[C---:B------:R-:W-:Y:S01]  /*51f0*/  @!P0 FMUL.FTZ R44, R5.reuse, R22 ;  /* 0x00000016052c8220 */ /* 0x040fe20000410000 */
[----:B------:R-:W-:Y:S01]  /*5200*/  @!P0 LOP3.LUT R10, R42, 0xffff0000, RZ, 0xc0, !PT ;  /* 0xffff00002a0a8812 */ /* 0x000fe200078ec0ff */
[----:B------:R-:W-:Y:S02]  /*5210*/  @!P0 FMUL.FTZ R45, R6, R28 ;  /* 0x0000001c062d8220 */ /* 0x000fe40000410000 */
[----:B------:R-:W-:Y:S01]  /*5220*/  @!P0 FFMA.FTZ R2, R16, R17, R2 ;  /* 0x0000001110028223 */ /* 0x000fe20000010002 */
[----:B------:R-:W-:Y:S01]  /*5230*/  @!P0 F2FP.BF16.PACK_AB R17, R50, R51 ;  /* 0x000000333211823e */ /* 0x000fe200000010ff */
[-C--:B------:R-:W-:Y:S01]  /*5240*/  @!P0 FMUL.FTZ R5, R5, R11.reuse ;  /* 0x0000000b05058220 */ /* 0x080fe20000410000 */
[----:B------:R-:W-:Y:S01]  /*5250*/  @!P0 F2FP.BF16.PACK_AB R16, R49, R54 ;  /* 0x000000363110823e */ /* 0x000fe200000010ff */
[----:B------:R-:W-:Y:S01]  /*5260*/  @!P0 FFMA.FTZ R44, R23, R11, -R44 ;  /* 0x0000000b172c8223 */ /* 0x000fe2000001082c */
[----:B------:R-:W-:Y:S01]  /*5270*/  @!P0 F2FP.BF16.PACK_AB R11, R47, R48 ;  /* 0x000000302f0b823e */ /* 0x000fe200000010ff */
[----:B------:R-:W-:Y:S01]  /*5280*/  @!P0 FFMA.FTZ R45, R10, R9, -R45 ;  /* 0x000000090a2d8223 */ /* 0x000fe2000001082d */
[----:B------:R-:W-:Y:S01]  /*5290*/  @!P0 F2FP.BF16.PACK_AB R0, R2, R0 ;  /* 0x000000000200823e */ /* 0x000fe200000010ff */
[----:B------:R-:W-:Y:S02]  /*52a0*/  @!P0 FFMA.FTZ R3, R18, R19, R3 ;  /* 0x0000001312038223 */ /* 0x000fe40000010003 */
[----:B------:R-:W-:Y:S01]  /*52b0*/  @!P0 FMUL.FTZ R6, R6, R9 ;  /* 0x0000000906068220 */ /* 0x000fe20000410000 */
[----:B------:R-:W-:Y:S01]  /*52c0*/  @!P0 F2FP.BF16.PACK_AB R9, R45, R44 ;  /* 0x0000002c2d09823e */ /* 0x000fe200000010ff */
[----:B------:R-:W-:Y:S01]  /*52d0*/  @!P0 FFMA.FTZ R4, R20, R21, R4 ;  /* 0x0000001514048223 */ /* 0x000fe20000010004 */
[----:B------:R-:W-:Y:S01]  /*52e0*/  @!P0 MOV R12, R0 ;  /* 0x00000000000c8202 */ /* 0x000fe20000000f00 */
[----:B------:R-:W-:Y:S02]  /*52f0*/  @!P0 FFMA.FTZ R5, R22, R23, R5 ;  /* 0x0000001716058223 */ /* 0x000fe40000010005 */
[----:B------:R-:W-:Y:S01]  /*5300*/  @!P0 FFMA.FTZ R6, R28, R10, R6 ;  /* 0x0000000a1c068223 */ /* 0x000fe20000010006 */
[----:B------:R-:W-:Y:S01]  /*5310*/  @!P0 F2FP.BF16.PACK_AB R3, R4, R3 ;  /* 0x000000030403823e */ /* 0x000fe200000010ff */
[----:B------:R-:W-:Y:S02]  /*5320*/  @!P0 FFMA.FTZ R7, R29, R30, R7 ;  /* 0x0000001e1d078223 */ /* 0x000fe40000010007 */
[----:B------:R-:W-:Y:S01]  /*5330*/  @!P0 FFMA.FTZ R8, R38, R39, R8 ;  /* 0x0000002726088223 */ /* 0x000fe20000010008 */
[----:B------:R-:W-:Y:S01]  /*5340*/  @!P0 F2FP.BF16.PACK_AB R5, R6, R5 ;  /* 0x000000050605823e */ /* 0x000fe200000010ff */
[----:B------:R-:W-:Y:S02]  /*5350*/  @!P0 IMAD.MOV.U32 R40, RZ, RZ, R16 ;  /* 0x000000ffff288224 */ /* 0x000fe400078e0010 */
[----:B------:R-:W-:Y:S01]  /*5360*/  @!P0 IMAD.MOV.U32 R41, RZ, RZ, R17 ;  /* 0x000000ffff298224 */ /* 0x000fe200078e0011 */
[----:B------:R-:W-:Y:S01]  /*5370*/  @!P0 F2FP.BF16.PACK_AB R7, R8, R7 ;  /* 0x000000070807823e */ /* 0x000fe200000010ff */
[----:B------:R-:W-:Y:S02]  /*5380*/  @!P0 IMAD.MOV.U32 R42, RZ, RZ, R9 ;  /* 0x000000ffff2a8224 */ /* 0x000fe400078e0009 */
[----:B------:R-:W-:Y:S02]  /*5390*/  @!P0 IMAD.MOV.U32 R43, RZ, RZ, R11 ;  /* 0x000000ffff2b8224 */ /* 0x000fe400078e000b */
[----:B------:R-:W-:Y:S02]  /*53a0*/  @!P0 IMAD.MOV.U32 R13, RZ, RZ, R3 ;  /* 0x000000ffff0d8224 */ /* 0x000fe400078e0003 */
[----:B------:R-:W-:Y:S01]  /*53b0*/  @!P0 IMAD.MOV.U32 R14, RZ, RZ, R5 ;  /* 0x000000ffff0e8224 */ /* 0x000fe200078e0005 */
[----:B------:R1:W-:Y:S01]  /*53c0*/  ST.E.128 [R52.64], R40 ;  /* 0x0000002834007985 */ /* 0x0003e2000c101d06 */
[----:B------:R-:W-:Y:S01]  /*53d0*/  @!P0 IMAD.MOV.U32 R15, RZ, RZ, R7 ;  /* 0x000000ffff0f8224 */ /* 0x000fe200078e0007 */
[----:B------:R-:W-:Y:S11]  /*53e0*/  ISETP.GE.AND P0, PT, R46, c[0x0][0x1d4], PT ;  /* 0x000075002e007a0c */ /* 0x000ff60003f06270 */
[----:B------:R-:W-:Y:S02]  /*53f0*/  @!UPT UIADD3 URZ, URZ, URZ, URZ ;  /* 0x0000003f3f3ff290 */ /* 0x000fe4000fffe03f */
[----:B------:R-:W-:-:S05]  /*5400*/  @P0 BRA `(.L_x_71) ;  /* 0x000002a000000947 */ /* 0x000fca0003800000 */
[C---:B------:R-:W-:Y:S04]  /*5410*/  LEA R2, P0, R46.reuse, R68, 0x1 ;  /* 0x000000442e027211 */ /* 0x040fe800078008ff */
[----:B------:R-:W-:Y:S05]  /*5420*/  LEA.HI.X.SX32 R3, R46, R69, 0x1, P0 ;  /* 0x000000452e037211 */ /* 0x000fea00000f0eff */
[----:B------:R2:W-:Y:S01]  /*5430*/  ST.E.128 [R2.64], R12 ;  /* 0x0000000c02007985 */ /* 0x0005e2000c101d06 */
[----:B------:R-:W-:-:S05]  /*5440*/  BRA `(.L_x_71) ;  /* 0x0000026000007947 */ /* 0x000fca0003800000 */
.L_x_67:
[----:B------:R1:W2:Y:S01]  /*5450*/  SHFL.IDX PT, R2, R14, RZ, 0x1e1f ;  /* 0x001e1fff0e027589 */ /* 0x0002a200000e0000 */
[----:B------:R-:W-:Y:S03]  /*5460*/  IMAD.IADD R3, R106, 0x1, -R91 ;  /* 0x000000016a037824 */ /* 0x000fe600078e0a5b */
[----:B------:R1:W3:Y:S02]  /*5470*/  SHFL.IDX PT, R0, R15, RZ, 0x1e1f ;  /* 0x001e1fff0f007589 */ /* 0x0002e400000e0000 */
[----:B------:R-:W-:Y:S04]  /*5480*/  IMNMX R85, R3, 0x40, PT ;  /* 0x0000004003557817 */ /* 0x000fe80003800200 */
[----:B------:R-:W-:Y:S11]  /*5490*/  ISETP.GT.AND P0, PT, R85, R92, PT ;  /* 0x0000005c5500720c */ /* 0x000ff60003f04270 */
[----:B------:R-:W-:Y:S02]  /*54a0*/  @!UPT UIADD3 URZ, URZ, URZ, URZ ;  /* 0x0000003f3f3ff290 */ /* 0x000fe4000fffe03f */
[----:B------:R-:W-:-:S05]  /*54b0*/  @!P0 BRA `(.L_x_71) ;  /* 0x000001f000008947 */ /* 0x000fca0003800000 */
[----:B------:R-:W-:Y:S02]  /*54c0*/  ISETP.GE.AND P2, PT, R24, c[0x0][0x1d4], PT ;  /* 0x0000750018007a0c */ /* 0x000fe40003f46270 */
[----:B------:R-:W-:Y:S02]  /*54d0*/  ISETP.GE.AND P1, PT, R27, c[0x0][0x1d4], PT ;  /* 0x000075001b007a0c */ /* 0x000fe40003f26270 */
[----:B------:R-:W-:Y:S02]  /*54e0*/  ISETP.GE.AND P4, PT, R26, c[0x0][0x1d4], PT ;  /* 0x000075001a007a0c */ /* 0x000fe40003f86270 */
[----:B------:R-:W-:Y:S07]  /*54f0*/  ISETP.GE.AND P3, PT, R95, c[0x0][0x1d4], PT ;  /* 0x000075005f007a0c */ /* 0x000fee0003f66270 */
[----:B-1----:R-:W1:Y:S01]  /*5500*/  @!P2 LDS.128 R12, [R81+0x3000] ;  /* 0x00300000510ca984 */ /* 0x002e620000000c00 */
[C---:B---3--:R-:W-:Y:S04]  /*5510*/  @!P2 LEA R6, P0, R24.reuse, R0, 0x1 ;  /* 0x000000001806a211 */ /* 0x048fe800078008ff */
[----:B--2---:R-:W-:Y:S02]  /*5520*/  @!P2 LEA.HI.X R7, R24, R2, R25, 0x1, P0 ;  /* 0x000000021807a211 */ /* 0x004fe400000f0c19 */
[C---:B------:R-:W-:Y:S04]  /*5530*/  @!P1 LEA R4, P0, R87.reuse, R0, 0x1 ;  /* 0x0000000057049211 */ /* 0x040fe800078008ff */
[----:B------:R-:W-:Y:S02]  /*5540*/  @!P1 LEA.HI.X R5, R87, R2, R102, 0x1, P0 ;  /* 0x0000000257059211 */ /* 0x000fe400000f0c66 */
[C---:B------:R-:W-:Y:S04]  /*5550*/  @!P4 LEA R10, P0, R86.reuse, R0, 0x1 ;  /* 0x00000000560ac211 */ /* 0x040fe800078008ff */
[----:B------:R-:W-:Y:S02]  /*5560*/  @!P4 LEA.HI.X R11, R86, R2, R101, 0x1, P0 ;  /* 0x00000002560bc211 */ /* 0x000fe400000f0c65 */
[C---:B------:R-:W-:Y:S04]  /*5570*/  @!P3 LEA R8, P0, R90.reuse, R0, 0x1 ;  /* 0x000000005a08b211 */ /* 0x040fe800078008ff */
[----:B------:R-:W-:Y:S01]  /*5580*/  @!P3 LEA.HI.X R9, R90, R2, R105, 0x1, P0 ;  /* 0x000000025a09b211 */ /* 0x000fe200000f0c69 */
[----:B-1----:R-:W-:Y:S04]  /*5590*/  @!P2 ST.E.128 [R6.64], R12 ;  /* 0x0000000c0600a985 */ /* 0x002fe8000c101d06 */
[----:B------:R-:W1:Y:S04]  /*55a0*/  @!P1 LDS.128 R12, [R82+0x3000] ;  /* 0x00300000520c9984 */ /* 0x000e680000000c00 */
[----:B-1----:R1:W-:Y:S01]  /*55b0*/  @!P1 ST.E.128 [R4.64], R12 ;  /* 0x0000000c04009985 */ /* 0x0023e2000c101d06 */
[----:B------:R-:W-:Y:S03]  /*55c0*/  ISETP.GE.AND P1, PT, R94, c[0x0][0x1d4], PT ;  /* 0x000075005e007a0c */ /* 0x000fe60003f26270 */
[----:B------:R-:W2:Y:S10]  /*55d0*/  @!P4 LDS.128 R12, [R81+0x4000] ;  /* 0x00400000510cc984 */ /* 0x000eb40000000c00 */
[C---:B------:R-:W-:Y:S04]  /*55e0*/  @!P1 LEA R6, P0, R89.reuse, R0, 0x1 ;  /* 0x0000000059069211 */ /* 0x040fe800078008ff */
[----:B------:R-:W-:Y:S02]  /*55f0*/  @!P1 LEA.HI.X R7, R89, R2, R104, 0x1, P0 ;  /* 0x0000000259079211 */ /* 0x000fe400000f0c68 */
[----:B------:R-:W-:Y:S11]  /*5600*/  ISETP.GE.AND P0, PT, R93, c[0x0][0x1d4], PT ;  /* 0x000075005d007a0c */ /* 0x000ff60003f06270 */
[----:B------:R-:W-:Y:S02]  /*5610*/  @!UPT UIADD3 URZ, URZ, URZ, URZ ;  /* 0x0000003f3f3ff290 */ /* 0x000fe4000fffe03f */
[C---:B-1----:R-:W-:Y:S04]  /*5620*/  @!P0 LEA R4, P2, R88.reuse, R0, 0x1 ;  /* 0x0000000058048211 */ /* 0x042fe800078408ff */
[----:B------:R-:W-:Y:S01]  /*5630*/  @!P0 LEA.HI.X R5, R88, R2, R103, 0x1, P2 ;  /* 0x0000000258058211 */ /* 0x000fe200010f0c67 */
[----:B--2---:R-:W-:Y:S04]  /*5640*/  @!P4 ST.E.128 [R10.64], R12 ;  /* 0x0000000c0a00c985 */ /* 0x004fe8000c101d06 */
[----:B------:R-:W1:Y:S04]  /*5650*/  @!P3 LDS.128 R12, [R82+0x4000] ;  /* 0x00400000520cb984 */ /* 0x000e680000000c00 */
[----:B-1----:R-:W-:Y:S04]  /*5660*/  @!P3 ST.E.128 [R8.64], R12 ;  /* 0x0000000c0800b985 */ /* 0x002fe8000c101d06 */
[----:B------:R-:W1:Y:S04]  /*5670*/  @!P1 LDS.128 R8, [R81+0x5000] ;  /* 0x0050000051089984 */ /* 0x000e680000000c00 */
[----:B-1----:R-:W-:Y:S04]  /*5680*/  @!P1 ST.E.128 [R6.64], R8 ;  /* 0x0000000806009985 */ /* 0x002fe8000c101d06 */
[----:B------:R-:W1:Y:S04]  /*5690*/  @!P0 LDS.128 R8, [R82+0x5000] ;  /* 0x0050000052088984 */ /* 0x000e680000000c00 */
[----:B-1----:R1:W-:Y:S02]  /*56a0*/  @!P0 ST.E.128 [R4.64], R8 ;  /* 0x0000000804008985 */ /* 0x0023e4000c101d06 */
.L_x_71:
[----:B------:R-:W-:Y:S05]  /*56b0*/  BSYNC B1 ;  /* 0x0000000000017941 */ /* 0x000fea0003800000 */
.L_x_66:
[----:B---3--:R-:W-:Y:S01]  /*56c0*/  IMAD.IADD R0, R148, 0x1, -R91 ;  /* 0x0000000194007824 */ /* 0x008fe200078e0a5b */
[----:B-12--5:R-:W-:Y:S01]  /*56d0*/  LEA R2, P0, R79, R110, 0x6 ;  /* 0x0000006e4f027211 */ /* 0x026fe200078030ff */
[----:B------:R-:W-:Y:S01]  /*56e0*/  IMAD R6, R96, c[0x0][0x208], RZ ;  /* 0x0000820060067a24 */ /* 0x000fe200078e02ff */
[----:B------:R-:W-:Y:S01]  /*56f0*/  ISETP.NE.AND P3, PT, R113, RZ, PT ;  /* 0x000000ff7100720c */ /* 0x000fe20003f65270 */
[----:B------:R-:W-:Y:S01]  /*5700*/  IMAD.WIDE.U32 R4, R84, c[0x0][0x208], RZ ;  /* 0x0000820054047a25 */ /* 0x000fe200078e00ff */
[----:B------:R-:W-:Y:S01]  /*5710*/  LEA.HI.X.SX32 R3, R79, R111, 0x6, P0 ;  /* 0x0000006f4f037211 */ /* 0x000fe200000f36ff */
[----:B------:R-:W-:Y:S01]  /*5720*/  BSSY B0, `(.L_x_88) ;  /* 0x000004e000007945 */ /* 0x000fe20003800000 */
[----:B------:R-:W-:Y:S01]  /*5730*/  ISETP.GE.AND P0, PT, R0, 0x21, PT ;  /* 0x000000210000780c */ /* 0x000fe20003f06270 */
[----:B------:R-:W-:Y:S05]  /*5740*/  IMAD R6, R84, c[0x0][0x20c], R6 ;  /* 0x0000830054067a24 */ /* 0x000fea00078e0206 */
[----:B------:R-:W-:Y:S01]  /*5750*/  IADD3 R5, R5, R6, RZ ;  /* 0x0000000605057210 */ /* 0x000fe20007ffe0ff */
[----:B------:R-:W-:Y:S04]  /*5760*/  IMAD R6, R97, c[0x0][0x218], RZ ;  /* 0x0000860061067a24 */ /* 0x000fe800078e02ff */
[C---:B------:R-:W-:Y:S02]  /*5770*/  IMAD.WIDE.U32 R4, R83.reuse, c[0x0][0x218], R4 ;  /* 0x0000860053047a25 */ /* 0x040fe400078e0004 */
[----:B------:R-:W-:Y:S02]  /*5780*/  @P0 IADD3 R11, P1, R2, 0x20, RZ ;  /* 0x00000020020b0810 */ /* 0x000fe40007f3e0ff */
[----:B------:R-:W-:Y:S03]  /*5790*/  IMAD R6, R83, c[0x0][0x21c], R6 ;  /* 0x0000870053067a24 */ /* 0x000fe600078e0206 */
[----:B------:R-:W-:Y:S01]  /*57a0*/  @P0 IMAD.X R12, RZ, RZ, R3, P1 ;  /* 0x000000ffff0c0224 */ /* 0x000fe200008e0603 */
[----:B------:R-:W-:Y:S04]  /*57b0*/  IADD3 R8, P1, R168, R4, RZ ;  /* 0x00000004a8087210 */ /* 0x000fe80007f3e0ff */
[----:B------:R-:W-:Y:S02]  /*57c0*/  IADD3.X R9, R146, R5, R6, P1, !PT ;  /* 0x0000000592097210 */ /* 0x000fe40000ffe406 */
[----:B------:R-:W-:Y:S11]  /*57d0*/  ISETP.GE.AND P1, PT, R0, 0x1, PT ;  /* 0x000000010000780c */ /* 0x000ff60003f26270 */
[----:B------:R-:W-:Y:S02]  /*57e0*/  @!UPT UIADD3 URZ, URZ, URZ, URZ ;  /* 0x0000003f3f3ff290 */ /* 0x000fe4000fffe03f */
[----:B------:R-:W-:Y:S01]  /*57f0*/  @P1 MOV R7, R107 ;  /* 0x0000006b00071202 */ /* 0x000fe20000000f00 */
[----:B------:R-:W-:Y:S02]  /*5800*/  @P1 IMAD R0, R3, c[0x0][0x258], RZ ;  /* 0x0000960003001a24 */ /* 0x000fe400078e02ff */
[----:B------:R-:W-:Y:S04]  /*5810*/  @P1 IMAD.MOV.U32 R6, RZ, RZ, R108 ;  /* 0x000000ffff061224 */ /* 0x000fe800078e006c */
[C---:B------:R-:W-:Y:S04]  /*5820*/  @P1 IMAD.WIDE.U32 R6, R2.reuse, c[0x0][0x258], R6 ;  /* 0x0000960002061a25 */ /* 0x040fe800078e0006 */
[----:B------:R-:W-:Y:S01]  /*5830*/  @P1 IMAD R2, R2, c[0x0][0x25c], R0 ;  /* 0x0000970002021a24 */ /* 0x000fe200078e0200 */
[----:B------:R-:W-:Y:S01]  /*5840*/  @P1 LEA R4, P2, R6, c[0x0][0x250], 0x1 ;  /* 0x0000940006041a11 */ /* 0x000fe200078408ff */
[----:B------:R-:W-:Y:S02]  /*5850*/  @P0 IMAD R0, R12, c[0x0][0x258], RZ ;  /* 0x000096000c000a24 */ /* 0x000fe400078e02ff */
[----:B------:R-:W-:Y:S02]  /*5860*/  @P1 IMAD.IADD R2, R7, 0x1, R2 ;  /* 0x0000000107021824 */ /* 0x000fe400078e0202 */
[----:B------:R-:W-:Y:S02]  /*5870*/  @P0 IMAD.MOV.U32 R7, RZ, RZ, R107 ;  /* 0x000000ffff070224 */ /* 0x000fe400078e006b */
[C---:B------:R-:W-:Y:S01]  /*5880*/  @P0 IMAD R0, R11.reuse, c[0x0][0x25c], R0 ;  /* 0x000097000b000a24 */ /* 0x040fe200078e0200 */
[----:B------:R-:W-:Y:S02]  /*5890*/  @P1 LEA.HI.X R5, R6, c[0x0][0x254], R2, 0x1, P2 ;  /* 0x0000950006051a11 */ /* 0x000fe400010f0c02 */
[----:B------:R-:W-:Y:S02]  /*58a0*/  @P0 MOV R6, R108 ;  /* 0x0000006c00060202 */ /* 0x000fe40000000f00 */
[C---:B------:R-:W-:Y:S01]  /*58b0*/  LEA R10, P2, R8.reuse, c[0x0][0x1f8], 0x1 ;  /* 0x00007e00080a7a11 */ /* 0x040fe200078408ff */
[----:B------:R-:W-:Y:S01]  /*58c0*/  @!PT LDS RZ, [RZ] ;  /* 0x00000000fffff984 */ /* 0x000fe20000000800 */
[----:B------:R-:W-:Y:S01]  /*58d0*/  @!PT LDS RZ, [RZ] ;  /* 0x00000000fffff984 */ /* 0x000fe20000000800 */
[----:B------:R-:W-:Y:S01]  /*58e0*/  @!PT LDS RZ, [RZ] ;  /* 0x00000000fffff984 */ /* 0x000fe20000000800 */
[----:B------:R1:W-:Y:S02]  /*58f0*/  @P1 LDGSTS.E.BYPASS.LTC128B.128 [R80+0x100], [R4.64], !P3 ;  /* 0x0010000004501fae */ /* 0x0003e4000d901d46 */
[----:B------:R-:W-:Y:S01]  /*5900*/  @P0 IMAD.WIDE.U32 R6, R11, c[0x0][0x258], R6 ;  /* 0x000096000b060a25 */ /* 0x000fe200078e0006 */
[----:B------:R-:W-:Y:S01]  /*5910*/  LEA.HI.X R8, R8, c[0x0][0x1fc], R9, 0x1, P2 ;  /* 0x00007f0008087a11 */ /* 0x000fe200010f0c09 */
[----:B------:R1:W-:Y:S03]  /*5920*/  @P1 LDGSTS.E.BYPASS.LTC128B.128 [R80+0x1100], [R4.64+0x40], !P6 ;  /* 0x0110004004501fae */ /* 0x0003e6000f101d46 */
[C---:B------:R-:W-:Y:S01]  /*5930*/  @P0 LEA R2, P2, R6.reuse, c[0x0][0x250], 0x1 ;  /* 0x0000940006020a11 */ /* 0x040fe200078408ff */
[----:B------:R1:W-:Y:S01]  /*5940*/  @P1 LDGSTS.E.BYPASS.LTC128B.128 [R80+0x2100], [R4.64+0x80], !P5 ;  /* 0x0210008004501fae */ /* 0x0003e2000e901d46 */
[----:B------:R-:W-:Y:S04]  /*5950*/  @P0 IADD3 R0, R7, R0, RZ ;  /* 0x0000000007000210 */ /* 0x000fe80007ffe0ff */
[----:B------:R-:W-:Y:S02]  /*5960*/  @P0 LEA.HI.X R3, R6, c[0x0][0x254], R0, 0x1, P2 ;  /* 0x0000950006030a11 */ /* 0x000fe400010f0c00 */
[----:B------:R1:W2:Y:S04]  /*5970*/  SHFL.IDX PT, R0, R10, RZ, 0x1e1f ;  /* 0x001e1fff0a007589 */ /* 0x0002a800000e0000 */
[----:B------:R3:W-:Y:S04]  /*5980*/  @P0 LDGSTS.E.BYPASS.LTC128B.128 [R80+0x900], [R2.64], !P3 ;  /* 0x0090000002500fae */ /* 0x0007e8000d901d46 */
[----:B------:R3:W-:Y:S04]  /*5990*/  @P0 LDGSTS.E.BYPASS.LTC128B.128 [R80+0x1900], [R2.64+0x40], !P6 ;  /* 0x0190004002500fae */ /* 0x0007e8000f101d46 */
[----:B------:R3:W-:Y:S01]  /*59a0*/  @P0 LDGSTS.E.BYPASS.LTC128B.128 [R80+0x2900], [R2.64+0x80], !P5 ;  /* 0x0290008002500fae */ /* 0x0007e2000e901d46 */
[----:B------:R-:W-:Y:S03]  /*59b0*/  ISETP.GT.AND P0, PT, R85, R92, PT ;  /* 0x0000005c5500720c */ /* 0x000fe60003f04270 */
[----:B------:R-:W0:Y:S04]  /*59c0*/  LDGDEPBAR ;  /* 0x00000000000079af */ /* 0x000e280000000000 */
[----:B---3--:R1:W3:Y:S01]  /*59d0*/  SHFL.IDX PT, R2, R8, RZ, 0x1e1f ;  /* 0x001e1fff08027589 */ /* 0x0082e200000e0000 */
[----:B------:R-:W-:Y:S04]  /*59e0*/  DEPBAR.LE SB0, 0x0 ;  /* 0x000080000000791a */ /* 0x000fe80000000000 */
[----:B------:R-:W-:Y:S06]  /*59f0*/  BAR.SYNC.DEFER_BLOCKING 0x0 ;  /* 0x0000000000007b1d */ /* 0x000fec0000010000 */
[----:B------:R-:W-:-:S05]  /*5a00*/  @!P0 BRA `(.L_x_89) ;  /* 0x000001f000008947 */ /* 0x000fca0003800000 */
[----:B--2---:R-:W-:Y:S02]  /*5a10*/  ISETP.GE.AND P2, PT, R24, c[0x0][0x1d4], PT ;  /* 0x0000750018007a0c */ /* 0x004fe40003f46270 */
[----:B------:R-:W-:Y:S02]  /*5a20*/  ISETP.GE.AND P1, PT, R27, c[0x0][0x1d4], PT ;  /* 0x000075001b007a0c */ /* 0x000fe40003f26270 */
[----:B------:R-:W-:Y:S02]  /*5a30*/  ISETP.GE.AND P4, PT, R26, c[0x0][0x1d4], PT ;  /* 0x000075001a007a0c */ /* 0x000fe40003f86270 */
[----:B------:R-:W-:Y:S07]  /*5a40*/  ISETP.GE.AND P3, PT, R95, c[0x0][0x1d4], PT ;  /* 0x000075005f007a0c */ /* 0x000fee0003f66270 */
[----:B------:R-:W2:Y:S01]  /*5a50*/  @!P2 LDS.128 R12, [R81] ;  /* 0x00000000510ca984 */ /* 0x000ea20000000c00 */
[C---:B------:R-:W-:Y:S04]  /*5a60*/  @!P2 LEA R6, P0, R24.reuse, R0, 0x1 ;  /* 0x000000001806a211 */ /* 0x040fe800078008ff */
[----:B---3--:R-:W-:Y:S02]  /*5a70*/  @!P2 LEA.HI.X R7, R24, R2, R25, 0x1, P0 ;  /* 0x000000021807a211 */ /* 0x008fe400000f0c19 */
[C---:B-1----:R-:W-:Y:S04]  /*5a80*/  @!P1 LEA R4, P0, R87.reuse, R0, 0x1 ;  /* 0x0000000057049211 */ /* 0x042fe800078008ff */
[----:B------:R-:W-:Y:S02]  /*5a90*/  @!P1 LEA.HI.X R5, R87, R2, R102, 0x1, P0 ;  /* 0x0000000257059211 */ /* 0x000fe400000f0c66 */
[C---:B------:R-:W-:Y:S04]  /*5aa0*/  @!P4 LEA R10, P0, R86.reuse, R0, 0x1 ;  /* 0x00000000560ac211 */ /* 0x040fe800078008ff */
[----:B------:R-:W-:Y:S02]  /*5ab0*/  @!P4 LEA.HI.X R11, R86, R2, R101, 0x1, P0 ;  /* 0x00000002560bc211 */ /* 0x000fe400000f0c65 */
[C---:B------:R-:W-:Y:S04]  /*5ac0*/  @!P3 LEA R8, P0, R90.reuse, R0, 0x1 ;  /* 0x000000005a08b211 */ /* 0x040fe800078008ff */
[----:B------:R-:W-:Y:S01]  /*5ad0*/  @!P3 LEA.HI.X R9, R90, R2, R105, 0x1, P0 ;  /* 0x000000025a09b211 */ /* 0x000fe200000f0c69 */
[----:B--2---:R-:W-:Y:S04]  /*5ae0*/  @!P2 ST.E.128 [R6.64], R12 ;  /* 0x0000000c0600a985 */ /* 0x004fe8000c101d06 */
[----:B------:R-:W1:Y:S04]  /*5af0*/  @!P1 LDS.128 R12, [R82] ;  /* 0x00000000520c9984 */ /* 0x000e680000000c00 */
        /* <DEDUP_REMOVED lines=16> */
.L_x_89:
[----:B--2---:R-:W-:Y:S05]  /*5c00*/  BSYNC B0 ;  /* 0x0000000000007941 */ /* 0x004fea0003800000 */
.L_x_88:
[C---:B------:R-:W-:Y:S02]  /*5c10*/  ISETP.GT.AND P0, PT, R79.reuse, R145, PT ;  /* 0x000000914f00720c */ /* 0x040fe40003f04270 */
[----:B------:R-:W-:Y:S02]  /*5c20*/  IADD3 R79, R79, -0x1, RZ ;  /* 0xffffffff4f4f7810 */ /* 0x000fe40007ffe0ff */
[----:B------:R-:W-:Y:S09]  /*5c30*/  ISETP.NE.AND P2, PT, R113, RZ, PT ;  /* 0x000000ff7100720c */ /* 0x000ff20003f45270 */
[----:B---3--:R-:W-:Y:S01]  /*5c40*/  @P0 SHF.R.S32.HI R2, RZ, 0x1f, R79 ;  /* 0x0000001fff020819 */ /* 0x008fe2000001144f */
[----:B------:R-:W-:Y:S02]  /*5c50*/  @P0 IMAD R0, R160, R79, RZ ;  /* 0x0000004fa0000224 */ /* 0x000fe400078e02ff */
[----:B-1----:R-:W-:Y:S02]  /*5c60*/  @P0 IMAD.MOV.U32 R4, RZ, RZ, R116 ;  /* 0x000000ffff040224 */ /* 0x002fe400078e0074 */
[----:B------:R-:W-:Y:S02]  /*5c70*/  @P0 IMAD.MOV.U32 R5, RZ, RZ, R115 ;  /* 0x000000ffff050224 */ /* 0x000fe400078e0073 */
[-C--:B------:R-:W-:Y:S02]  /*5c80*/  @P0 IMAD R0, R2, R165.reuse, R0 ;  /* 0x000000a502000224 */ /* 0x080fe400078e0200 */
[----:B------:R-:W-:Y:S04]  /*5c90*/  @P0 IMAD.WIDE.U32 R4, R79, R165, R4 ;  /* 0x000000a54f040225 */ /* 0x000fe800078e0004 */
[----:B------:R-:W-:Y:S01]  /*5ca0*/  @P0 IMAD.IADD R0, R5, 0x1, R0 ;  /* 0x0000000105000824 */ /* 0x000fe200078e0200 */
[C---:B------:R-:W-:Y:S04]  /*5cb0*/  @P0 LEA R2, P1, R4.reuse, c[0x0][0x220], 0x1 ;  /* 0x0000880004020a11 */ /* 0x040fe800078208ff */
[----:B------:R-:W-:Y:S02]  /*5cc0*/  @P0 LEA.HI.X R3, R4, c[0x0][0x224], R0, 0x1, P1 ;  /* 0x0000890004030a11 */ /* 0x000fe400008f0c00 */
[C---:B------:R-:W-:Y:S03]  /*5cd0*/  @P0 LEA R4, P1, R164.reuse, R2, 0x1 ;  /* 0x00000002a4040211 */ /* 0x040fe600078208ff */
[----:B------:R-:W-:Y:S01]  /*5ce0*/  @!PT LDS RZ, [RZ] ;  /* 0x00000000fffff984 */ /* 0x000fe20000000800 */
[----:B------:R-:W-:Y:S01]  /*5cf0*/  @!PT LDS RZ, [RZ] ;  /* 0x00000000fffff984 */ /* 0x000fe20000000800 */
[----:B------:R-:W-:Y:S01]  /*5d00*/  @!PT LDS RZ, [RZ] ;  /* 0x00000000fffff984 */ /* 0x000fe20000000800 */
[----:B------:R1:W-:Y:S01]  /*5d10*/  @P0 LDGSTS.E.BYPASS.LTC128B.128 [R80+0x3100], [R2.64], !P2 ;  /* 0x0310000002500fae */ /* 0x0003e2000d101d46 */
[----:B------:R-:W-:Y:S03]  /*5d20*/  @P0 LEA.HI.X R5, R164, R3, R159, 0x1, P1 ;  /* 0x00000003a4050211 */ /* 0x000fe600008f0c9f */
[----:B------:R1:W-:Y:S04]  /*5d30*/  @P0 LDGSTS.E.BYPASS.LTC128B.128 [R80+0x4100], [R2.64+0x40], !P6 ;  /* 0x0410004002500fae */ /* 0x0003e8000f101d46 */
[----:B------:R1:W-:Y:S04]  /*5d40*/  @P0 LDGSTS.E.BYPASS.LTC128B.128 [R80+0x5100], [R2.64+0x80], !P5 ;  /* 0x0510008002500fae */ /* 0x0003e8000e901d46 */
[----:B------:R1:W-:Y:S04]  /*5d50*/  @P0 LDGSTS.E.BYPASS.LTC128B.128 [R80+0x3900], [R4.64], !P2 ;  /* 0x0390000004500fae */ /* 0x0003e8000d101d46 */
[----:B------:R1:W-:Y:S04]  /*5d60*/  @P0 LDGSTS.E.BYPASS.LTC128B.128 [R80+0x4900], [R4.64+0x40], !P6 ;  /* 0x0490004004500fae */ /* 0x0003e8000f101d46 */
[----:B------:R1:W-:Y:S04]  /*5d70*/  @P0 LDGSTS.E.BYPASS.LTC128B.128 [R80+0x5900], [R4.64+0x80], !P5 ;  /* 0x0590008004500fae */ /* 0x0003e8000e901d46 */
[----:B------:R-:W0:Y:S01]  /*5d80*/  LDGDEPBAR ;  /* 0x00000000000079af */ /* 0x000e220000000000 */
[----:B------:R-:W-:-:S05]  /*5d90*/  @P0 BRA `(.L_x_90) ;  /* 0xffffbb1000000947 */ /* 0x000fca000383ffff */
[----:B------:R-:W-:Y:S06]  /*5da0*/  BAR.SYNC.DEFER_BLOCKING 0x0 ;  /* 0x0000000000007b1d */ /* 0x000fec0000010000 */
.L_x_65:
[----:B-1----:R-:W-:Y:S01]  /*5db0*/  ISETP.GE.AND P0, PT, R167, 0x1, PT ;  /* 0x00000001a700780c */ /* 0x002fe20003f06270 */
[----:B------:R-:W-:Y:S01]  /*5dc0*/  CS2R R130, SRZ ;  /* 0x0000000000827805 */ /* 0x000fe2000001ff00 */
[----:B------:R-:W-:Y:S01]  /*5dd0*/  PLOP3.LUT P4, PT, PT, PT, PT, 0x80, 0x0 ;  /* 0x000000000000781c */ /* 0x000fe20003f8f070 */
[----:B------:R-:W-:Y:S01]  /*5de0*/  CS2R R128, SRZ ;  /* 0x0000000000807805 */ /* 0x000fe2000001ff00 */
[----:B------:R-:W-:Y:S01]  /*5df0*/  CS2R R170, SRZ ;  /* 0x0000000000aa7805 */ /* 0x000fe2000001ff00 */
[----:B------:R-:W-:Y:S01]  /*5e00*/  CS2R R168, SRZ ;  /* 0x0000000000a87805 */ /* 0x000fe2000001ff00 */
[----:B------:R-:W-:Y:S01]  /*5e10*/  IMAD.MOV.U32 R12, RZ, RZ, RZ ;  /* 0x000000ffff0c7224 */ /* 0x000fe200078e00ff */
[----:B------:R-:W-:Y:S01]  /*5e20*/  CS2R R124, SRZ ;  /* 0x00000000007c7805 */ /* 0x000fe2000001ff00 */
[----:B------:R-:W-:Y:S01]  /*5e30*/  IMAD.MOV.U32 R126, RZ, RZ, RZ ;  /* 0x000000ffff7e7224 */ /* 0x000fe200078e00ff */
[----:B------:R-:W-:Y:S01]  /*5e40*/  CS2R R122, SRZ ;  /* 0x00000000007a7805 */ /* 0x000fe2000001ff00 */
[----:B------:R-:W-:Y:S01]  /*5e50*/  CS2R R120, SRZ ;  /* 0x0000000000787805 */ /* 0x000fe2000001ff00 */
[----:B------:R-:W-:Y:S01]  /*5e60*/  CS2R R14, SRZ ;  /* 0x00000000000e7805 */ /* 0x000fe2000001ff00 */
[----:B------:R-:W-:Y:S01]  /*5e70*/  MOV R166, RZ ;  /* 0x000000ff00a67202 */ /* 0x000fe20000000f00 */
[----:B------:R-:W-:Y:S01]  /*5e80*/  IMAD.MOV.U32 R164, RZ, RZ, RZ ;  /* 0x000000ffffa47224 */ /* 0x000fe200078e00ff */
        /* <DEDUP_REMOVED lines=16> */
[----:B------:R-:W-:Y:S01]  /*5f90*/  CS2R R26, SRZ ;  /* 0x00000000001a7805 */ /* 0x000fe2000001ff00 */
[----:B------:R-:W-:Y:S01]  /*5fa0*/  MOV R100, RZ ;  /* 0x000000ff00647202 */ /* 0x000fe20000000f00 */
[----:B------:R-:W-:Y:S01]  /*5fb0*/  IMAD.MOV.U32 R98, RZ, RZ, RZ ;  /* 0x000000ffff627224 */ /* 0x000fe200078e00ff */
[----:B------:R-:W-:Y:S01]  /*5fc0*/  MOV R28, RZ ;  /* 0x000000ff001c7202 */ /* 0x000fe20000000f00 */
[----:B------:R-:W-:Y:S01]  /*5fd0*/  IMAD.MOV.U32 R96, RZ, RZ, RZ ;  /* 0x000000ffff607224 */ /* 0x000fe200078e00ff */
[----:B------:R-:W-:Y:S01]  /*5fe0*/  CS2R R158, SRZ ;  /* 0x00000000009e7805 */ /* 0x000fe2000001ff00 */
[----:B------:R-:W-:Y:S01]  /*5ff0*/  CS2R R30, SRZ ;  /* 0x00000000001e7805 */ /* 0x000fe2000001ff00 */
[----:B------:R-:W-:Y:S01]  /*6000*/  MOV R156, RZ ;  /* 0x000000ff009c7202 */ /* 0x000fe20000000f00 */
[----:B------:R-:W-:Y:S01]  /*6010*/  IMAD.MOV.U32 R94, RZ, RZ, RZ ;  /* 0x000000ffff5e7224 */ /* 0x000fe200078e00ff */
[----:B------:R-:W-:Y:S01]  /*6020*/  CS2R R32, SRZ ;  /* 0x0000000000207805 */ /* 0x000fe2000001ff00 */
[----:B------:R-:W-:Y:S01]  /*6030*/  MOV R92, RZ ;  /* 0x000000ff005c7202 */ /* 0x000fe20000000f00 */
[----:B------:R-:W-:Y:S01]  /*6040*/  CS2R R90, SRZ ;  /* 0x00000000005a7805 */ /* 0x000fe2000001ff00 */
        /* <DEDUP_REMOVED lines=14> */
[----:B----4-:R-:W-:Y:S01]  /*6130*/  IMAD.MOV.U32 R68, RZ, RZ, RZ ;  /* 0x000000ffff447224 */ /* 0x010fe200078e00ff */
[----:B------:R-:W-:Y:S01]  /*6140*/  CS2R R150, SRZ ;  /* 0x0000000000967805 */ /* 0x000fe2000001ff00 */
[----:B------:R-:W-:Y:S01]  /*6150*/  CS2R R46, SRZ ;  /* 0x00000000002e7805 */ /* 0x000fe2000001ff00 */
[----:B------:R-:W-:Y:S01]  /*6160*/  MOV R148, RZ ;  /* 0x000000ff00947202 */ /* 0x000fe20000000f00 */
[----:B------:R-:W-:Y:S01]  /*6170*/  CS2R R42, SRZ ;  /* 0x00000000002a7805 */ /* 0x000fe2000001ff00 */
[----:B------:R-:W-:Y:S01]  /*6180*/  IMAD.MOV.U32 R154, RZ, RZ, RZ ;  /* 0x000000ffff9a7224 */ /* 0x000fe200078e00ff */
[----:B------:R-:W-:Y:S01]  /*6190*/  MOV R152, RZ ;  /* 0x000000ff00987202 */ /* 0x000fe20000000f00 */
[----:B------:R-:W-:Y:S01]  /*61a0*/  CS2R R142, SRZ ;  /* 0x00000000008e7805 */ /* 0x000fe2000001ff00 */
[----:B------:R-:W-:Y:S01]  /*61b0*/  IMAD.MOV.U32 R140, RZ, RZ, RZ ;  /* 0x000000ffff8c7224 */ /* 0x000fe200078e00ff */
[----:B------:R-:W-:Y:S01]  /*61c0*/  CS2R R44, SRZ ;  /* 0x00000000002c7805 */ /* 0x000fe2000001ff00 */
[----:B------:R-:W-:Y:S01]  /*61d0*/  MOV R146, RZ ;  /* 0x000000ff00927202 */ /* 0x000fe20000000f00 */
[----:B------:R-:W-:Y:S01]  /*61e0*/  IMAD.MOV.U32 R144, RZ, RZ, RZ ;  /* 0x000000ffff907224 */ /* 0x000fe200078e00ff */
[----:B------:R-:W-:Y:S01]  /*61f0*/  MOV R54, RZ ;  /* 0x000000ff00367202 */ /* 0x000fe20000000f00 */
[----:B------:R-:W-:Y:S01]  /*6200*/  IMAD.MOV.U32 R53, RZ, RZ, RZ ;  /* 0x000000ffff357224 */ /* 0x000fe200078e00ff */
[----:B------:R-:W-:Y:S01]  /*6210*/  CS2R R50, SRZ ;  /* 0x0000000000327805 */ /* 0x000fe2000001ff00 */
[----:B------:R-:W-:Y:S05]  /*6220*/  @!P0 BRA `(.L_x_91) ;  /* 0x0000de7000008947 */ /* 0x000fea0003800000 */
[----:B------:R-:W-:-:S04]  /*6230*/  ISETP.NE.U32.AND P0, PT, RZ, c[0x0][0x340], PT ;  /* 0x0000d000ff007a0c */ /* 0x000fc80003f05070 */
[----:B------:R-:W-:-:S13]  /*6240*/  ISETP.NE.AND.EX P5, PT, RZ, c[0x0][0x344], PT, P0 ;  /* 0x0000d100ff007a0c */ /* 0x000fda0003fa5300 */
[----:B------:R-:W-:-:S04]  /*6250*/  @P5 IMAD.MOV.U32 R2, RZ, RZ, 0x4 ;  /* 0x00000004ff025424 */ /* 0x000fc800078e00ff */
[----:B------:R-:W-:-:S05]  /*6260*/  @P5 IMAD.WIDE R2, R251, R2, c[0x0][0x340] ;  /* 0x0000d000fb025625 */ /* 0x000fca00078e0202 */
[----:B------:R1:W5:Y:S01]  /*6270*/  @P5 LDG.E R14, [R2.64] ;  /* 0x00000006020e5981 */ /* 0x000362000c1e1900 */
[----:B------:R-:W-:Y:S01]  /*6280*/  SHF.R.S32.HI R0, RZ, 0x1f, R157 ;  /* 0x0000001fff007819 */ /* 0x000fe2000001149d */
[----:B------:R-:W-:Y:S01]  /*6290*/  IMAD.MOV.U32 R5, RZ, RZ, c[0x0][0x2c4] ;  /* 0x0000b100ff057624 */ /* 0x000fe200078e00ff */
[----:B------:R-:W-:Y:S01]  /*62a0*/  SHF.R.S32.HI R10, RZ, 0x1f, R173 ;  /* 0x0000001fff0a7819 */ /* 0x000fe200000114ad */
[----:B------:R-:W2:Y:S01]  /*62b0*/  S2R R6, SR_CTAID.Y ;  /* 0x0000000000067919 */ /* 0x000ea20000002600 */
[----:B------:R-:W-:Y:S01]  /*62c0*/  ISETP.NE.U32.AND P0, PT, RZ, c[0x0][0x348], PT ;  /* 0x0000d200ff007a0c */ /* 0x000fe20003f05070 */
[----:B------:R-:W-:Y:S01]  /*62d0*/  IMAD R0, R0, c[0x0][0x178], RZ ;  /* 0x00005e0000007a24 */ /* 0x000fe200078e02ff */
[CC--:B------:R-:W-:Y:S01]  /*62e0*/  LEA.HI R4, R10.reuse, R173.reuse, RZ, 0x2 ;  /* 0x000000ad0a047211 */ /* 0x0c0fe200078f10ff */
[----:B------:R-:W3:Y:S01]  /*62f0*/  S2R R29, SR_CTAID.Y ;  /* 0x00000000001d7919 */ /* 0x000ee20000002600 */
[----:B------:R-:W-:Y:S01]  /*6300*/  ISETP.NE.AND P1, PT, R5, 0x1, PT ;  /* 0x000000010500780c */ /* 0x000fe20003f25270 */
[----:B------:R-:W-:Y:S01]  /*6310*/  IMAD R0, R157, c[0x0][0x17c], R0 ;  /* 0x00005f009d007a24 */ /* 0x000fe200078e0200 */
[----:B------:R-:W-:Y:S01]  /*6320*/  SHF.R.S32.HI R62, RZ, 0x2, R4 ;  /* 0x00000002ff3e7819 */ /* 0x000fe20000011404 */
[----:B------:R-:W-:Y:S01]  /*6330*/  IMAD R63, R161, c[0x0][0x2c4], RZ ;  /* 0x0000b100a13f7a24 */ /* 0x000fe200078e02ff */
[----:B------:R-:W-:Y:S01]  /*6340*/  ISETP.NE.AND.EX P0, PT, RZ, c[0x0][0x34c], PT, P0 ;  /* 0x0000d300ff007a0c */ /* 0x000fe20003f05300 */
[----:B------:R-:W-:Y:S01]  /*6350*/  BSSY B0, `(.L_x_92) ;  /* 0x0000058000007945 */ /* 0x000fe20003800000 */
[-C--:B------:R-:W-:Y:S01]  /*6360*/  LEA.HI R17, R10, R173.reuse, RZ, 0x3 ;  /* 0x000000ad0a117211 */ /* 0x080fe200078f18ff */
[----:B------:R-:W-:Y:S01]  /*6370*/  IMAD R16, R174, 0x80, R62 ;  /* 0x00000080ae107824 */ /* 0x000fe200078e023e */
[----:B------:R-:W-:-:S02]  /*6380*/  LEA.HI R135, R10, R173, RZ, 0x5 ;  /* 0x000000ad0a877211 */ /* 0x000fc400078f28ff */
[----:B------:R-:W-:Y:S02]  /*6390*/  SHF.R.S32.HI R24, RZ, 0x3, R17 ;  /* 0x00000003ff187819 */ /* 0x000fe40000011411 */
[----:B------:R-:W-:Y:S01]  /*63a0*/  SHF.R.S32.HI R25, RZ, 0x5, R135 ;  /* 0x00000005ff197819 */ /* 0x000fe20000011487 */
[----:B-1----:R-:W-:Y:S01]  /*63b0*/  IMAD.WIDE.U32 R2, R157, c[0x0][0x178], RZ ;  /* 0x00005e009d027a25 */ /* 0x002fe200078e00ff */
[----:B--2---:R-:W-:-:S03]  /*63c0*/  SHF.R.S32.HI R48, RZ, 0x1f, R6 ;  /* 0x0000001fff307819 */ /* 0x004fc60000011406 */
[----:B------:R-:W-:Y:S01]  /*63d0*/  IMAD.IADD R3, R3, 0x1, R0 ;  /* 0x0000000103037824 */ /* 0x000fe200078e0200 */
[----:B------:R-:W-:Y:S02]  /*63e0*/  LOP3.LUT R0, R4, 0xfffffffc, RZ, 0xc0, !PT ;  /* 0xfffffffc04007812 */ /* 0x000fe400078ec0ff */
[----:B------:R-:W-:Y:S01]  /*63f0*/  SEL R4, R251, RZ, !P0 ;  /* 0x000000fffb047207 */ /* 0x000fe20004000000 */
[----:B------:R-:W-:Y:S02]  /*6400*/  IMAD R5, R48, c[0x0][0x1b8], RZ ;  /* 0x00006e0030057a24 */ /* 0x000fe400078e02ff */
[----:B------:R-:W-:Y:S01]  /*6410*/  IMAD.IADD R9, R173, 0x1, -R0 ;  /* 0x00000001ad097824 */ /* 0x000fe200078e0a00 */
[----:B------:R-:W-:Y:S01]  /*6420*/  SHF.R.S32.HI R0, RZ, 0x1f, R251 ;  /* 0x0000001fff007819 */ /* 0x000fe200000114fb */
[----:B---3--:R-:W-:Y:S02]  /*6430*/  IMAD R5, R29, c[0x0][0x1bc], R5 ;  /* 0x00006f001d057a24 */ /* 0x008fe400078e0205 */
[----:B------:R-:W-:Y:S01]  /*6440*/  IMAD R250, R9, 0x20, R62 ;  /* 0x0000002009fa7824 */ /* 0x000fe200078e023e */
[----:B------:R-:W-:Y:S01]  /*6450*/  SEL R6, R0, RZ, !P0 ;  /* 0x000000ff00067207 */ /* 0x000fe20004000000 */
[----:B------:R-:W-:-:S04]  /*6460*/  IMAD.WIDE.U32 R2, R29, c[0x0][0x1b8], R2 ;  /* 0x00006e001d027a25 */ /* 0x000fc800078e0002 */
[----:B------:R-:W-:Y:S02]  /*6470*/  IMAD R8, R174, 0x80, R250 ;  /* 0x00000080ae087824 */ /* 0x000fe400078e02fa */
[----:B------:R-:W-:Y:S02]  /*6480*/  IMAD.IADD R3, R3, 0x1, R5 ;  /* 0x0000000103037824 */ /* 0x000fe400078e0205 */
[----:B------:R-:W-:-:S04]  /*6490*/  @P1 IMAD.HI.U32 R7, R8, c[0x0][0x2c8], RZ ;  /* 0x0000b20008071a27 */ /* 0x000fc800078e00ff */
[----:B------:R-:W-:Y:S01]  /*64a0*/  IMAD.MOV.U32 R0, RZ, RZ, R8 ;  /* 0x000000ffff007224 */ /* 0x000fe200078e0008 */
[----:B------:R-:W-:Y:S01]  /*64b0*/  @P1 SHF.R.U32.HI R0, RZ, c[0x0][0x2cc], R7 ;  /* 0x0000b300ff001a19 */ /* 0x000fe20000011607 */
[----:B------:R-:W-:Y:S01]  /*64c0*/  IMAD R5, R6, c[0x0][0x1c0], RZ ;  /* 0x0000700006057a24 */ /* 0x000fe200078e02ff */
[----:B------:R-:W-:Y:S01]  /*64d0*/  LEA.HI R7, R62, R62, RZ, 0x1 ;  /* 0x0000003e3e077211 */ /* 0x000fe200078f08ff */
[----:B------:R-:W-:-:S04]  /*64e0*/  IMAD.WIDE.U32 R2, R4, c[0x0][0x1c0], R2 ;  /* 0x0000700004027a25 */ /* 0x000fc800078e0002 */
[----:B------:R-:W-:Y:S01]  /*64f0*/  IMAD R6, R4, c[0x0][0x1c4], R5 ;  /* 0x0000710004067a24 */ /* 0x000fe200078e0205 */
[--C-:B------:R-:W-:Y:S01]  /*6500*/  SHF.R.S32.HI R5, RZ, 0x1f, R0.reuse ;  /* 0x0000001fff057819 */ /* 0x100fe20000011400 */
[----:B------:R-:W-:Y:S02]  /*6510*/  IMAD.MOV R4, RZ, RZ, -R0 ;  /* 0x000000ffff047224 */ /* 0x000fe400078e0a00 */
[----:B------:R-:W-:Y:S01]  /*6520*/  IMAD.IADD R3, R3, 0x1, R6 ;  /* 0x0000000103037824 */ /* 0x000fe200078e0206 */
[----:B------:R-:W-:Y:S01]  /*6530*/  LEA.HI R6, R10, R173, RZ, 0x4 ;  /* 0x000000ad0a067211 */ /* 0x000fe200078f20ff */
[----:B------:R-:W-:Y:S02]  /*6540*/  IMAD R5, R5, c[0x0][0x1b0], RZ ;  /* 0x00006c0005057a24 */ /* 0x000fe400078e02ff */
[----:B------:R-:W-:Y:S01]  /*6550*/  IMAD R4, R4, c[0x0][0x2c4], R8 ;  /* 0x0000b10004047a24 */ /* 0x000fe200078e0208 */
[----:B------:R-:W-:Y:S01]  /*6560*/  LOP3.LUT R6, R6, 0xfffffff0, RZ, 0xc0, !PT ;  /* 0xfffffff006067812 */ /* 0x000fe200078ec0ff */
[----:B------:R-:W-:-:S02]  /*6570*/  IMAD R5, R0, c[0x0][0x1b4], R5 ;  /* 0x00006d0000057a24 */ /* 0x000fc400078e0205 */
[----:B------:R-:W-:Y:S01]  /*6580*/  IMAD.WIDE.U32 R2, R0, c[0x0][0x1b0], R2 ;  /* 0x00006c0000027a25 */ /* 0x000fe200078e0002 */
[----:B------:R-:W-:-:S03]  /*6590*/  SHF.R.S32.HI R0, RZ, 0x1f, R4 ;  /* 0x0000001fff007819 */ /* 0x000fc60000011404 */
[----:B------:R-:W-:Y:S02]  /*65a0*/  IMAD.IADD R3, R3, 0x1, R5 ;  /* 0x0000000103037824 */ /* 0x000fe400078e0205 */
[----:B------:R-:W-:Y:S02]  /*65b0*/  IMAD R5, R0, c[0x0][0x1a8], RZ ;  /* 0x00006a0000057a24 */ /* 0x000fe400078e02ff */
[----:B------:R-:W-:Y:S02]  /*65c0*/  IMAD.SHL.U32 R0, R24, 0x40, RZ ;  /* 0x0000004018007824 */ /* 0x000fe400078e00ff */
[----:B------:R-:W-:Y:S02]  /*65d0*/  IMAD.IADD R20, R173, 0x1, -R6 ;  /* 0x00000001ad147824 */ /* 0x000fe400078e0a06 */
[----:B------:R-:W-:Y:S01]  /*65e0*/  IMAD R5, R4, c[0x0][0x1ac], R5 ;  /* 0x00006b0004057a24 */ /* 0x000fe200078e0205 */
[----:B------:R-:W-:Y:S01]  /*65f0*/  LOP3.LUT R0, R0, 0xc0, RZ, 0xc0, !PT ;  /* 0x000000c000007812 */ /* 0x000fe200078ec0ff */
[----:B------:R-:W-:Y:S01]  /*6600*/  IMAD.WIDE.U32 R2, R4, c[0x0][0x1a8], R2 ;  /* 0x00006a0004027a25 */ /* 0x000fe200078e0002 */
[----:B------:R-:W-:-:S02]  /*6610*/  LEA.HI R15, R20, R20, RZ, 0x1 ;  /* 0x00000014140f7211 */ /* 0x000fc400078f08ff */
[----:B------:R-:W-:Y:S01]  /*6620*/  SHF.R.U32.HI R4, RZ, 0x3, R0 ;  /* 0x00000003ff047819 */ /* 0x000fe20000011600 */
[----:B------:R-:W-:Y:S01]  /*6630*/  IMAD.SHL.U32 R132, R9, 0x8, RZ ;  /* 0x0000000809847824 */ /* 0x000fe200078e00ff */
[----:B------:R-:W-:Y:S01]  /*6640*/  LEA R12, P0, R2, c[0x0][0x160], 0x1 ;  /* 0x00005800020c7a11 */ /* 0x000fe200078008ff */
[----:B------:R-:W-:Y:S01]  /*6650*/  IMAD.IADD R5, R3, 0x1, R5 ;  /* 0x0000000103057824 */ /* 0x000fe200078e0205 */
[--C-:B------:R-:W-:Y:S02]  /*6660*/  SHF.R.S32.HI R6, RZ, 0x1, R15.reuse ;  /* 0x00000001ff067819 */ /* 0x100fe4000001140f */
[----:B------:R-:W-:Y:S02]  /*6670*/  LOP3.LUT R0, R0, 0x18, R132, 0xf8, !PT ;  /* 0x0000001800007812 */ /* 0x000fe400078ef884 */
[----:B------:R-:W-:Y:S02]  /*6680*/  SHF.R.S32.HI R3, RZ, 0x1f, R15 ;  /* 0x0000001fff037819 */ /* 0x000fe4000001140f */
[----:B------:R-:W-:-:S02]  /*6690*/  LEA.HI.X R11, R2, c[0x0][0x164], R5, 0x1, P0 ;  /* 0x00005900020b7a11 */ /* 0x000fc400000f0c05 */
[----:B------:R-:W-:Y:S01]  /*66a0*/  LOP3.LUT R5, R0, R4, RZ, 0x3c, !PT ;  /* 0x0000000400057212 */ /* 0x000fe200078e3cff */
[----:B------:R1:W2:Y:S01]  /*66b0*/  SHFL.IDX PT, R2, R12, RZ, 0x1c1f ;  /* 0x001c1fff0c027589 */ /* 0x0002a200000e0000 */
[----:B------:R-:W-:Y:S02]  /*66c0*/  LEA.HI R0, R3, R6, RZ, 0x2 ;  /* 0x0000000603007211 */ /* 0x000fe400078f10ff */
[----:B------:R-:W-:Y:S01]  /*66d0*/  ISETP.GE.AND P0, PT, R16, R63, PT ;  /* 0x0000003f1000720c */ /* 0x000fe20003f06270 */
[----:B------:R1:W3:Y:S01]  /*66e0*/  SHFL.IDX PT, R3, R11, RZ, 0x1c1f ;  /* 0x001c1fff0b037589 */ /* 0x0002e200000e0000 */
[----:B------:R-:W-:Y:S02]  /*66f0*/  LOP3.LUT R4, R0, 0xfffffffc, RZ, 0xc0, !PT ;  /* 0xfffffffc00047812 */ /* 0x000fe400078ec0ff */
[----:B------:R-:W-:Y:S02]  /*6700*/  LOP3.LUT R0, R7, 0x7fffffe, RZ, 0xc0, !PT ;  /* 0x07fffffe07007812 */ /* 0x000fe400078ec0ff */
[----:B------:R-:W-:Y:S01]  /*6710*/  IADD3 R69, R132, 0x20, RZ ;  /* 0x0000002084457810 */ /* 0x000fe20007ffe0ff */
[----:B------:R-:W-:Y:S01]  /*6720*/  IMAD.IADD R23, R6, 0x1, -R4 ;  /* 0x0000000106177824 */ /* 0x000fe200078e0a04 */
[----:B------:R-:W-:Y:S01]  /*6730*/  IADD3 R68, R132, 0x40, RZ ;  /* 0x0000004084447810 */ /* 0x000fe20007ffe0ff */
[----:B------:R-:W-:Y:S01]  /*6740*/  IMAD.IADD R0, R62, 0x1, -R0 ;  /* 0x000000013e007824 */ /* 0x000fe200078e0a00 */
[----:B------:R-:W-:Y:S01]  /*6750*/  ISETP.GE.AND P4, PT, R132, c[0x0][0x198], PT ;  /* 0x0000660084007a0c */ /* 0x000fe20003f86270 */
[----:B------:R-:W-:Y:S01]  /*6760*/  IMAD.MOV.U32 R4, RZ, RZ, 0x10 ;  /* 0x00000010ff047424 */ /* 0x000fe200078e00ff */
[----:B------:R-:W-:Y:S01]  /*6770*/  LOP3.LUT P1, RZ, R23, 0x2, RZ, 0xc0, !PT ;  /* 0x0000000217ff7812 */ /* 0x000fe2000782c0ff */
[----:B------:R-:W-:Y:S01]  /*6780*/  IMAD R0, R25, 0x8, R0 ;  /* 0x0000000819007824 */ /* 0x000fe200078e0200 */
[----:B------:R-:W-:-:S02]  /*6790*/  ISETP.GE.AND P3, PT, R69, c[0x0][0x198], PT ;  /* 0x0000660045007a0c */ /* 0x000fc40003f66270 */
[----:B------:R-:W-:Y:S01]  /*67a0*/  ISETP.GE.AND P2, PT, R68, c[0x0][0x198], PT ;  /* 0x0000660044007a0c */ /* 0x000fe20003f46270 */
[----:B------:R-:W-:Y:S01]  /*67b0*/  IMAD.U32 R221, R0, 0x20, R5 ;  /* 0x0000002000dd7824 */ /* 0x000fe200078e0005 */
[----:B------:R-:W-:Y:S01]  /*67c0*/  SEL R4, R4, 0xfffffff0, !P1 ;  /* 0xfffffff004047807 */ /* 0x000fe20004800000 */
        /* <DEDUP_REMOVED lines=16> */
.L_x_93:
[----:B-123--:R-:W-:Y:S05]  /*68d0*/  BSYNC B0 ;  /* 0x0000000000007941 */ /* 0x00efea0003800000 */
.L_x_92:
        /* <DEDUP_REMOVED lines=20> */
.L_x_95:
[----:B------:R-:W-:Y:S05]  /*6a20*/  BSYNC B0 ;  /* 0x0000000000007941 */ /* 0x000fea0003800000 */
.L_x_94:
        /* <DEDUP_REMOVED lines=20> */
.L_x_97:
[----:B------:R-:W-:Y:S05]  /*6b70*/  BSYNC B0 ;  /* 0x0000000000007941 */ /* 0x000fea0003800000 */
.L_x_96:
[----:B--2---:R-:W2:Y:S01]  /*6b80*/  LDL R158, [R1+0xc] ;  /* 0x00000c00019e7983 */ /* 0x004ea20000100800 */
[----:B------:R-:W-:Y:S01]  /*6b90*/  IMAD.MOV.U32 R159, RZ, RZ, c[0x0][0x2b8] ;  /* 0x0000ae00ff9f7624 */ /* 0x000fe200078e00ff */
[----:B---3--:R-:W-:Y:S01]  /*6ba0*/  IADD3 R6, R16, 0x60, RZ ;  /* 0x0000006010067810 */ /* 0x008fe20007ffe0ff */
[----:B-----5:R-:W-:Y:S01]  /*6bb0*/  IMAD.WIDE.U32 R156, R14, c[0x0][0x2b0], RZ ;  /* 0x0000ac000e9c7a25 */ /* 0x020fe200078e00ff */
[----:B------:R-:W-:Y:S01]  /*6bc0*/  SHFL.IDX PT, R2, R12, 0x3, 0x1c1f ;  /* 0x007c1f000c027f89 */ /* 0x000fe200000e0000 */
[----:B------:R-:W-:Y:S02]  /*6bd0*/  IADD3 R13, R172, -0x40, RZ ;  /* 0xffffffc0ac0d7810 */ /* 0x000fe40007ffe0ff */
[----:B------:R-:W-:Y:S01]  /*6be0*/  ISETP.NE.AND P5, PT, R159, 0x1, PT ;  /* 0x000000019f00780c */ /* 0x000fe20003fa5270 */
[----:B----4-:R2:W3:Y:S01]  /*6bf0*/  SHFL.IDX PT, R3, R11, 0x3, 0x1c1f ;  /* 0x007c1f000b037f89 */ /* 0x0104e200000e0000 */
[----:B------:R-:W-:Y:S01]  /*6c00*/  ISETP.GE.AND P0, PT, R6, R63, PT ;  /* 0x0000003f0600720c */ /* 0x000fe20003f06270 */
[----:B------:R-:W-:Y:S01]  /*6c10*/  IMAD.IADD R5, R250, 0x1, R13 ;  /* 0x00000001fa057824 */ /* 0x000fe200078e020d */
[----:B------:R-:W-:Y:S01]  /*6c20*/  SHF.R.S32.HI R6, RZ, 0x1f, R14 ;  /* 0x0000001fff067819 */ /* 0x000fe2000001140e */
[----:B------:R-:W-:-:S02]  /*6c30*/  IMAD.MOV.U32 R229, RZ, RZ, RZ ;  /* 0x000000ffffe57224 */ /* 0x000fc400078e00ff */
[----:B------:R-:W-:Y:S01]  /*6c40*/  IMAD.WIDE.U32 R152, R29, c[0x0][0x1e8], RZ ;  /* 0x00007a001d987a25 */ /* 0x000fe200078e00ff */
[----:B------:R-:W-:Y:S01]  /*6c50*/  ISETP.GE.AND P1, PT, R5, R167, PT ;  /* 0x000000a70500720c */ /* 0x000fe20003f26270 */
[----:B------:R-:W-:Y:S03]  /*6c60*/  STL.64 [R1], R156 ;  /* 0x0000009c01007387 */ /* 0x000fe60000100a00 */
[----:B------:R-:W-:-:S03]  /*6c70*/  ISETP.GT.OR P1, PT, R250, 0x3f, P1 ;  /* 0x0000003ffa00780c */ /* 0x000fc60000f24670 */
[----:B------:R-:W-:-:S04]  /*6c80*/  @!P0 SHF.R.S32.HI R9, RZ, 0x1f, R68 ;  /* 0x0000001fff098819 */ /* 0x000fc80000011444 */
[----:B------:R-:W-:Y:S01]  /*6c90*/  @!P0 LEA.HI R9, R9, R68, RZ, 0x3 ;  /* 0x0000004409098211 */ /* 0x000fe200078f18ff */
[----:B-12---:R-:W-:Y:S02]  /*6ca0*/  IMAD.IADD R11, R5, 0x1, R158 ;  /* 0x00000001050b7824 */ /* 0x006fe400078e029e */
[----:B------:R-:W-:Y:S02]  /*6cb0*/  IMAD R5, R6, c[0x0][0x2b0], RZ ;  /* 0x0000ac0006057a24 */ /* 0x000fe400078e02ff */
[----:B------:R-:W-:-:S04]  /*6cc0*/  @P5 IMAD.HI.U32 R7, R11, c[0x0][0x2bc], RZ ;  /* 0x0000af000b075a27 */ /* 0x000fc800078e00ff */
[----:B------:R-:W-:Y:S01]  /*6cd0*/  IMAD R10, R14, c[0x0][0x2b4], R5 ;  /* 0x0000ad000e0a7a24 */ /* 0x000fe200078e0205 */
[----:B------:R-:W-:Y:S01]  /*6ce0*/  @!P0 SHF.R.S32.HI R5, RZ, 0x1f, R69 ;  /* 0x0000001fff058819 */ /* 0x000fe20000011445 */
[----:B------:R-:W-:Y:S01]  /*6cf0*/  IMAD.MOV.U32 R0, RZ, RZ, R11 ;  /* 0x000000ffff007224 */ /* 0x000fe200078e000b */
[----:B------:R-:W-:Y:S01]  /*6d00*/  @P5 SHF.R.U32.HI R0, RZ, c[0x0][0x2c0], R7 ;  /* 0x0000b000ff005a19 */ /* 0x000fe20000011607 */
[----:B---3--:R-:W-:Y:S01]  /*6d10*/  @!P0 IMAD.WIDE R6, R132, 0x2, R2 ;  /* 0x0000000284068825 */ /* 0x008fe200078e0202 */
[----:B------:R-:W-:-:S03]  /*6d20*/  @!P0 LEA.HI R8, R5, R69, RZ, 0x3 ;  /* 0x0000004505088211 */ /* 0x000fc600078f18ff */
[----:B------:R-:W-:Y:S01]  /*6d30*/  @!P0 IMAD.SHL.U32 R5, R221, 0x2, RZ ;  /* 0x00000002dd058824 */ /* 0x000fe200078e00ff */
[----:B------:R-:W-:Y:S01]  /*6d40*/  @!P0 LOP3.LUT R8, R8, 0xfffffff8, RZ, 0xc0, !PT ;  /* 0xfffffff808088812 */ /* 0x000fe200078ec0ff */
[----:B------:R-:W-:Y:S01]  /*6d50*/  IMAD.IADD R154, R157, 0x1, R10 ;  /* 0x000000019d9a7824 */ /* 0x000fe200078e020a */
[C---:B------:R-:W-:Y:S02]  /*6d60*/  @!P1 IADD3 R10, P5, R0.reuse, R156, RZ ;  /* 0x0000009c000a9210 */ /* 0x040fe40007fbe0ff */
[----:B------:R-:W-:Y:S01]  /*6d70*/  @!PT LDS RZ, [RZ] ;  /* 0x00000000fffff984 */ /* 0x000fe20000000800 */
[----:B------:R1:W-:Y:S02]  /*6d80*/  @!P0 LDGSTS.E.BYPASS.LTC128B.128 [R5+0x7900], [R6.64], !P4 ;  /* 0x0790000006058fae */ /* 0x0003e4000e101d46 */
[----:B------:R-:W-:Y:S01]  /*6d90*/  @!P1 LEA.HI.X.SX32 R12, R0, R154, 0x1, P5 ;  /* 0x0000009a000c9211 */ /* 0x000fe200028f0eff */
[----:B------:R-:W-:Y:S01]  /*6da0*/  IMAD.IADD R133, R167, 0x1, -R13 ;  /* 0x00000001a7857824 */ /* 0x000fe200078e0a0d */
[----:B------:R-:W-:Y:S01]  /*6db0*/  ISETP.GE.AND P6, PT, R132, c[0x0][0x1d4], PT ;  /* 0x0000750084007a0c */ /* 0x000fe20003fc6270 */
[----:B------:R-:W-:Y:S01]  /*6dc0*/  STL [R1+0x8], R154 ;  /* 0x0000089a01007387 */ /* 0x000fe20000100800 */
[----:B-1----:R-:W-:Y:S01]  /*6dd0*/  @!P0 LOP3.LUT R7, R9, 0xfffffff8, RZ, 0xc0, !PT ;  /* 0xfffffff809078812 */ /* 0x002fe200078ec0ff */
[----:B------:R-:W-:Y:S01]  /*6de0*/  @!P0 IMAD.WIDE R8, R8, 0x2, R2 ;  /* 0x0000000208088825 */ /* 0x000fe200078e0202 */
[----:B------:R-:W-:-:S03]  /*6df0*/  @!P1 LEA R6, P4, R10, c[0x0][0x2a0], 0x2 ;  /* 0x0000a8000a069a11 */ /* 0x000fc600078810ff */
[----:B------:R-:W-:Y:S01]  /*6e00*/  @!P0 IMAD.WIDE R2, R7, 0x2, R2 ;  /* 0x0000000207028825 */ /* 0x000fe200078e0202 */
[----:B------:R1:W-:Y:S01]  /*6e10*/  @!P0 LDGSTS.E.BYPASS.LTC128B.128 [R5+0x9900], [R8.64], !P3 ;  /* 0x0990000008058fae */ /* 0x0003e2000d901d46 */
[----:B------:R-:W-:-:S03]  /*6e20*/  @!P1 LEA.HI.X R7, R10, c[0x0][0x2a4], R12, 0x2, P4 ;  /* 0x0000a9000a079a11 */ /* 0x000fc600020f140c */
[----:B------:R2:W-:Y:S04]  /*6e30*/  @!P0 LDGSTS.E.BYPASS.LTC128B.128 [R5+0xb900], [R2.64], !P2 ;  /* 0x0b90000002058fae */ /* 0x0005e8000d101d46 */
[----:B------:R-:W0:Y:S04]  /*6e40*/  LDGDEPBAR ;  /* 0x00000000000079af */ /* 0x000e280000000000 */
[----:B------:R-:W-:Y:S06]  /*6e50*/  BAR.SYNC.DEFER_BLOCKING 0x0 ;  /* 0x0000000000007b1d */ /* 0x000fec0000010000 */
[----:B------:R-:W3:Y:S01]  /*6e60*/  @!P1 LDG.E R229, [R6.64] ;  /* 0x0000000606e59981 */ /* 0x000ee2000c1e1900 */
[----:B------:R-:W-:Y:S01]  /*6e70*/  IMAD.MOV R0, RZ, RZ, -R0 ;  /* 0x000000ffff007224 */ /* 0x000fe200078e0a00 */
[----:B-1----:R-:W-:Y:S01]  /*6e80*/  LOP3.LUT R8, R17, 0xfffffff8, RZ, 0xc0, !PT ;  /* 0xfffffff811087812 */ /* 0x002fe200078ec0ff */
[----:B--2---:R-:W-:Y:S01]  /*6e90*/  IMAD R5, R48, c[0x0][0x1e8], RZ ;  /* 0x00007a0030057a24 */ /* 0x004fe200078e02ff */
[----:B------:R-:W-:Y:S01]  /*6ea0*/  ISETP.GE.AND P5, PT, R69, c[0x0][0x1d4], PT ;  /* 0x0000750045007a0c */ /* 0x000fe20003fa6270 */
[----:B------:R-:W-:Y:S01]  /*6eb0*/  IMAD R230, R0, c[0x0][0x2b8], R11 ;  /* 0x0000ae0000e67a24 */ /* 0x000fe200078e020b */
[----:B------:R-:W-:Y:S01]  /*6ec0*/  ISETP.GE.AND P4, PT, R68, c[0x0][0x1d4], PT ;  /* 0x0000750044007a0c */ /* 0x000fe20003f86270 */
[----:B------:R-:W-:Y:S01]  /*6ed0*/  IMAD R5, R29, c[0x0][0x1ec], R5 ;  /* 0x00007b001d057a24 */ /* 0x000fe200078e0205 */
[----:B------:R-:W-:Y:S01]  /*6ee0*/  SHF.R.S32.HI R22, RZ, 0x1f, R173 ;  /* 0x0000001fff167819 */ /* 0x000fe200000114ad */
[----:B------:R-:W-:Y:S01]  /*6ef0*/  IMAD.WIDE.U32 R2, R230, c[0x0][0x1e0], RZ ;  /* 0x00007800e6027a25 */ /* 0x000fe200078e00ff */
[----:B------:R-:W-:-:S02]  /*6f00*/  SHF.R.S32.HI R67, RZ, 0x1f, R230 ;  /* 0x0000001fff437819 */ /* 0x000fc400000114e6 */
[----:B------:R-:W-:Y:S01]  /*6f10*/  LEA.HI R22, R22, R173, RZ, 0x4 ;  /* 0x000000ad16167211 */ /* 0x000fe200078f20ff */
[----:B------:R-:W-:Y:S01]  /*6f20*/  IMAD.IADD R252, R153, 0x1, R5 ;  /* 0x0000000199fc7824 */ /* 0x000fe200078e0205 */
[----:B------:R-:W-:Y:S01]  /*6f30*/  ISETP.GT.AND P3, PT, R250, 0x3f, PT ;  /* 0x0000003ffa00780c */ /* 0x000fe20003f64270 */
[----:B------:R-:W-:Y:S01]  /*6f40*/  IMAD R0, R67, c[0x0][0x1e0], RZ ;  /* 0x0000780043007a24 */ /* 0x000fe200078e02ff */
[----:B------:R-:W-:Y:S01]  /*6f50*/  SHF.R.S32.HI R65, RZ, 0x4, R22 ;  /* 0x00000004ff417819 */ /* 0x000fe20000011416 */
[----:B------:R-:W-:Y:S01]  /*6f60*/  IMAD.IADD R112, R133, 0x1, -R62 ;  /* 0x0000000185707824 */ /* 0x000fe200078e0a3e */
[----:B------:R-:W-:Y:S01]  /*6f70*/  SEL R134, RZ, 0x10, P4 ;  /* 0x00000010ff867807 */ /* 0x000fe20002000000 */
[----:B------:R-:W-:Y:S02]  /*6f80*/  IMAD R0, R230, c[0x0][0x1e4], R0 ;  /* 0x00007900e6007a24 */ /* 0x000fe400078e0200 */
[----:B------:R-:W-:Y:S01]  /*6f90*/  IMAD.IADD R8, R173, 0x1, -R8 ;  /* 0x00000001ad087824 */ /* 0x000fe200078e0a08 */
[----:B------:R-:W-:Y:S01]  /*6fa0*/  ISETP.GE.AND P1, PT, R112, 0x1, PT ;  /* 0x000000017000780c */ /* 0x000fe20003f26270 */
[----:B------:R-:W-:-:S02]  /*6fb0*/  IMAD.IADD R3, R3, 0x1, R0 ;  /* 0x0000000103037824 */ /* 0x000fc400078e0200 */
[----:B------:R-:W-:Y:S01]  /*6fc0*/  IMAD.WIDE.U32 R72, R29, c[0x0][0x210], RZ ;  /* 0x000084001d487a25 */ /* 0x000fe200078e00ff */
[----:B------:R-:W-:-:S09]  /*6fd0*/  LEA.HI R18, R8, R8, RZ, 0x1 ;  /* 0x0000000808127211 */ /* 0x000fd200078f08ff */
[----:B------:R-:W-:Y:S01]  /*6fe0*/  @P1 IMAD.SHL.U32 R17, R221, 0x2, RZ ;  /* 0x00000002dd111824 */ /* 0x000fe200078e00ff */
[----:B---3--:R-:W-:Y:S01]  /*6ff0*/  SHF.R.S32.HI R70, RZ, 0x1f, R229 ;  /* 0x0000001fff467819 */ /* 0x008fe200000114e5 */
[----:B------:R-:W-:-:S04]  /*7000*/  IMAD.WIDE.U32 R2, R229, c[0x0][0x1f0], R2 ;  /* 0x00007c00e5027a25 */ /* 0x000fc800078e0002 */
[----:B------:R-:W-:-:S04]  /*7010*/  IMAD R0, R70, c[0x0][0x1f0], RZ ;  /* 0x00007c0046007a24 */ /* 0x000fc800078e02ff */
[----:B------:R-:W-:Y:S01]  /*7020*/  IMAD R5, R229, c[0x0][0x1f4], R0 ;  /* 0x00007d00e5057a24 */ /* 0x000fe200078e0200 */
[----:B------:R-:W-:-:S04]  /*7030*/  IADD3 R0, P0, R152, R2, RZ ;  /* 0x0000000298007210 */ /* 0x000fc80007f1e0ff */
[----:B------:R-:W-:Y:S02]  /*7040*/  IADD3.X R2, R252, R3, R5, P0, !PT ;  /* 0x00000003fc027210 */ /* 0x000fe400007fe405 */
[----:B------:R-:W-:-:S04]  /*7050*/  LEA R5, P0, R0, c[0x0][0x1c8], 0x1 ;  /* 0x0000720000057a11 */ /* 0x000fc800078008ff */
[----:B------:R-:W-:Y:S01]  /*7060*/  LEA.HI.X R3, R0, c[0x0][0x1cc], R2, 0x1, P0 ;  /* 0x0000730000037a11 */ /* 0x000fe200000f0c02 */
[----:B------:R-:W-:Y:S01]  /*7070*/  SHFL.IDX PT, R6, R5, RZ, 0x1c1f ;  /* 0x001c1fff05067589 */ /* 0x000fe200000e0000 */
[----:B------:R-:W-:Y:S02]  /*7080*/  LOP3.LUT R0, R15, 0x7fffffe, RZ, 0xc0, !PT ;  /* 0x07fffffe0f007812 */ /* 0x000fe400078ec0ff */
[----:B------:R-:W-:Y:S01]  /*7090*/  SHF.R.S32.HI R2, RZ, 0x1f, R20 ;  /* 0x0000001fff027819 */ /* 0x000fe20000011414 */
[----:B------:R-:W1:Y:S01]  /*70a0*/  SHFL.IDX PT, R7, R3, RZ, 0x1c1f ;  /* 0x001c1fff03077589 */ /* 0x000e6200000e0000 */
[----:B------:R-:W-:Y:S01]  /*70b0*/  ISETP.GE.AND P0, PT, R112, 0x21, PT ;  /* 0x000000217000780c */ /* 0x000fe20003f06270 */
[----:B------:R-:W-:Y:S01]  /*70c0*/  IMAD.IADD R19, R20, 0x1, -R0 ;  /* 0x0000000114137824 */ /* 0x000fe200078e0a00 */
[----:B------:R-:W-:Y:S01]  /*70d0*/  LEA.HI R20, R2, R20, RZ, 0x3 ;  /* 0x0000001402147211 */ /* 0x000fe200078f18ff */
[----:B------:R-:W-:Y:S01]  /*70e0*/  SHFL.IDX PT, R3, R3, 0x1, 0x1c1f ;  /* 0x003c1f0003037f89 */ /* 0x000fe200000e0000 */
[----:B------:R-:W-:-:S03]  /*70f0*/  LOP3.LUT R0, R18, 0x7fffffe, RZ, 0xc0, !PT ;  /* 0x07fffffe12007812 */ /* 0x000fc600078ec0ff */
[----:B------:R2:W3:Y:S02]  /*7100*/  SHFL.IDX PT, R2, R5, 0x1, 0x1c1f ;  /* 0x003c1f0005027f89 */ /* 0x0004e400000e0000 */
[----:B------:R-:W-:Y:S01]  /*7110*/  IMAD.IADD R21, R8, 0x1, -R0 ;  /* 0x0000000108157824 */ /* 0x000fe200078e0a00 */
[----:B------:R-:W-:-:S03]  /*7120*/  @P1 SHF.R.S32.HI R0, RZ, 0x1f, R68 ;  /* 0x0000001fff001819 */ /* 0x000fc60000011444 */
[----:B------:R-:W-:Y:S01]  /*7130*/  @P0 SHF.R.S32.HI R10, RZ, 0x1f, R69 ;  /* 0x0000001fff0a0819 */ /* 0x000fe20000011445 */
[----:B------:R-:W-:Y:S01]  /*7140*/  @P0 IMAD.SHL.U32 R16, R221, 0x2, RZ ;  /* 0x00000002dd100824 */ /* 0x000fe200078e00ff */
[----:B------:R-:W-:Y:S02]  /*7150*/  @P0 SHF.R.S32.HI R11, RZ, 0x1f, R68 ;  /* 0x0000001fff0b0819 */ /* 0x000fe40000011444 */
[-C--:B------:R-:W-:Y:S02]  /*7160*/  @P1 LEA.HI R8, R0, R68.reuse, RZ, 0x3 ;  /* 0x0000004400081211 */ /* 0x080fe400078f18ff */
[----:B------:R-:W-:Y:S02]  /*7170*/  @P0 LEA.HI R0, R11, R68, RZ, 0x3 ;  /* 0x000000440b000211 */ /* 0x000fe400078f18ff */
[----:B------:R-:W-:Y:S02]  /*7180*/  @P1 LOP3.LUT R8, R8, 0xfffffff8, RZ, 0xc0, !PT ;  /* 0xfffffff808081812 */ /* 0x000fe400078ec0ff */
[----:B------:R-:W-:-:S03]  /*7190*/  @P0 LOP3.LUT R0, R0, 0xfffffff8, RZ, 0xc0, !PT ;  /* 0xfffffff800000812 */ /* 0x000fc600078ec0ff */
[----:B-1----:R-:W-:Y:S01]  /*71a0*/  @P1 IMAD.WIDE R12, R8, 0x2, R6 ;  /* 0x00000002080c1825 */ /* 0x002fe200078e0206 */
[----:B--2---:R-:W-:-:S04]  /*71b0*/  @P1 SHF.R.S32.HI R5, RZ, 0x1f, R69 ;  /* 0x0000001fff051819 */ /* 0x004fc80000011445 */
[-C--:B------:R-:W-:Y:S02]  /*71c0*/  @P1 LEA.HI R9, R5, R69.reuse, RZ, 0x3 ;  /* 0x0000004505091211 */ /* 0x080fe400078f18ff */
[----:B------:R-:W-:Y:S01]  /*71d0*/  @P0 LEA.HI R5, R10, R69, RZ, 0x3 ;  /* 0x000000450a050211 */ /* 0x000fe200078f18ff */
[--C-:B------:R-:W-:Y:S01]  /*71e0*/  @P1 IMAD.WIDE R10, R132, 0x2, R6.reuse ;  /* 0x00000002840a1825 */ /* 0x100fe200078e0206 */
[----:B------:R-:W-:Y:S02]  /*71f0*/  @P1 LOP3.LUT R9, R9, 0xfffffff8, RZ, 0xc0, !PT ;  /* 0xfffffff809091812 */ /* 0x000fe400078ec0ff */
[----:B------:R-:W-:Y:S02]  /*7200*/  @P0 LOP3.LUT R5, R5, 0xfffffff8, RZ, 0xc0, !PT ;  /* 0xfffffff805050812 */ /* 0x000fe400078ec0ff */
[----:B------:R1:W-:Y:S01]  /*7210*/  @P1 LDGSTS.E.BYPASS.LTC128B.128 [R17+0x3100], [R10.64], !P6 ;  /* 0x031000000a111fae */ /* 0x0003e2000f101d46 */
[----:B------:R-:W-:-:S04]  /*7220*/  @P1 IMAD.WIDE R14, R9, 0x2, R6 ;  /* 0x00000002090e1825 */ /* 0x000fc800078e0206 */
[--C-:B---3--:R-:W-:Y:S01]  /*7230*/  @P0 IMAD.WIDE R8, R5, 0x2, R2.reuse ;  /* 0x0000000205080825 */ /* 0x108fe200078e0202 */
[----:B------:R1:W-:Y:S03]  /*7240*/  @P1 LDGSTS.E.BYPASS.LTC128B.128 [R17+0x4100], [R14.64], !P5 ;  /* 0x041000000e111fae */ /* 0x0003e6000e901d46 */
[----:B------:R-:W-:Y:S01]  /*7250*/  @P0 IMAD.WIDE R6, R0, 0x2, R2 ;  /* 0x0000000200060825 */ /* 0x000fe200078e0202 */
[----:B------:R1:W-:Y:S01]  /*7260*/  @P1 LDGSTS.E.BYPASS.LTC128B.128 [R17+0x5100], [R12.64], !P4 ;  /* 0x051000000c111fae */ /* 0x0003e2000e101d46 */
[----:B------:R-:W-:Y:S02]  /*7270*/  SHF.R.S32.HI R0, RZ, 0x1, R18 ;  /* 0x00000001ff007819 */ /* 0x000fe40000011412 */
[----:B------:R-:W-:Y:S01]  /*7280*/  @P0 IMAD.WIDE R2, R132, 0x2, R2 ;  /* 0x0000000284020825 */ /* 0x000fe200078e0202 */
[----:B------:R-:W-:-:S03]  /*7290*/  ISETP.LT.AND P1, PT, RZ, c[0x0][0x27c], PT ;  /* 0x00009f00ff007a0c */ /* 0x000fc60003f21270 */
[----:B------:R-:W-:Y:S01]  /*72a0*/  IMAD.SHL.U32 R5, R23, 0x40, RZ ;  /* 0x0000004017057824 */ /* 0x000fe200078e00ff */
[----:B------:R2:W-:Y:S04]  /*72b0*/  @P0 LDGSTS.E.BYPASS.LTC128B.128 [R16+0x3900], [R2.64], !P6 ;  /* 0x0390000002100fae */ /* 0x0005e8000f101d46 */
[----:B------:R3:W-:Y:S01]  /*72c0*/  @P0 LDGSTS.E.BYPASS.LTC128B.128 [R16+0x4900], [R8.64], !P5 ;  /* 0x0490000008100fae */ /* 0x0007e2000e901d46 */
[----:B------:R-:W-:-:S03]  /*72d0*/  LOP3.LUT R5, R5, 0xc0, RZ, 0xc0, !PT ;  /* 0x000000c005057812 */ /* 0x000fc600078ec0ff */
[----:B------:R4:W-:Y:S01]  /*72e0*/  @P0 LDGSTS.E.BYPASS.LTC128B.128 [R16+0x5900], [R6.64], !P4 ;  /* 0x0590000006100fae */ /* 0x0009e2000e101d46 */
[C---:B------:R-:W-:Y:S01]  /*72f0*/  LOP3.LUT P0, RZ, R0.reuse, 0x2, RZ, 0xc0, !PT ;  /* 0x0000000200ff7812 */ /* 0x040fe2000780c0ff */
[----:B------:R-:W-:Y:S02]  /*7300*/  IMAD.SHL.U32 R0, R0, 0x40, RZ ;  /* 0x0000004000007824 */ /* 0x000fe400078e00ff */
[----:B------:R-:W0:Y:S03]  /*7310*/  LDGDEPBAR ;  /* 0x00000000000079af */ /* 0x000e260000000000 */
[----:B------:R-:W-:Y:S02]  /*7320*/  LOP3.LUT R0, R0, 0xc0, RZ, 0xc0, !PT ;  /* 0x000000c000007812 */ /* 0x000fe400078ec0ff */
[----:B--2---:R-:W-:Y:S02]  /*7330*/  LEA.HI R2, R65, R65, RZ, 0x1 ;  /* 0x0000004141027211 */ /* 0x004fe400078f08ff */
[----:B------:R-:W-:-:S02]  /*7340*/  SHF.R.U32.HI R3, RZ, 0x3, R0 ;  /* 0x00000003ff037819 */ /* 0x000fc40000011600 */
[----:B------:R-:W-:Y:S01]  /*7350*/  LOP3.LUT R2, R2, 0xfffffffe, RZ, 0xc0, !PT ;  /* 0xfffffffe02027812 */ /* 0x000fe200078ec0ff */
[----:B----4-:R-:W-:-:S04]  /*7360*/  IMAD.SHL.U32 R7, R24, 0x8, RZ ;  /* 0x0000000818077824 */ /* 0x010fc800078e00ff */
[----:B------:R-:W-:Y:S02]  /*7370*/  IMAD.IADD R2, R65, 0x1, -R2 ;  /* 0x0000000141027824 */ /* 0x000fe400078e0a02 */
[----:B------:R-:W-:Y:S01]  /*7380*/  IMAD.SHL.U32 R6, R20, 0x20, RZ ;  /* 0x0000002014067824 */ /* 0x000fe200078e00ff */
[----:B------:R-:W-:Y:S01]  /*7390*/  LOP3.LUT R7, R0, 0x8, R7, 0xf8, !PT ;  /* 0x0000000800077812 */ /* 0x000fe200078ef807 */
[C---:B---3--:R-:W-:Y:S01]  /*73a0*/  IMAD R9, R2.reuse, 0x8, R21 ;  /* 0x0000000802097824 */ /* 0x048fe200078e0215 */
[----:B------:R-:W-:Y:S01]  /*73b0*/  SHF.R.U32.HI R0, RZ, 0x3, R5 ;  /* 0x00000003ff007819 */ /* 0x000fe20000011605 */
[----:B------:R-:W-:Y:S01]  /*73c0*/  IMAD.SHL.U32 R2, R2, 0x8, RZ ;  /* 0x0000000802027824 */ /* 0x000fe200078e00ff */
[----:B------:R-:W-:Y:S02]  /*73d0*/  LOP3.LUT R6, R6, 0xffffff00, RZ, 0xc0, !PT ;  /* 0xffffff0006067812 */ /* 0x000fe400078ec0ff */
[----:B------:R-:W-:Y:S01]  /*73e0*/  LOP3.LUT R3, R7, R3, RZ, 0x3c, !PT ;  /* 0x0000000307037212 */ /* 0x000fe200078e3cff */
[----:B------:R-:W-:Y:S01]  /*73f0*/  IMAD.MOV.U32 R7, RZ, RZ, 0x10 ;  /* 0x00000010ff077424 */ /* 0x000fe200078e00ff */
[----:B------:R-:W-:Y:S01]  /*7400*/  LOP3.LUT R2, R5, 0x8, R2, 0xf8, !PT ;  /* 0x0000000805027812 */ /* 0x000fe200078ef802 */
[----:B------:R-:W-:-:S02]  /*7410*/  IMAD R8, R25, 0x200, R6 ;  /* 0x0000020019087824 */ /* 0x000fc400078e0206 */
[C---:B------:R-:W-:Y:S01]  /*7420*/  IMAD R5, R19.reuse, 0x20, R6 ;  /* 0x0000002013057824 */ /* 0x040fe200078e0206 */
[----:B------:R-:W-:Y:S01]  /*7430*/  LOP3.LUT R0, R2, R0, RZ, 0x3c, !PT ;  /* 0x0000000002007212 */ /* 0x000fe200078e3cff */
[----:B------:R-:W-:Y:S02]  /*7440*/  IMAD R2, R48, c[0x0][0x210], RZ ;  /* 0x0000840030027a24 */ /* 0x000fe400078e02ff */
[----:B------:R-:W-:Y:S02]  /*7450*/  IMAD R6, R19, 0x20, R8 ;  /* 0x0000002013067824 */ /* 0x000fe400078e0208 */
[----:B------:R-:W-:Y:S02]  /*7460*/  IMAD R2, R29, c[0x0][0x214], R2 ;  /* 0x000085001d027a24 */ /* 0x000fe400078e0202 */
[----:B------:R-:W-:Y:S02]  /*7470*/  IMAD.IADD R5, R0, 0x1, R5 ;  /* 0x0000000100057824 */ /* 0x000fe400078e0205 */
[----:B------:R-:W-:Y:S01]  /*7480*/  IMAD.IADD R71, R73, 0x1, R2 ;  /* 0x0000000149477824 */ /* 0x000fe200078e0202 */
[----:B------:R-:W-:Y:S01]  /*7490*/  SEL R2, R7, 0xfffffff0, !P0 ;  /* 0xfffffff007027807 */ /* 0x000fe20004000000 */
[----:B------:R-:W-:-:S02]  /*74a0*/  IMAD.U32 R3, R9, 0x20, R3 ;  /* 0x0000002009037824 */ /* 0x000fc400078e0003 */
[----:B------:R-:W-:Y:S01]  /*74b0*/  IMAD.IADD R0, R0, 0x1, R6 ;  /* 0x0000000100007824 */ /* 0x000fe200078e0206 */
[----:B------:R-:W-:Y:S05]  /*74c0*/  @P1 BRA `(.L_x_98) ;  /* 0x0000002000001947 */ /* 0x000fea0003800000 */
[----:B-1----:R-:W-:-:S04]  /*74d0*/  DEPBAR.LE SB0, 0x1 ;  /* 0x000080400000791a */ /* 0x002fc80000000000 */
[----:B------:R-:W-:Y:S05]  /*74e0*/  BRA `(.L_x_99) ;  /* 0x00005dd000007947 */ /* 0x000fea0003800000 */
.L_x_98:
[----:B-1----:R-:W-:Y:S01]  /*74f0*/  SHF.R.S32.HI R6, RZ, 0x1f, R155 ;  /* 0x0000001fff067819 */ /* 0x002fe2000001149b */
[----:B------:R-:W-:Y:S01]  /*7500*/  IMAD.WIDE.U32 R8, R155, c[0x0][0x280], RZ ;  /* 0x0000a0009b087a25 */ /* 0x000fe200078e00ff */
[----:B------:R-:W-:Y:S01]  /*7510*/  ULDC.U8 UR4, c[0x0][0x298] ;  /* 0x0000a60000047ab9 */ /* 0x000fe20000000000 */
[----:B------:R-:W-:Y:S01]  /*7520*/  LEA.HI R11, R173, R173, RZ, 0x1 ;  /* 0x000000adad0b7211 */ /* 0x000fe200078f08ff */
[----:B------:R-:W-:Y:S01]  /*7530*/  BSSY B2, `(.L_x_99) ;  /* 0x00005d8000027945 */ /* 0x000fe20003800000 */
[C---:B------:R-:W-:Y:S01]  /*7540*/  IMAD R7, R6.reuse, c[0x0][0x280], RZ ;  /* 0x0000a00006077a24 */ /* 0x040fe200078e02ff */
[----:B------:R-:W-:Y:S01]  /*7550*/  ISETP.NE.AND P1, PT, RZ, UR4, PT ;  /* 0x00000004ff007c0c */ /* 0x000fe2000bf25270 */
[----:B------:R-:W-:Y:S01]  /*7560*/  IMAD R6, R6, c[0x0][0x290], RZ ;  /* 0x0000a40006067a24 */ /* 0x000fe200078e02ff */
[----:B------:R-:W-:Y:S01]  /*7570*/  LEA R34, P0, R8, c[0x0][0x270], 0x1 ;  /* 0x00009c0008227a11 */ /* 0x000fe200078008ff */
[C---:B------:R-:W-:Y:S01]  /*7580*/  IMAD R7, R155.reuse, c[0x0][0x284], R7 ;  /* 0x0000a1009b077a24 */ /* 0x040fe200078e0207 */
[----:B------:R-:W-:Y:S01]  /*7590*/  SHF.R.S32.HI R64, RZ, 0x1, R11 ;  /* 0x00000001ff407819 */ /* 0x000fe2000001140b */
[----:B------:R-:W-:-:S02]  /*75a0*/  IMAD R10, R155, c[0x0][0x294], R6 ;  /* 0x0000a5009b0a7a24 */ /* 0x000fc400078e0206 */
[----:B------:R-:W-:Y:S02]  /*75b0*/  IMAD.IADD R9, R7, 0x1, R9 ;  /* 0x0000000107097824 */ /* 0x000fe400078e0209 */
[----:B------:R-:W-:-:S03]  /*75c0*/  IMAD.WIDE.U32 R6, R155, c[0x0][0x290], RZ ;  /* 0x0000a4009b067a25 */ /* 0x000fc600078e00ff */
[----:B------:R-:W-:Y:S01]  /*75d0*/  LEA.HI.X R35, R8, c[0x0][0x274], R9, 0x1, P0 ;  /* 0x00009d0008237a11 */ /* 0x000fe200000f0c09 */
[----:B------:R-:W-:Y:S01]  /*75e0*/  IMAD.IADD R7, R10, 0x1, R7 ;  /* 0x000000010a077824 */ /* 0x000fe200078e0207 */
[----:B------:R-:W-:Y:S02]  /*75f0*/  LOP3.LUT R8, R11, 0xfffffffe, RZ, 0xc0, !PT ;  /* 0xfffffffe0b087812 */ /* 0x000fe400078ec0ff */
[----:B------:R-:W-:Y:S02]  /*7600*/  LEA R32, P0, R6, c[0x0][0x288], 0x1 ;  /* 0x0000a20006207a11 */ /* 0x000fe400078008ff */
[----:B------:R-:W-:Y:S02]  /*7610*/  IADD3 R59, -R8, R173, RZ ;  /* 0x000000ad083b7210 */ /* 0x000fe40007ffe1ff */
[----:B------:R-:W-:Y:S01]  /*7620*/  LEA.HI.X R33, R6, c[0x0][0x28c], R7, 0x1, P0 ;  /* 0x0000a30006217a11 */ /* 0x000fe200000f0c07 */
[----:B------:R-:W-:Y:S01]  /*7630*/  IMAD R6, R174, 0x80, R64 ;  /* 0x00000080ae067824 */ /* 0x000fe200078e0240 */
[----:B------:R-:W-:Y:S01]  /*7640*/  SHF.L.U32 R66, R59, 0x3, RZ ;  /* 0x000000033b427819 */ /* 0x000fe200000006ff */
[----:B------:R-:W-:Y:S05]  /*7650*/  @!P1 BRA `(.L_x_100) ;  /* 0x00002b4000009947 */ /* 0x000fea0003800000 */
[----:B------:R-:W-:Y:S01]  /*7660*/  ISETP.GE.AND P0, PT, R6, R63, PT ;  /* 0x0000003f0600720c */ /* 0x000fe20003f06270 */
[----:B------:R-:W-:Y:S01]  /*7670*/  BSSY B0, `(.L_x_101) ;  /* 0x000004d000007945 */ /* 0x000fe20003800000 */
[----:B------:R-:W-:Y:S01]  /*7680*/  SHF.L.U32 R38, R59, 0x2, RZ ;  /* 0x000000023b267819 */ /* 0x000fe200000006ff */
        /* <DEDUP_REMOVED lines=12> */
[----:B------:R-:W-:Y:S05]  /*7750*/  @P0 BRA `(.L_x_102) ;  /* 0x000003e000000947 */ /* 0x000fea0003800000 */
[C---:B------:R-:W-:Y:S01]  /*7760*/  IADD3 R13, R38.reuse, 0x8, RZ ;  /* 0x00000008260d7810 */ /* 0x040fe20007ffe0ff */
[----:B------:R-:W-:Y:S01]  /*7770*/  CS2R R18, SRZ ;  /* 0x0000000000127805 */ /* 0x000fe2000001ff00 */
[----:B------:R-:W-:Y:S01]  /*7780*/  ISETP.GE.AND P1, PT, R38, c[0x0][0x27c], PT ;  /* 0x00009f0026007a0c */ /* 0x000fe20003f26270 */
[----:B------:R-:W-:Y:S01]  /*7790*/  CS2R R6, SRZ ;  /* 0x0000000000067805 */ /* 0x000fe2000001ff00 */
[----:B------:R-:W-:-:S02]  /*77a0*/  ISETP.GE.AND P0, PT, R13, c[0x0][0x27c], PT ;  /* 0x00009f000d007a0c */ /* 0x000fc40003f06270 */
[----:B------:R-:W-:-:S09]  /*77b0*/  IADD3 R14, R38, 0x10, RZ ;  /* 0x00000010260e7810 */ /* 0x000fd20007ffe0ff */
[C---:B------:R-:W-:Y:S02]  /*77c0*/  @!P1 IMAD.WIDE R10, R38.reuse, 0x2, R34 ;  /* 0x00000002260a9825 */ /* 0x040fe400078e0222 */
[----:B------:R-:W-:Y:S02]  /*77d0*/  @!P0 SHF.R.S32.HI R12, RZ, 0x1f, R13 ;  /* 0x0000001fff0c8819 */ /* 0x000fe4000001140d */
[----:B------:R-:W-:Y:S01]  /*77e0*/  @!P1 IMAD.WIDE R8, R38, 0x2, R32 ;  /* 0x0000000226089825 */ /* 0x000fe200078e0220 */
[----:B------:R1:W5:Y:S01]  /*77f0*/  @!P1 LD.E.64 R18, [R10.64] ;  /* 0x000000060a129980 */ /* 0x000362000c101b00 */
[----:B------:R-:W-:-:S03]  /*7800*/  @!P0 LEA.HI R12, R12, R13, RZ, 0x2 ;  /* 0x0000000d0c0c8211 */ /* 0x000fc600078f10ff */
[----:B------:R2:W5:Y:S01]  /*7810*/  @!P1 LD.E.64 R6, [R8.64] ;  /* 0x0000000608069980 */ /* 0x000562000c101b00 */
[----:B------:R-:W-:Y:S01]  /*7820*/  ISETP.GE.AND P1, PT, R14, c[0x0][0x27c], PT ;  /* 0x00009f000e007a0c */ /* 0x000fe20003f26270 */
[----:B------:R-:W-:Y:S01]  /*7830*/  CS2R R20, SRZ ;  /* 0x0000000000147805 */ /* 0x000fe2000001ff00 */
[----:B------:R-:W-:Y:S02]  /*7840*/  IADD3 R15, R38, 0x18, RZ ;  /* 0x00000018260f7810 */ /* 0x000fe40007ffe0ff */
[----:B-1----:R-:W-:Y:S01]  /*7850*/  @!P0 LOP3.LUT R10, R12, 0xfffffffc, RZ, 0xc0, !PT ;  /* 0xfffffffc0c0a8812 */ /* 0x002fe200078ec0ff */
[----:B--2---:R-:W-:-:S04]  /*7860*/  CS2R R8, SRZ ;  /* 0x0000000000087805 */ /* 0x004fc8000001ff00 */
[----:B------:R-:W-:-:S04]  /*7870*/  @!P0 IMAD.WIDE R12, R10, 0x2, R34 ;  /* 0x000000020a0c8825 */ /* 0x000fc800078e0222 */
[----:B------:R-:W-:Y:S01]  /*7880*/  @!P0 IMAD.WIDE R10, R10, 0x2, R32 ;  /* 0x000000020a0a8825 */ /* 0x000fe200078e0220 */
[----:B------:R1:W5:Y:S04]  /*7890*/  @!P0 LD.E.64 R20, [R12.64] ;  /* 0x000000060c148980 */ /* 0x000368000c101b00 */
[----:B------:R2:W5:Y:S01]  /*78a0*/  @!P0 LD.E.64 R8, [R10.64] ;  /* 0x000000060a088980 */ /* 0x000562000c101b00 */
[----:B------:R-:W-:Y:S01]  /*78b0*/  ISETP.GE.AND P0, PT, R15, c[0x0][0x27c], PT ;  /* 0x00009f000f007a0c */ /* 0x000fe20003f06270 */
[----:B------:R-:W-:Y:S01]  /*78c0*/  CS2R R22, SRZ ;  /* 0x0000000000167805 */ /* 0x000fe2000001ff00 */
[----:B-1----:R-:W-:-:S04]  /*78d0*/  @!P1 SHF.R.S32.HI R12, RZ, 0x1f, R14 ;  /* 0x0000001fff0c9819 */ /* 0x002fc8000001140e */
[----:B------:R-:W-:-:S04]  /*78e0*/  @!P1 LEA.HI R12, R12, R14, RZ, 0x2 ;  /* 0x0000000e0c0c9211 */ /* 0x000fc800078f10ff */
[----:B------:R-:W-:-:S03]  /*78f0*/  @!P1 LOP3.LUT R12, R12, 0xfffffffc, RZ, 0xc0, !PT ;  /* 0xfffffffc0c0c9812 */ /* 0x000fc600078ec0ff */
[----:B------:R-:W-:Y:S02]  /*7900*/  @!P0 SHF.R.S32.HI R14, RZ, 0x1f, R15 ;  /* 0x0000001fff0e8819 */ /* 0x000fe4000001140f */
[----:B--2---:R-:W-:Y:S02]  /*7910*/  @!P1 IMAD.WIDE R10, R12, 0x2, R34 ;  /* 0x000000020c0a9825 */ /* 0x004fe400078e0222 */
[----:B------:R-:W-:-:S03]  /*7920*/  @!P0 LEA.HI R14, R14, R15, RZ, 0x2 ;  /* 0x0000000f0e0e8211 */ /* 0x000fc600078f10ff */
[----:B------:R1:W5:Y:S01]  /*7930*/  @!P1 LD.E.64 R22, [R10.64] ;  /* 0x000000060a169980 */ /* 0x000362000c101b00 */
[----:B------:R-:W-:Y:S01]  /*7940*/  @!P0 LOP3.LUT R14, R14, 0xfffffffc, RZ, 0xc0, !PT ;  /* 0xfffffffc0e0e8812 */ /* 0x000fe200078ec0ff */
[----:B------:R-:W-:Y:S01]  /*7950*/  @!P1 IMAD.WIDE R26, R12, 0x2, R32 ;  /* 0x000000020c1a9825 */ /* 0x000fe200078e0220 */
[----:B------:R-:W-:Y:S01]  /*7960*/  CS2R R24, SRZ ;  /* 0x0000000000187805 */ /* 0x000fe2000001ff00 */
[----:B------:R-:W-:Y:S02]  /*7970*/  CS2R R12, SRZ ;  /* 0x00000000000c7805 */ /* 0x000fe4000001ff00 */
[----:B------:R-:W-:-:S04]  /*7980*/  @!P0 IMAD.WIDE R16, R14, 0x2, R34 ;  /* 0x000000020e108825 */ /* 0x000fc800078e0222 */
[----:B------:R-:W-:Y:S01]  /*7990*/  @!P0 IMAD.WIDE R14, R14, 0x2, R32 ;  /* 0x000000020e0e8825 */ /* 0x000fe200078e0220 */
[----:B------:R2:W5:Y:S04]  /*79a0*/  @!P0 LD.E.64 R24, [R16.64] ;  /* 0x0000000610188980 */ /* 0x000568000c101b00 */
[----:B------:R3:W5:Y:S01]  /*79b0*/  @!P0 LD.E.64 R12, [R14.64] ;  /* 0x000000060e0c8980 */ /* 0x000762000c101b00 */
[----:B-1----:R-:W-:-:S06]  /*79c0*/  CS2R R10, SRZ ;  /* 0x00000000000a7805 */ /* 0x002fcc000001ff00 */
[----:B------:R1:W5:Y:S02]  /*79d0*/  @!P1 LD.E.64 R10, [R26.64] ;  /* 0x000000061a0a9980 */ /* 0x000364000c101b00 */
[C---:B-1----:R-:W-:Y:S02]  /*79e0*/  IADD3 R26, R38.reuse, 0x20, RZ ;  /* 0x00000020261a7810 */ /* 0x042fe40007ffe0ff */
[----:B------:R-:W-:Y:S02]  /*79f0*/  IADD3 R27, R38, 0x28, RZ ;  /* 0x00000028261b7810 */ /* 0x000fe40007ffe0ff */
[----:B------:R-:W-:Y:S02]  /*7a00*/  ISETP.GE.AND P1, PT, R26, c[0x0][0x27c], PT ;  /* 0x00009f001a007a0c */ /* 0x000fe40003f26270 */
[----:B------:R-:W-:-:S11]  /*7a10*/  ISETP.GE.AND P0, PT, R27, c[0x0][0x27c], PT ;  /* 0x00009f001b007a0c */ /* 0x000fd60003f06270 */
[----:B---3--:R-:W-:Y:S02]  /*7a20*/  @!P1 SHF.R.S32.HI R15, RZ, 0x1f, R26 ;  /* 0x0000001fff0f9819 */ /* 0x008fe4000001141a */
[----:B------:R-:W-:Y:S02]  /*7a30*/  @!P0 SHF.R.S32.HI R14, RZ, 0x1f, R27 ;  /* 0x0000001fff0e8819 */ /* 0x000fe4000001141b */
[----:B------:R-:W-:Y:S02]  /*7a40*/  @!P1 LEA.HI R15, R15, R26, RZ, 0x2 ;  /* 0x0000001a0f0f9211 */ /* 0x000fe400078f10ff */
[----:B------:R-:W-:Y:S02]  /*7a50*/  @!P0 LEA.HI R14, R14, R27, RZ, 0x2 ;  /* 0x0000001b0e0e8211 */ /* 0x000fe400078f10ff */
[----:B------:R-:W-:Y:S02]  /*7a60*/  @!P1 LOP3.LUT R15, R15, 0xfffffffc, RZ, 0xc0, !PT ;  /* 0xfffffffc0f0f9812 */ /* 0x000fe400078ec0ff */
[----:B------:R-:W-:Y:S01]  /*7a70*/  @!P0 LOP3.LUT R14, R14, 0xfffffffc, RZ, 0xc0, !PT ;  /* 0xfffffffc0e0e8812 */ /* 0x000fe200078ec0ff */
[----:B------:R-:W-:-:S02]  /*7a80*/  CS2R R26, SRZ ;  /* 0x00000000001a7805 */ /* 0x000fc4000001ff00 */
[C---:B------:R-:W-:Y:S01]  /*7a90*/  @!P1 IMAD.WIDE R36, R15.reuse, 0x2, R34 ;  /* 0x000000020f249825 */ /* 0x040fe200078e0222 */
[----:B------:R-:W-:Y:S01]  /*7aa0*/  CS2R R28, SRZ ;  /* 0x00000000001c7805 */ /* 0x000fe2000001ff00 */
[----:B--2---:R-:W-:Y:S02]  /*7ab0*/  CS2R R16, SRZ ;  /* 0x0000000000107805 */ /* 0x004fe4000001ff00 */
[----:B------:R-:W-:Y:S01]  /*7ac0*/  @!P1 IMAD.WIDE R30, R15, 0x2, R32 ;  /* 0x000000020f1e9825 */ /* 0x000fe200078e0220 */
[----:B------:R1:W5:Y:S03]  /*7ad0*/  @!P1 LD.E.64 R26, [R36.64] ;  /* 0x00000006241a9980 */ /* 0x000366000c101b00 */
[----:B------:R-:W-:-:S04]  /*7ae0*/  @!P0 IMAD.WIDE R34, R14, 0x2, R34 ;  /* 0x000000020e228825 */ /* 0x000fc800078e0222 */
[----:B------:R-:W-:Y:S01]  /*7af0*/  @!P0 IMAD.WIDE R32, R14, 0x2, R32 ;  /* 0x000000020e208825 */ /* 0x000fe200078e0220 */
[----:B------:R1:W5:Y:S01]  /*7b00*/  @!P0 LD.E.64 R28, [R34.64] ;  /* 0x00000006221c8980 */ /* 0x000362000c101b00 */
[----:B------:R-:W-:-:S03]  /*7b10*/  CS2R R14, SRZ ;  /* 0x00000000000e7805 */ /* 0x000fc6000001ff00 */
[----:B------:R1:W5:Y:S04]  /*7b20*/  @!P0 LD.E.64 R16, [R32.64] ;  /* 0x0000000620108980 */ /* 0x000368000c101b00 */
[----:B------:R1:W5:Y:S02]  /*7b30*/  @!P1 LD.E.64 R14, [R30.64] ;  /* 0x000000061e0e9980 */ /* 0x000364000c101b00 */
.L_x_102:
[----:B------:R-:W-:Y:S05]  /*7b40*/  BSYNC B0 ;  /* 0x0000000000007941 */ /* 0x000fea0003800000 */
.L_x_101:
[--C-:B-----5:R-:W-:Y:S01]  /*7b50*/  SHF.R.U64 R47, R22, 0x10, R23.reuse ;  /* 0x00000010162f7819 */ /* 0x120fe20000001217 */
[--C-:B------:R-:W-:Y:S01]  /*7b60*/  IMAD.MOV.U32 R52, RZ, RZ, R23.reuse ;  /* 0x000000ffff347224 */ /* 0x100fe200078e0017 */
[----:B-1----:R-:W-:Y:S01]  /*7b70*/  SHF.R.U32.HI R30, RZ, 0x10, R23 ;  /* 0x00000010ff1e7819 */ /* 0x002fe20000011617 */
[----:B------:R-:W-:Y:S01]  /*7b80*/  IMAD.MOV.U32 R35, RZ, RZ, R26 ;  /* 0x000000ffff237224 */ /* 0x000fe200078e001a */
[--C-:B------:R-:W-:Y:S01]  /*7b90*/  SHF.R.U64 R26, R26, 0x10, R27.reuse ;  /* 0x000000101a1a7819 */ /* 0x100fe2000000121b */
[--C-:B------:R-:W-:Y:S01]  /*7ba0*/  IMAD.MOV.U32 R44, RZ, RZ, R27.reuse ;  /* 0x000000ffff2c7224 */ /* 0x100fe200078e001b */
[----:B------:R-:W-:Y:S01]  /*7bb0*/  SHF.R.U32.HI R23, RZ, 0x10, R27 ;  /* 0x00000010ff177819 */ /* 0x000fe2000001161b */
[----:B------:R-:W-:Y:S01]  /*7bc0*/  IMAD.MOV.U32 R36, RZ, RZ, R28 ;  /* 0x000000ffff247224 */ /* 0x000fe200078e001c */
[----:B------:R-:W-:Y:S01]  /*7bd0*/  SHF.R.U64 R27, R28, 0x10, R29 ;  /* 0x000000101c1b7819 */ /* 0x000fe2000000121d */
[--C-:B------:R-:W-:Y:S01]  /*7be0*/  IMAD.MOV.U32 R57, RZ, RZ, R7.reuse ;  /* 0x000000ffff397224 */ /* 0x100fe200078e0007 */
[--C-:B------:R-:W-:Y:S01]  /*7bf0*/  SHF.R.U64 R28, R6, 0x10, R7.reuse ;  /* 0x00000010061c7819 */ /* 0x100fe20000001207 */
[----:B------:R-:W-:Y:S01]  /*7c00*/  IMAD.MOV.U32 R32, RZ, RZ, R6 ;  /* 0x000000ffff207224 */ /* 0x000fe200078e0006 */
[----:B------:R-:W-:Y:S01]  /*7c10*/  SHF.R.U32.HI R48, RZ, 0x10, R7 ;  /* 0x00000010ff307819 */ /* 0x000fe20000011607 */
[----:B------:R-:W-:Y:S01]  /*7c20*/  IMAD.MOV.U32 R43, RZ, RZ, R24 ;  /* 0x000000ffff2b7224 */ /* 0x000fe200078e0018 */
[----:B------:R-:W-:Y:S01]  /*7c30*/  SHF.R.S32.HI R7, RZ, 0x1f, R62 ;  /* 0x0000001fff077819 */ /* 0x000fe2000001143e */
[----:B------:R-:W-:Y:S01]  /*7c40*/  IMAD.MOV.U32 R45, RZ, RZ, R29 ;  /* 0x000000ffff2d7224 */ /* 0x000fe200078e001d */
[----:B------:R-:W-:Y:S01]  /*7c50*/  LEA.HI R6, R64, R64, RZ, 0x1 ;  /* 0x0000004040067211 */ /* 0x000fe200078f08ff */
[----:B------:R-:W-:Y:S01]  /*7c60*/  IMAD.MOV.U32 R50, RZ, RZ, R9 ;  /* 0x000000ffff327224 */ /* 0x000fe200078e0009 */
[----:B------:R-:W-:Y:S01]  /*7c70*/  LEA.HI R7, R7, R62, RZ, 0x2 ;  /* 0x0000003e07077211 */ /* 0x000fe200078f10ff */
[----:B------:R-:W-:Y:S01]  /*7c80*/  IMAD.MOV.U32 R51, RZ, RZ, R8 ;  /* 0x000000ffff337224 */ /* 0x000fe200078e0008 */
[----:B------:R-:W-:Y:S01]  /*7c90*/  SHF.R.U64 R37, R24, 0x10, R25 ;  /* 0x0000001018257819 */ /* 0x000fe20000001219 */
[----:B------:R-:W-:Y:S01]  /*7ca0*/  IMAD.MOV.U32 R41, RZ, RZ, R10 ;  /* 0x000000ffff297224 */ /* 0x000fe200078e000a */
[----:B------:R-:W-:Y:S01]  /*7cb0*/  LOP3.LUT R7, R7, 0xfffffffc, RZ, 0xc0, !PT ;  /* 0xfffffffc07077812 */ /* 0x000fe200078ec0ff */
[----:B------:R-:W-:Y:S01]  /*7cc0*/  IMAD.MOV.U32 R60, RZ, RZ, R19 ;  /* 0x000000ffff3c7224 */ /* 0x000fe200078e0013 */
[----:B------:R-:W-:Y:S01]  /*7cd0*/  SHF.R.U32.HI R24, RZ, 0x10, R29 ;  /* 0x00000010ff187819 */ /* 0x000fe2000001161d */
[----:B------:R-:W-:Y:S01]  /*7ce0*/  IMAD.MOV.U32 R56, RZ, RZ, R20 ;  /* 0x000000ffff387224 */ /* 0x000fe200078e0014 */
[----:B------:R-:W-:Y:S01]  /*7cf0*/  SHF.R.U64 R49, R8, 0x10, R9 ;  /* 0x0000001008317819 */ /* 0x000fe20000001209 */
[----:B------:R-:W-:Y:S01]  /*7d00*/  IMAD.IADD R7, R62, 0x1, -R7 ;  /* 0x000000013e077824 */ /* 0x000fe200078e0a07 */
[----:B------:R-:W-:Y:S01]  /*7d10*/  SHF.R.U32.HI R29, RZ, 0x10, R9 ;  /* 0x00000010ff1d7819 */ /* 0x000fe20000011609 */
[----:B------:R-:W-:Y:S01]  /*7d20*/  IMAD.MOV.U32 R58, RZ, RZ, R21 ;  /* 0x000000ffff3a7224 */ /* 0x000fe200078e0015 */
[----:B------:R-:W-:Y:S01]  /*7d30*/  LOP3.LUT R6, R6, 0x7fffffe, RZ, 0xc0, !PT ;  /* 0x07fffffe06067812 */ /* 0x000fe200078ec0ff */
[C---:B------:R-:W-:Y:S01]  /*7d40*/  IMAD.SHL.U32 R9, R7.reuse, 0x40, RZ ;  /* 0x0000004007097824 */ /* 0x040fe200078e00ff */
[----:B------:R-:W-:Y:S01]  /*7d50*/  SHF.R.U64 R39, R10, 0x10, R11 ;  /* 0x000000100a277819 */ /* 0x000fe2000000120b */
[----:B------:R-:W-:Y:S01]  /*7d60*/  IMAD R10, R174, -0x80, R63 ;  /* 0xffffff80ae0a7824 */ /* 0x000fe200078e023f */
[----:B------:R-:W-:Y:S01]  /*7d70*/  LOP3.LUT P1, RZ, R7, 0x2, RZ, 0xc0, !PT ;  /* 0x0000000207ff7812 */ /* 0x000fe2000782c0ff */
[----:B------:R-:W-:Y:S01]  /*7d80*/  IMAD.IADD R8, R64, 0x1, -R6 ;  /* 0x0000000140087824 */ /* 0x000fe200078e0a06 */
[----:B------:R-:W-:Y:S01]  /*7d90*/  LOP3.LUT R6, R9, 0xc0, RZ, 0xc0, !PT ;  /* 0x000000c009067812 */ /* 0x000fe200078ec0ff */
[----:B------:R-:W-:Y:S01]  /*7da0*/  IMAD.MOV.U32 R53, RZ, RZ, R22 ;  /* 0x000000ffff357224 */ /* 0x000fe200078e0016 */
[----:B------:R-:W-:Y:S01]  /*7db0*/  PRMT R28, R32, 0x5410, R28 ;  /* 0x00005410201c7816 */ /* 0x000fe2000000001c */
[----:B------:R-:W-:Y:S01]  /*7dc0*/  IMAD R8, R65, 0x8, R8 ;  /* 0x0000000841087824 */ /* 0x000fe200078e0208 */
[----:B------:R-:W-:Y:S01]  /*7dd0*/  LOP3.LUT R7, R6, 0x8, R66, 0xf8, !PT ;  /* 0x0000000806077812 */ /* 0x000fe200078ef842 */
[----:B------:R-:W-:Y:S01]  /*7de0*/  IMAD.MOV.U32 R34, RZ, RZ, R12 ;  /* 0x000000ffff227224 */ /* 0x000fe200078e000c */
[----:B------:R-:W-:Y:S01]  /*7df0*/  SHF.R.U32.HI R6, RZ, 0x3, R6 ;  /* 0x00000003ff067819 */ /* 0x000fe20000011606 */
[----:B------:R-:W-:Y:S01]  /*7e00*/  IMAD.MOV.U32 R61, RZ, RZ, R18 ;  /* 0x000000ffff3d7224 */ /* 0x000fe200078e0012 */
[----:B------:R-:W-:Y:S01]  /*7e10*/  IMNMX R32, R10, 0x80, PT ;  /* 0x000000800a207817 */ /* 0x000fe20003800200 */
[----:B------:R-:W-:Y:S01]  /*7e20*/  IMAD.MOV.U32 R42, RZ, RZ, R25 ;  /* 0x000000ffff2a7224 */ /* 0x000fe200078e0019 */
[----:B------:R-:W-:Y:S01]  /*7e30*/  LOP3.LUT R6, R7, R6, RZ, 0x3c, !PT ;  /* 0x0000000607067212 */ /* 0x000fe200078e3cff */
[----:B------:R-:W-:Y:S01]  /*7e40*/  IMAD.MOV.U32 R40, RZ, RZ, R11 ;  /* 0x000000ffff287224 */ /* 0x000fe200078e000b */
[----:B------:R-:W-:Y:S01]  /*7e50*/  ISETP.GE.AND P0, PT, R64, R32, PT ;  /* 0x000000204000720c */ /* 0x000fe20003f06270 */
[----:B------:R-:W-:Y:S01]  /*7e60*/  IMAD.MOV.U32 R33, RZ, RZ, R13 ;  /* 0x000000ffff217224 */ /* 0x000fe200078e000d */
[--C-:B------:R-:W-:Y:S01]  /*7e70*/  SHF.R.U64 R59, R18, 0x10, R19.reuse ;  /* 0x00000010123b7819 */ /* 0x100fe20000001213 */
[----:B------:R-:W-:Y:S01]  /*7e80*/  IMAD.U32 R6, R8, 0x20, R6 ;  /* 0x0000002008067824 */ /* 0x000fe200078e0006 */
[----:B------:R-:W-:Y:S01]  /*7e90*/  SHF.R.U32.HI R54, RZ, 0x10, R19 ;  /* 0x00000010ff367819 */ /* 0x000fe20000011613 */
[----:B------:R-:W-:-:S04]  /*7ea0*/  DEPBAR.LE SB0, 0x1 ;  /* 0x000080400000791a */ /* 0x000fc80000000000 */
[----:B------:R-:W-:Y:S01]  /*7eb0*/  SHF.R.U64 R55, R20, 0x10, R21 ;  /* 0x0000001014377819 */ /* 0x000fe20000001215 */
[----:B------:R-:W-:Y:S01]  /*7ec0*/  IMAD.MOV.U32 R20, RZ, RZ, R15 ;  /* 0x000000ffff147224 */ /* 0x000fe200078e000f */
[----:B------:R-:W-:Y:S01]  /*7ed0*/  SHF.R.U32.HI R46, RZ, 0x10, R21 ;  /* 0x00000010ff2e7819 */ /* 0x000fe20000011615 */
[----:B------:R-:W-:Y:S01]  /*7ee0*/  IMAD.MOV.U32 R21, RZ, RZ, R14 ;  /* 0x000000ffff157224 */ /* 0x000fe200078e000e */
[----:B------:R-:W-:Y:S01]  /*7ef0*/  SHF.R.U64 R31, R12, 0x10, R13 ;  /* 0x000000100c1f7819 */ /* 0x000fe2000000120d */
[----:B------:R-:W-:Y:S01]  /*7f00*/  BSSY B1, `(.L_x_103) ;  /* 0x0000126000017945 */ /* 0x000fe20003800000 */
[----:B------:R-:W-:Y:S02]  /*7f10*/  SHF.R.U32.HI R22, RZ, 0x10, R25 ;  /* 0x00000010ff167819 */ /* 0x000fe40000011619 */
[----:B------:R-:W-:Y:S01]  /*7f20*/  SHF.R.U64 R19, R14, 0x10, R15 ;  /* 0x000000100e137819 */ /* 0x000fe2000000120f */
[----:B------:R-:W-:Y:S01]  /*7f30*/  IMAD.MOV.U32 R14, RZ, RZ, R17 ;  /* 0x000000ffff0e7224 */ /* 0x000fe200078e0011 */
[----:B------:R-:W-:Y:S01]  /*7f40*/  SHF.R.U32.HI R12, RZ, 0x10, R15 ;  /* 0x00000010ff0c7819 */ /* 0x000fe2000001160f */
[----:B------:R-:W-:Y:S01]  /*7f50*/  IMAD.MOV.U32 R15, RZ, RZ, R16 ;  /* 0x000000ffff0f7224 */ /* 0x000fe200078e0010 */
[----:B------:R-:W-:-:S02]  /*7f60*/  SHF.R.U32.HI R25, RZ, 0x10, R11 ;  /* 0x00000010ff197819 */ /* 0x000fc4000001160b */
[----:B------:R-:W-:Y:S02]  /*7f70*/  SHF.R.U32.HI R18, RZ, 0x10, R13 ;  /* 0x00000010ff127819 */ /* 0x000fe4000001160d */
[----:B------:R-:W-:Y:S02]  /*7f80*/  IADD3 R7, R6, 0x10, RZ ;  /* 0x0000001006077810 */ /* 0x000fe40007ffe0ff */
[--C-:B------:R-:W-:Y:S02]  /*7f90*/  SHF.R.U64 R13, R16, 0x10, R17.reuse ;  /* 0x00000010100d7819 */ /* 0x100fe40000001211 */
[----:B------:R-:W-:Y:S02]  /*7fa0*/  SHF.R.U32.HI R11, RZ, 0x10, R17 ;  /* 0x00000010ff0b7819 */ /* 0x000fe40000011611 */
[----:B------:R-:W-:Y:S02]  /*7fb0*/  @P1 IADD3 R7, R6, -0x10, RZ ;  /* 0xfffffff006071810 */ /* 0x000fe40007ffe0ff */
[----:B------:R-:W-:-:S02]  /*7fc0*/  PRMT R42, R42, 0x5410, R22 ;  /* 0x000054102a2a7816 */ /* 0x000fc40000000016 */
[----:B------:R-:W-:Y:S02]  /*7fd0*/  PRMT R35, R35, 0x5410, R26 ;  /* 0x0000541023237816 */ /* 0x000fe4000000001a */
[----:B------:R-:W-:Y:S02]  /*7fe0*/  PRMT R44, R44, 0x5410, R23 ;  /* 0x000054102c2c7816 */ /* 0x000fe40000000017 */
[----:B------:R-:W-:Y:S02]  /*7ff0*/  PRMT R36, R36, 0x5410, R27 ;  /* 0x0000541024247816 */ /* 0x000fe4000000001b */
[----:B------:R-:W-:Y:S02]  /*8000*/  PRMT R45, R45, 0x5410, R24 ;  /* 0x000054102d2d7816 */ /* 0x000fe40000000018 */
[----:B------:R-:W-:Y:S02]  /*8010*/  PRMT R31, R34, 0x5410, R31 ;  /* 0x00005410221f7816 */ /* 0x000fe4000000001f */
        /* <DEDUP_REMOVED lines=15> */
[----:B------:R-:W-:Y:S02]  /*8110*/  LEA R22, R6, 0x6100, 0x1 ;  /* 0x0000610006167811 */ /* 0x000fe400078e08ff */
[----:B------:R-:W-:Y:S02]  /*8120*/  LEA R23, R7, 0x6100, 0x1 ;  /* 0x0000610007177811 */ /* 0x000fe400078e08ff */
[----:B------:R-:W-:Y:S02]  /*8130*/  PRMT R27, R15, 0x5410, R13 ;  /* 0x000054100f1b7816 */ /* 0x000fe4000000000d */
[----:B------:R-:W-:Y:S01]  /*8140*/  PRMT R34, R14, 0x5410, R11 ;  /* 0x000054100e227816 */ /* 0x000fe2000000000b */
[----:B------:R-:W-:Y:S06]  /*8150*/  BAR.SYNC.DEFER_BLOCKING 0x0 ;  /* 0x0000000000007b1d */ /* 0x000fec0000010000 */
[----:B------:R-:W-:Y:S05]  /*8160*/  @P0 BRA `(.L_x_104) ;  /* 0x00000ff000000947 */ /* 0x000fea0003800000 */
[----:B------:R-:W-:Y:S01]  /*8170*/  ISETP.GE.AND P0, PT, R38, c[0x0][0x27c], PT ;  /* 0x00009f0026007a0c */ /* 0x000fe20003f06270 */
[----:B------:R-:W-:-:S12]  /*8180*/  BSSY B0, `(.L_x_105) ;  /* 0x0000028000007945 */ /* 0x000fd80003800000 */
[----:B------:R-:W-:Y:S05]  /*8190*/  @P0 BRA `(.L_x_106) ;  /* 0x0000026000000947 */ /* 0x000fea0003800000 */
[----:B------:R-:W1:Y:S01]  /*81a0*/  LDS.128 R8, [R22] ;  /* 0x0000000016087984 */ /* 0x000e620000000c00 */
[C---:B------:R-:W-:Y:S01]  /*81b0*/  IMAD.U32 R6, R28.reuse, 0x10000, RZ ;  /* 0x000100001c067824 */ /* 0x040fe200078e00ff */
[----:B------:R-:W-:Y:S02]  /*81c0*/  LOP3.LUT R14, R28, 0xffff0000, RZ, 0xc0, !PT ;  /* 0xffff00001c0e7812 */ /* 0x000fe400078ec0ff */
[----:B------:R-:W-:Y:S02]  /*81d0*/  LOP3.LUT R7, R59, 0xffff0000, RZ, 0xc0, !PT ;  /* 0xffff00003b077812 */ /* 0x000fe400078ec0ff */
[C---:B-1----:R-:W-:Y:S01]  /*81e0*/  SHF.L.U32 R13, R8.reuse, 0x10, RZ ;  /* 0x00000010080d7819 */ /* 0x042fe200000006ff */
[----:B------:R-:W-:Y:S01]  /*81f0*/  IMAD.U32 R19, R11, 0x10000, RZ ;  /* 0x000100000b137824 */ /* 0x000fe200078e00ff */
[----:B------:R-:W-:Y:S02]  /*8200*/  LOP3.LUT R12, R8, 0xffff0000, RZ, 0xc0, !PT ;  /* 0xffff0000080c7812 */ /* 0x000fe400078ec0ff */
[----:B------:R-:W-:-:S02]  /*8210*/  SHF.L.U32 R8, R59, 0x10, RZ ;  /* 0x000000103b087819 */ /* 0x000fc400000006ff */
[C---:B------:R-:W-:Y:S01]  /*8220*/  SHF.L.U32 R16, R9.reuse, 0x10, RZ ;  /* 0x0000001009107819 */ /* 0x040fe200000006ff */
[----:B------:R-:W-:Y:S01]  /*8230*/  FMUL.FTZ R18, R12, R6 ;  /* 0x000000060c127220 */ /* 0x000fe20000410000 */
[----:B------:R-:W-:Y:S02]  /*8240*/  LOP3.LUT R9, R9, 0xffff0000, RZ, 0xc0, !PT ;  /* 0xffff000009097812 */ /* 0x000fe400078ec0ff */
[C---:B------:R-:W-:Y:S01]  /*8250*/  SHF.L.U32 R17, R10.reuse, 0x10, RZ ;  /* 0x000000100a117819 */ /* 0x040fe200000006ff */
[-C--:B------:R-:W-:Y:S01]  /*8260*/  FFMA.FTZ R21, R13, R8.reuse, -R18 ;  /* 0x000000080d157223 */ /* 0x080fe20000010812 */
[----:B------:R-:W-:Y:S01]  /*8270*/  LOP3.LUT R15, R10, 0xffff0000, RZ, 0xc0, !PT ;  /* 0xffff00000a0f7812 */ /* 0x000fe200078ec0ff */
[----:B------:R-:W-:Y:S01]  /*8280*/  FMUL.FTZ R10, R12, R8 ;  /* 0x000000080c0a7220 */ /* 0x000fe20000410000 */
[----:B------:R-:W-:Y:S01]  /*8290*/  LOP3.LUT R12, R11, 0xffff0000, RZ, 0xc0, !PT ;  /* 0xffff00000b0c7812 */ /* 0x000fe200078ec0ff */
[----:B------:R-:W-:Y:S01]  /*82a0*/  FMUL.FTZ R11, R9, R14 ;  /* 0x0000000e090b7220 */ /* 0x000fe20000410000 */
[----:B------:R-:W-:Y:S01]  /*82b0*/  LOP3.LUT R8, R54, 0xffff0000, RZ, 0xc0, !PT ;  /* 0xffff000036087812 */ /* 0x000fe200078ec0ff */
[----:B------:R-:W-:Y:S01]  /*82c0*/  FFMA.FTZ R20, R13, R6, R10 ;  /* 0x000000060d147223 */ /* 0x000fe2000001000a */
[----:B------:R-:W-:Y:S01]  /*82d0*/  LOP3.LUT R6, R48, 0xffff0000, RZ, 0xc0, !PT ;  /* 0xffff000030067812 */ /* 0x000fe200078ec0ff */
[-C--:B------:R-:W-:Y:S01]  /*82e0*/  FMUL.FTZ R10, R9, R7.reuse ;  /* 0x00000007090a7220 */ /* 0x080fe20000410000 */
[----:B------:R-:W-:Y:S01]  /*82f0*/  SHF.L.U32 R9, R54, 0x10, RZ ;  /* 0x0000001036097819 */ /* 0x000fe200000006ff */
[----:B------:R-:W-:Y:S01]  /*8300*/  FFMA.FTZ R18, R16, R7, -R11 ;  /* 0x0000000710127223 */ /* 0x000fe2000001080b */
[----:B------:R-:W-:Y:S01]  /*8310*/  SHF.L.U32 R7, R48, 0x10, RZ ;  /* 0x0000001030077819 */ /* 0x000fe200000006ff */
[----:B------:R-:W-:-:S02]  /*8320*/  FFMA.FTZ R16, R16, R14, R10 ;  /* 0x0000000e10107223 */ /* 0x000fc4000001000a */
[C---:B------:R-:W-:Y:S02]  /*8330*/  FMUL.FTZ R10, R15.reuse, R9 ;  /* 0x000000090f0a7220 */ /* 0x040fe40000410000 */
[----:B------:R-:W-:Y:S02]  /*8340*/  FMUL.FTZ R11, R15, R7 ;  /* 0x000000070f0b7220 */ /* 0x000fe40000410000 */
[C---:B------:R-:W-:Y:S02]  /*8350*/  FMUL.FTZ R13, R12.reuse, R6 ;  /* 0x000000060c0d7220 */ /* 0x040fe40000410000 */
[----:B------:R-:W-:Y:S02]  /*8360*/  FMUL.FTZ R12, R12, R8 ;  /* 0x000000080c0c7220 */ /* 0x000fe40000410000 */
[C---:B------:R-:W-:Y:S01]  /*8370*/  FFMA.FTZ R14, R17.reuse, R9, -R11 ;  /* 0x00000009110e7223 */ /* 0x040fe2000001080b */
[----:B------:R-:W-:Y:S01]  /*8380*/  F2FP.BF16.PACK_AB R9, R16, R18 ;  /* 0x000000121009723e */ /* 0x000fe200000010ff */
[----:B------:R-:W-:-:S02]  /*8390*/  FFMA.FTZ R10, R17, R7, R10 ;  /* 0x00000007110a7223 */ /* 0x000fc4000001000a */
[C---:B------:R-:W-:Y:S01]  /*83a0*/  FFMA.FTZ R7, R19.reuse, R8, -R13 ;  /* 0x0000000813077223 */ /* 0x040fe2000001080d */
[----:B------:R-:W-:Y:S01]  /*83b0*/  F2FP.BF16.PACK_AB R8, R20, R21 ;  /* 0x000000151408723e */ /* 0x000fe200000010ff */
[----:B------:R-:W-:Y:S01]  /*83c0*/  FFMA.FTZ R11, R19, R6, R12 ;  /* 0x00000006130b7223 */ /* 0x000fe2000001000c */
[----:B------:R-:W-:-:S04]  /*83d0*/  F2FP.BF16.PACK_AB R10, R10, R14 ;  /* 0x0000000e0a0a723e */ /* 0x000fc800000010ff */
[----:B------:R-:W-:-:S05]  /*83e0*/  F2FP.BF16.PACK_AB R11, R11, R7 ;  /* 0x000000070b0b723e */ /* 0x000fca00000010ff */
[----:B------:R1:W-:Y:S02]  /*83f0*/  STS.128 [R22], R8 ;  /* 0x0000000816007388 */ /* 0x0003e40000000c00 */
.L_x_106:
[----:B------:R-:W-:Y:S05]  /*8400*/  BSYNC B0 ;  /* 0x0000000000007941 */ /* 0x000fea0003800000 */
.L_x_105:
[----:B------:R-:W-:Y:S01]  /*8410*/  IADD3 R6, R38, 0x8, RZ ;  /* 0x0000000826067810 */ /* 0x000fe20007ffe0ff */
[----:B------:R-:W-:Y:S03]  /*8420*/  BSSY B0, `(.L_x_107) ;  /* 0x0000029000007945 */ /* 0x000fe60003800000 */
[----:B------:R-:W-:-:S13]  /*8430*/  ISETP.GE.AND P0, PT, R6, c[0x0][0x27c], PT ;  /* 0x00009f0006007a0c */ /* 0x000fda0003f06270 */
[----:B------:R-:W-:Y:S05]  /*8440*/  @P0 BRA `(.L_x_108) ;  /* 0x0000026000000947 */ /* 0x000fea0003800000 */
[----:B-1----:R-:W1:Y:S01]  /*8450*/  LDS.128 R8, [R23] ;  /* 0x0000000017087984 */ /* 0x002e620000000c00 */
        /* <DEDUP_REMOVED lines=16> */
[C---:B------:R-:W-:Y:S01]  /*8560*/  LOP3.LUT R8, R46.reuse, 0xffff0000, RZ, 0xc0, !PT ;  /* 0xffff00002e087812 */ /* 0x040fe200078ec0ff */
[----:B------:R-:W-:Y:S01]  /*8570*/  FFMA.FTZ R20, R13, R6, R10 ;  /* 0x000000060d147223 */ /* 0x000fe2000001000a */
[----:B------:R-:W-:Y:S01]  /*8580*/  LOP3.LUT R6, R29, 0xffff0000, RZ, 0xc0, !PT ;  /* 0xffff00001d067812 */ /* 0x000fe200078ec0ff */
[-C--:B------:R-:W-:Y:S01]  /*8590*/  FMUL.FTZ R10, R9, R7.reuse ;  /* 0x00000007090a7220 */ /* 0x080fe20000410000 */
[----:B------:R-:W-:Y:S01]  /*85a0*/  SHF.L.U32 R9, R46, 0x10, RZ ;  /* 0x000000102e097819 */ /* 0x000fe200000006ff */
[C---:B------:R-:W-:Y:S01]  /*85b0*/  FFMA.FTZ R18, R16.reuse, R7, -R11 ;  /* 0x0000000710127223 */ /* 0x040fe2000001080b */
        /* <DEDUP_REMOVED lines=15> */
.L_x_108:
[----:B------:R-:W-:Y:S05]  /*86b0*/  BSYNC B0 ;  /* 0x0000000000007941 */ /* 0x000fea0003800000 */
.L_x_107:
[----:B------:R-:W-:Y:S01]  /*86c0*/  IADD3 R6, R38, 0x10, RZ ;  /* 0x0000001026067810 */ /* 0x000fe20007ffe0ff */
[----:B------:R-:W-:Y:S03]  /*86d0*/  BSSY B0, `(.L_x_109) ;  /* 0x0000029000007945 */ /* 0x000fe60003800000 */
[----:B------:R-:W-:-:S13]  /*86e0*/  ISETP.GE.AND P0, PT, R6, c[0x0][0x27c], PT ;  /* 0x00009f0006007a0c */ /* 0x000fda0003f06270 */
[----:B------:R-:W-:Y:S05]  /*86f0*/  @P0 BRA `(.L_x_110) ;  /* 0x0000026000000947 */ /* 0x000fea0003800000 */
[----:B-1----:R-:W1:Y:S01]  /*8700*/  LDS.128 R8, [R22+0x2000] ;  /* 0x0020000016087984 */ /* 0x002e620000000c00 */
        /* <DEDUP_REMOVED lines=36> */
[----:B------:R1:W-:Y:S02]  /*8950*/  STS.128 [R22+0x2000], R8 ;  /* 0x0020000816007388 */ /* 0x0003e40000000c00 */
.L_x_110:
[----:B------:R-:W-:Y:S05]  /*8960*/  BSYNC B0 ;  /* 0x0000000000007941 */ /* 0x000fea0003800000 */
.L_x_109:
        /* <DEDUP_REMOVED lines=42> */
.L_x_112:
[----:B------:R-:W-:Y:S05]  /*8c10*/  BSYNC B0 ;  /* 0x0000000000007941 */ /* 0x000fea0003800000 */
.L_x_111:
        /* <DEDUP_REMOVED lines=42> */
.L_x_114:
[----:B------:R-:W-:Y:S05]  /*8ec0*/  BSYNC B0 ;  /* 0x0000000000007941 */ /* 0x000fea0003800000 */
.L_x_113:
[----:B------:R-:W-:-:S04]  /*8ed0*/  IADD3 R6, R38, 0x28, RZ ;  /* 0x0000002826067810 */ /* 0x000fc80007ffe0ff */
        /* <DEDUP_REMOVED lines=40> */
.L_x_104:
[----:B------:R-:W-:Y:S05]  /*9160*/  BSYNC B1 ;  /* 0x0000000000017941 */ /* 0x000fea0003800000 */
.L_x_103:
[----:B------:R-:W-:-:S04]  /*9170*/  IADD3 R6, R64, 0x40, RZ ;  /* 0x0000004040067810 */ /* 0x000fc80007ffe0ff */
[----:B------:R-:W-:-:S13]  /*9180*/  ISETP.GE.AND P0, PT, R6, R32, PT ;  /* 0x000000200600720c */ /* 0x000fda0003f06270 */
[----:B------:R-:W-:Y:S05]  /*9190*/  @P0 BRA `(.L_x_115) ;  /* 0x0000411000000947 */ /* 0x000fea0003800000 */
[----:B------:R-:W-:Y:S01]  /*91a0*/  ISETP.GE.AND P0, PT, R38, c[0x0][0x27c], PT ;  /* 0x00009f0026007a0c */ /* 0x000fe20003f06270 */
[----:B------:R-:W-:-:S12]  /*91b0*/  BSSY B0, `(.L_x_116) ;  /* 0x0000028000007945 */ /* 0x000fd80003800000 */
        /* <DEDUP_REMOVED lines=10> */
[-C--:B------:R-:W-:Y:S01]  /*9260*/  FMUL.FTZ R18, R6, R12.reuse ;  /* 0x0000000c06127220 */ /* 0x080fe20000410000 */
[----:B------:R-:W-:Y:S02]  /*9270*/  LOP3.LUT R9, R9, 0xffff0000, RZ, 0xc0, !PT ;  /* 0xffff000009097812 */ /* 0x000fe400078ec0ff */
[----:B------:R-:W-:Y:S01]  /*9280*/  SHF.L.U32 R17, R10, 0x10, RZ ;  /* 0x000000100a117819 */ /* 0x000fe200000006ff */
[----:B------:R-:W-:Y:S01]  /*9290*/  FFMA.FTZ R21, R8, R13, -R18 ;  /* 0x0000000d08157223 */ /* 0x000fe20000010812 */
[----:B------:R-:W-:Y:S01]  /*92a0*/  LOP3.LUT R15, R10, 0xffff0000, RZ, 0xc0, !PT ;  /* 0xffff00000a0f7812 */ /* 0x000fe200078ec0ff */
[----:B------:R-:W-:Y:S01]  /*92b0*/  FMUL.FTZ R10, R8, R12 ;  /* 0x0000000c080a7220 */ /* 0x000fe20000410000 */
[----:B------:R-:W-:Y:S01]  /*92c0*/  LOP3.LUT R12, R11, 0xffff0000, RZ, 0xc0, !PT ;  /* 0xffff00000b0c7812 */ /* 0x000fe200078ec0ff */
[----:B------:R-:W-:Y:S01]  /*92d0*/  FMUL.FTZ R11, R14, R9 ;  /* 0x000000090e0b7220 */ /* 0x000fe20000410000 */
[----:B------:R-:W-:Y:S01]  /*92e0*/  LOP3.LUT R8, R54, 0xffff0000, RZ, 0xc0, !PT ;  /* 0xffff000036087812 */ /* 0x000fe200078ec0ff */
[----:B------:R-:W-:Y:S01]  /*92f0*/  FFMA.FTZ R20, R6, R13, R10 ;  /* 0x0000000d06147223 */ /* 0x000fe2000001000a */
[----:B------:R-:W-:Y:S01]  /*9300*/  LOP3.LUT R6, R48, 0xffff0000, RZ, 0xc0, !PT ;  /* 0xffff000030067812 */ /* 0x000fe200078ec0ff */
[C---:B------:R-:W-:Y:S01]  /*9310*/  FMUL.FTZ R10, R7.reuse, R9 ;  /* 0x00000009070a7220 */ /* 0x040fe20000410000 */
[----:B------:R-:W-:Y:S01]  /*9320*/  SHF.L.U32 R9, R54, 0x10, RZ ;  /* 0x0000001036097819 */ /* 0x000fe200000006ff */
[-C--:B------:R-:W-:Y:S01]  /*9330*/  FFMA.FTZ R18, R7, R16.reuse, -R11 ;  /* 0x0000001007127223 */ /* 0x080fe2000001080b */
[----:B------:R-:W-:Y:S01]  /*9340*/  SHF.L.U32 R7, R48, 0x10, RZ ;  /* 0x0000001030077819 */ /* 0x000fe200000006ff */
[----:B------:R-:W-:-:S02]  /*9350*/  FFMA.FTZ R16, R14, R16, R10 ;  /* 0x000000100e107223 */ /* 0x000fc4000001000a */
[-C--:B------:R-:W-:Y:S02]  /*9360*/  FMUL.FTZ R10, R9, R15.reuse ;  /* 0x0000000f090a7220 */ /* 0x080fe40000410000 */
[----:B------:R-:W-:Y:S02]  /*9370*/  FMUL.FTZ R11, R7, R15 ;  /* 0x0000000f070b7220 */ /* 0x000fe40000410000 */
[-C--:B------:R-:W-:Y:S02]  /*9380*/  FMUL.FTZ R13, R6, R12.reuse ;  /* 0x0000000c060d7220 */ /* 0x080fe40000410000 */
[----:B------:R-:W-:Y:S02]  /*9390*/  FMUL.FTZ R12, R8, R12 ;  /* 0x0000000c080c7220 */ /* 0x000fe40000410000 */
[-C--:B------:R-:W-:Y:S01]  /*93a0*/  FFMA.FTZ R14, R9, R17.reuse, -R11 ;  /* 0x00000011090e7223 */ /* 0x080fe2000001080b */
[----:B------:R-:W-:Y:S01]  /*93b0*/  F2FP.BF16.PACK_AB R9, R16, R18 ;  /* 0x000000121009723e */ /* 0x000fe200000010ff */
[----:B------:R-:W-:-:S02]  /*93c0*/  FFMA.FTZ R10, R7, R17, R10 ;  /* 0x00000011070a7223 */ /* 0x000fc4000001000a */
[----:B------:R-:W-:Y:S01]  /*93d0*/  FFMA.FTZ R7, R8, R19, -R13 ;  /* 0x0000001308077223 */ /* 0x000fe2000001080d */
[----:B------:R-:W-:Y:S01]  /*93e0*/  F2FP.BF16.PACK_AB R8, R20, R21 ;  /* 0x000000151408723e */ /* 0x000fe200000010ff */
[----:B------:R-:W-:Y:S01]  /*93f0*/  FFMA.FTZ R11, R6, R19, R12 ;  /* 0x00000013060b7223 */ /* 0x000fe2000001000c */
[----:B------:R-:W-:-:S04]  /*9400*/  F2FP.BF16.PACK_AB R10, R10, R14 ;  /* 0x0000000e0a0a723e */ /* 0x000fc800000010ff */
[----:B------:R-:W-:-:S05]  /*9410*/  F2FP.BF16.PACK_AB R11, R11, R7 ;  /* 0x000000070b0b723e */ /* 0x000fca00000010ff */
[----:B------:R1:W-:Y:S02]  /*9420*/  STS.128 [R22+0x1000], R8 ;  /* 0x0010000816007388 */ /* 0x0003e40000000c00 */
.L_x_117:
[----:B------:R-:W-:Y:S05]  /*9430*/  BSYNC B0 ;  /* 0x0000000000007941 */ /* 0x000fea0003800000 */
.L_x_116:
        /* <DEDUP_REMOVED lines=42> */
.L_x_119:
[----:B------:R-:W-:Y:S05]  /*96e0*/  BSYNC B0 ;  /* 0x0000000000007941 */ /* 0x000fea0003800000 */
.L_x_118:
        /* <DEDUP_REMOVED lines=42> */
.L_x_121:
[----:B------:R-:W-:Y:S05]  /*9990*/  BSYNC B0 ;  /* 0x0000000000007941 */ /* 0x000fea0003800000 */
.L_x_120:
        /* <DEDUP_REMOVED lines=42> */
.L_x_123:
[----:B------:R-:W-:Y:S05]  /*9c40*/  BSYNC B0 ;  /* 0x0000000000007941 */ /* 0x000fea0003800000 */
.L_x_122:
        /* <DEDUP_REMOVED lines=42> */
.L_x_125:
[----:B------:R-:W-:Y:S05]  /*9ef0*/  BSYNC B0 ;  /* 0x0000000000007941 */ /* 0x000fea0003800000 */
.L_x_124:
        /* <DEDUP_REMOVED lines=22> */
[C---:B------:R-:W-:Y:S01]  /*a060*/  LOP3.LUT R6, R34.reuse, 0xffff0000, RZ, 0xc0, !PT ;  /* 0xffff000022067812 */ /* 0x040fe200078ec0ff */
[----:B------:R-:W-:Y:S01]  /*a070*/  FMUL.FTZ R10, R7, R9 ;  /* 0x00000009070a7220 */ /* 0x000fe20000410000 */
        /* <DEDUP_REMOVED lines=16> */
[----:B------:R1:W-:Y:S01]  /*a180*/  STS.128 [R23+0x5000], R8 ;  /* 0x0050000817007388 */ /* 0x0003e20000000c00 */
[----:B------:R-:W-:Y:S05]  /*a190*/  BRA `(.L_x_115) ;  /* 0x0000311000007947 */ /* 0x000fea0003800000 */
.L_x_100:
        /* <DEDUP_REMOVED lines=15> */
[C---:B------:R-:W-:Y:S01]  /*a290*/  ISETP.GE.AND P0, PT, R66.reuse, c[0x0][0x27c], PT ;  /* 0x00009f0042007a0c */ /* 0x040fe20003f06270 */
[----:B------:R-:W-:Y:S01]  /*a2a0*/  CS2R R22, SRZ ;  /* 0x0000000000167805 */ /* 0x000fe2000001ff00 */
[----:B------:R-:W-:Y:S01]  /*a2b0*/  CS2R R20, SRZ ;  /* 0x0000000000147805 */ /* 0x000fe2000001ff00 */
[----:B------:R-:W-:Y:S01]  /*a2c0*/  CS2R R10, SRZ ;  /* 0x00000000000a7805 */ /* 0x000fe2000001ff00 */
[----:B------:R-:W-:Y:S01]  /*a2d0*/  CS2R R8, SRZ ;  /* 0x0000000000087805 */ /* 0x000fe2000001ff00 */
[----:B------:R-:W-:-:S02]  /*a2e0*/  IADD3 R14, R66, 0x10, RZ ;  /* 0x00000010420e7810 */ /* 0x000fc40007ffe0ff */
[----:B------:R-:W-:-:S06]  /*a2f0*/  IADD3 R15, R66, 0x20, RZ ;  /* 0x00000020420f7810 */ /* 0x000fcc0007ffe0ff */
[----:B------:R-:W-:-:S04]  /*a300*/  @!P0 IMAD.WIDE R12, R66, 0x2, R34 ;  /* 0x00000002420c8825 */ /* 0x000fc800078e0222 */
[----:B------:R-:W-:Y:S01]  /*a310*/  @!P0 IMAD.WIDE R6, R66, 0x2, R32 ;  /* 0x0000000242068825 */ /* 0x000fe200078e0220 */
[----:B------:R1:W5:Y:S01]  /*a320*/  @!P0 LD.E.128 R20, [R12.64] ;  /* 0x000000060c148980 */ /* 0x000362000c101d00 */
[----:B------:R-:W-:-:S03]  /*a330*/  ISETP.GE.AND P1, PT, R14, c[0x0][0x27c], PT ;  /* 0x00009f000e007a0c */ /* 0x000fc60003f26270 */
[----:B------:R2:W5:Y:S01]  /*a340*/  @!P0 LD.E.128 R8, [R6.64] ;  /* 0x0000000606088980 */ /* 0x000562000c101d00 */
[----:B------:R-:W-:Y:S01]  /*a350*/  ISETP.GE.AND P0, PT, R15, c[0x0][0x27c], PT ;  /* 0x00009f000f007a0c */ /* 0x000fe20003f06270 */
[----:B------:R-:W-:Y:S01]  /*a360*/  CS2R R26, SRZ ;  /* 0x00000000001a7805 */ /* 0x000fe2000001ff00 */
[----:B------:R-:W-:Y:S01]  /*a370*/  CS2R R24, SRZ ;  /* 0x0000000000187805 */ /* 0x000fe2000001ff00 */
[----:B------:R-:W-:Y:S01]  /*a380*/  CS2R R30, SRZ ;  /* 0x00000000001e7805 */ /* 0x000fe2000001ff00 */
[----:B------:R-:W-:Y:S01]  /*a390*/  CS2R R28, SRZ ;  /* 0x00000000001c7805 */ /* 0x000fe2000001ff00 */
[----:B------:R-:W-:Y:S01]  /*a3a0*/  CS2R R18, SRZ ;  /* 0x0000000000127805 */ /* 0x000fe2000001ff00 */
[----:B------:R-:W-:Y:S01]  /*a3b0*/  CS2R R16, SRZ ;  /* 0x0000000000107805 */ /* 0x000fe2000001ff00 */
[----:B-1----:R-:W-:Y:S02]  /*a3c0*/  CS2R R12, SRZ ;  /* 0x00000000000c7805 */ /* 0x002fe4000001ff00 */
[----:B--2---:R-:W-:-:S04]  /*a3d0*/  @!P1 SHF.R.S32.HI R7, RZ, 0x1f, R14 ;  /* 0x0000001fff079819 */ /* 0x004fc8000001140e */
[----:B------:R-:W-:Y:S02]  /*a3e0*/  @!P0 SHF.R.S32.HI R6, RZ, 0x1f, R15 ;  /* 0x0000001fff068819 */ /* 0x000fe4000001140f */
[----:B------:R-:W-:Y:S02]  /*a3f0*/  @!P1 LEA.HI R7, R7, R14, RZ, 0x3 ;  /* 0x0000000e07079211 */ /* 0x000fe400078f18ff */
[----:B------:R-:W-:Y:S02]  /*a400*/  @!P0 LEA.HI R6, R6, R15, RZ, 0x3 ;  /* 0x0000000f06068211 */ /* 0x000fe400078f18ff */
[----:B------:R-:W-:Y:S01]  /*a410*/  @!P1 LOP3.LUT R7, R7, 0xfffffff8, RZ, 0xc0, !PT ;  /* 0xfffffff807079812 */ /* 0x000fe200078ec0ff */
[----:B------:R-:W-:Y:S01]  /*a420*/  CS2R R14, SRZ ;  /* 0x00000000000e7805 */ /* 0x000fe2000001ff00 */
[----:B------:R-:W-:-:S03]  /*a430*/  @!P0 LOP3.LUT R6, R6, 0xfffffff8, RZ, 0xc0, !PT ;  /* 0xfffffff806068812 */ /* 0x000fc600078ec0ff */
[----:B------:R-:W-:-:S04]  /*a440*/  @!P1 IMAD.WIDE R38, R7, 0x2, R34 ;  /* 0x0000000207269825 */ /* 0x000fc800078e0222 */
[C---:B------:R-:W-:Y:S01]  /*a450*/  @!P0 IMAD.WIDE R36, R6.reuse, 0x2, R34 ;  /* 0x0000000206248825 */ /* 0x040fe200078e0222 */
[----:B------:R1:W5:Y:S03]  /*a460*/  @!P1 LD.E.128 R24, [R38.64] ;  /* 0x0000000626189980 */ /* 0x000366000c101d00 */
[--C-:B------:R-:W-:Y:S01]  /*a470*/  @!P1 IMAD.WIDE R34, R7, 0x2, R32.reuse ;  /* 0x0000000207229825 */ /* 0x100fe200078e0220 */
[----:B------:R1:W5:Y:S03]  /*a480*/  @!P0 LD.E.128 R28, [R36.64] ;  /* 0x00000006241c8980 */ /* 0x000366000c101d00 */
[----:B------:R-:W-:Y:S01]  /*a490*/  @!P0 IMAD.WIDE R6, R6, 0x2, R32 ;  /* 0x0000000206068825 */ /* 0x000fe200078e0220 */
[----:B------:R1:W5:Y:S04]  /*a4a0*/  @!P1 LD.E.128 R12, [R34.64] ;  /* 0x00000006220c9980 */ /* 0x000368000c101d00 */
[----:B------:R1:W5:Y:S02]  /*a4b0*/  @!P0 LD.E.128 R16, [R6.64] ;  /* 0x0000000606108980 */ /* 0x000364000c101d00 */
.L_x_127:
[----:B------:R-:W-:Y:S05]  /*a4c0*/  BSYNC B0 ;  /* 0x0000000000007941 */ /* 0x000fea0003800000 */
.L_x_126:
[----:B-----5:R-:W-:Y:S01]  /*a4d0*/  IMAD.MOV.U32 R51, RZ, RZ, R24 ;  /* 0x000000ffff337224 */ /* 0x020fe200078e0018 */
[----:B------:R-:W-:Y:S01]  /*a4e0*/  SHF.R.U64 R49, R24, 0x10, R25 ;  /* 0x0000001018317819 */ /* 0x000fe20000001219 */
[----:B-1----:R-:W-:Y:S01]  /*a4f0*/  IMAD R6, R174, -0x80, R63 ;  /* 0xffffff80ae067824 */ /* 0x002fe200078e023f */
[--C-:B------:R-:W-:Y:S01]  /*a500*/  SHF.R.U32.HI R44, RZ, 0x10, R25.reuse ;  /* 0x00000010ff2c7819 */ /* 0x100fe20000011619 */
[----:B------:R-:W-:Y:S01]  /*a510*/  IMAD.MOV.U32 R50, RZ, RZ, R25 ;  /* 0x000000ffff327224 */ /* 0x000fe200078e0019 */
[----:B------:R-:W-:Y:S01]  /*a520*/  PRMT R49, R51, 0x5410, R49 ;  /* 0x0000541033317816 */ /* 0x000fe20000000031 */
[--C-:B------:R-:W-:Y:S01]  /*a530*/  IMAD.MOV.U32 R46, RZ, RZ, R27.reuse ;  /* 0x000000ffff2e7224 */ /* 0x100fe200078e001b */
[----:B------:R-:W-:Y:S01]  /*a540*/  IMNMX R51, R6, 0x80, PT ;  /* 0x0000008006337817 */ /* 0x000fe20003800200 */
[----:B------:R-:W-:Y:S01]  /*a550*/  IMAD.MOV.U32 R58, RZ, RZ, R20 ;  /* 0x000000ffff3a7224 */ /* 0x000fe200078e0014 */
[----:B------:R-:W-:Y:S01]  /*a560*/  SHF.R.U64 R45, R26, 0x10, R27 ;  /* 0x000000101a2d7819 */ /* 0x000fe2000000121b */
[----:B------:R-:W-:Y:S01]  /*a570*/  IMAD.MOV.U32 R57, RZ, RZ, R21 ;  /* 0x000000ffff397224 */ /* 0x000fe200078e0015 */
[----:B------:R-:W-:Y:S01]  /*a580*/  ISETP.GE.AND P0, PT, R64, R51, PT ;  /* 0x000000334000720c */ /* 0x000fe20003f06270 */
[----:B------:R-:W-:Y:S01]  /*a590*/  IMAD.MOV.U32 R55, RZ, RZ, R22 ;  /* 0x000000ffff377224 */ /* 0x000fe200078e0016 */
[----:B------:R-:W-:Y:S01]  /*a5a0*/  SHF.R.U32.HI R40, RZ, 0x10, R27 ;  /* 0x00000010ff287819 */ /* 0x000fe2000001161b */
[----:B------:R-:W-:Y:S01]  /*a5b0*/  IMAD.MOV.U32 R54, RZ, RZ, R23 ;  /* 0x000000ffff367224 */ /* 0x000fe200078e0017 */
[----:B------:R-:W-:Y:S01]  /*a5c0*/  SHF.R.U64 R56, R20, 0x10, R21 ;  /* 0x0000001014387819 */ /* 0x000fe20000001215 */
[----:B------:R-:W-:Y:S01]  /*a5d0*/  IMAD.MOV.U32 R42, RZ, RZ, R29 ;  /* 0x000000ffff2a7224 */ /* 0x000fe200078e001d */
[----:B------:R-:W-:Y:S01]  /*a5e0*/  SHF.R.U32.HI R52, RZ, 0x10, R21 ;  /* 0x00000010ff347819 */ /* 0x000fe20000011615 */
[----:B------:R-:W-:Y:S01]  /*a5f0*/  IMAD.MOV.U32 R39, RZ, RZ, R30 ;  /* 0x000000ffff277224 */ /* 0x000fe200078e001e */
[----:B------:R-:W-:Y:S01]  /*a600*/  SHF.R.U64 R53, R22, 0x10, R23 ;  /* 0x0000001016357819 */ /* 0x000fe20000001217 */
[----:B------:R-:W-:Y:S01]  /*a610*/  IMAD.MOV.U32 R38, RZ, RZ, R31 ;  /* 0x000000ffff267224 */ /* 0x000fe200078e001f */
[----:B------:R-:W-:Y:S01]  /*a620*/  SHF.R.U32.HI R48, RZ, 0x10, R23 ;  /* 0x00000010ff307819 */ /* 0x000fe20000011617 */
[----:B------:R-:W-:Y:S01]  /*a630*/  IMAD.MOV.U32 R27, RZ, RZ, R12 ;  /* 0x000000ffff1b7224 */ /* 0x000fe200078e000c */
[--C-:B------:R-:W-:Y:S01]  /*a640*/  SHF.R.U64 R41, R28, 0x10, R29.reuse ;  /* 0x000000101c297819 */ /* 0x100fe2000000121d */
        /* <DEDUP_REMOVED lines=21> */
[----:B------:R-:W-:Y:S01]  /*a7a0*/  SHF.R.U32.HI R20, RZ, 0x10, R13 ;  /* 0x00000010ff147819 */ /* 0x000fe2000001160d */
[----:B------:R-:W-:Y:S01]  /*a7b0*/  IMAD.MOV.U32 R11, RZ, RZ, R18 ;  /* 0x000000ffff0b7224 */ /* 0x000fe200078e0012 */
[----:B------:R-:W-:Y:S01]  /*a7c0*/  SHF.R.U64 R13, R16, 0x10, R17 ;  /* 0x00000010100d7819 */ /* 0x000fe20000001211 */
[----:B------:R-:W-:Y:S01]  /*a7d0*/  IMAD.MOV.U32 R10, RZ, RZ, R19 ;  /* 0x000000ffff0a7224 */ /* 0x000fe200078e0013 */
[----:B------:R-:W-:Y:S01]  /*a7e0*/  SHF.R.U32.HI R8, RZ, 0x10, R17 ;  /* 0x00000010ff087819 */ /* 0x000fe20000011611 */
[----:B------:R-:W-:-:S04]  /*a7f0*/  DEPBAR.LE SB0, 0x1 ;  /* 0x000080400000791a */ /* 0x000fc80000000000 */
[--C-:B------:R-:W-:Y:S01]  /*a800*/  SHF.R.U64 R9, R18, 0x10, R19.reuse ;  /* 0x0000001012097819 */ /* 0x100fe20000001213 */
[----:B------:R-:W-:Y:S01]  /*a810*/  BSSY B1, `(.L_x_128) ;  /* 0x000015c000017945 */ /* 0x000fe20003800000 */
[----:B------:R-:W-:Y:S02]  /*a820*/  SHF.R.U32.HI R7, RZ, 0x10, R19 ;  /* 0x00000010ff077819 */ /* 0x000fe40000011613 */
        /* <DEDUP_REMOVED lines=22> */
[----:B------:R-:W-:Y:S01]  /*a990*/  PRMT R60, R10, 0x5410, R7 ;  /* 0x000054100a3c7816 */ /* 0x000fe20000000007 */
[----:B------:R-:W-:Y:S06]  /*a9a0*/  BAR.SYNC.DEFER_BLOCKING 0x0 ;  /* 0x0000000000007b1d */ /* 0x000fec0000010000 */
[----:B------:R-:W-:Y:S05]  /*a9b0*/  @P0 BRA `(.L_x_129) ;  /* 0x0000141000000947 */ /* 0x000fea0003800000 */
[----:B------:R-:W-:Y:S01]  /*a9c0*/  ISETP.GE.AND P0, PT, R66, c[0x0][0x27c], PT ;  /* 0x00009f0042007a0c */ /* 0x000fe20003f06270 */
[----:B------:R-:W-:-:S12]  /*a9d0*/  BSSY B0, `(.L_x_130) ;  /* 0x0000065000007945 */ /* 0x000fd80003800000 */
[----:B------:R-:W-:Y:S05]  /*a9e0*/  @P0 BRA `(.L_x_131) ;  /* 0x0000063000000947 */ /* 0x000fea0003800000 */
[----:B------:R-:W-:Y:S01]  /*a9f0*/  IMAD.MOV.U32 R8, RZ, RZ, c[0x0][0x27c] ;  /* 0x00009f00ff087624 */ /* 0x000fe200078e00ff */
[----:B------:R-:W-:Y:S01]  /*aa00*/  LEA.HI R7, R64, R64, RZ, 0x1 ;  /* 0x0000004040077211 */ /* 0x000fe200078f08ff */
[----:B------:R-:W-:-:S03]  /*aa10*/  IMAD.SHL.U32 R6, R62, 0x40, RZ ;  /* 0x000000403e067824 */ /* 0x000fc600078e00ff */
[----:B------:R-:W-:Y:S02]  /*aa20*/  LEA.HI R8, R8, R59, RZ, 0x1d ;  /* 0x0000003b08087211 */ /* 0x000fe400078fe8ff */
[----:B------:R-:W-:Y:S02]  /*aa30*/  LOP3.LUT R7, R7, 0x7fffffe, RZ, 0xc0, !PT ;  /* 0x07fffffe07077812 */ /* 0x000fe400078ec0ff */
[----:B------:R-:W-:Y:S02]  /*aa40*/  SHF.R.S32.HI R10, RZ, 0x1f, R8 ;  /* 0x0000001fff0a7819 */ /* 0x000fe40000011408 */
[----:B------:R-:W-:Y:S02]  /*aa50*/  IADD3 R7, R64, -R7, RZ ;  /* 0x8000000740077210 */ /* 0x000fe40007ffe0ff */
[----:B------:R-:W-:Y:S01]  /*aa60*/  LEA.HI R10, R10, R8, RZ, 0x2 ;  /* 0x000000080a0a7211 */ /* 0x000fe200078f10ff */
[----:B------:R-:W-:Y:S01]  /*aa70*/  IMAD.SHL.U32 R8, R8, 0x8, RZ ;  /* 0x0000000808087824 */ /* 0x000fe200078e00ff */
[----:B------:R-:W-:Y:S01]  /*aa80*/  LOP3.LUT R6, R6, 0xc0, RZ, 0xc0, !PT ;  /* 0x000000c006067812 */ /* 0x000fe200078ec0ff */
[----:B------:R-:W-:-:S03]  /*aa90*/  IMAD R7, R65, 0x8, R7 ;  /* 0x0000000841077824 */ /* 0x000fc600078e0207 */
[C---:B------:R-:W-:Y:S02]  /*aaa0*/  LOP3.LUT R9, R6.reuse, 0x18, R66, 0xf8, !PT ;  /* 0x0000001806097812 */ /* 0x040fe400078ef842 */
[----:B------:R-:W-:Y:S02]  /*aab0*/  SHF.R.U32.HI R11, RZ, 0x3, R6 ;  /* 0x00000003ff0b7819 */ /* 0x000fe40000011606 */
[----:B------:R-:W-:Y:S01]  /*aac0*/  LOP3.LUT R6, R6, 0x18, R8, 0xf8, !PT ;  /* 0x0000001806067812 */ /* 0x000fe200078ef808 */
[----:B------:R-:W-:Y:S01]  /*aad0*/  IMAD.SHL.U32 R8, R10, 0x400, RZ ;  /* 0x000004000a087824 */ /* 0x000fe200078e00ff */
[-C--:B------:R-:W-:Y:S02]  /*aae0*/  LOP3.LUT R9, R9, R11.reuse, RZ, 0x3c, !PT ;  /* 0x0000000b09097212 */ /* 0x080fe400078e3cff */
[----:B------:R-:W-:Y:S02]  /*aaf0*/  SHF.L.U32 R7, R7, 0x5, RZ ;  /* 0x0000000507077819 */ /* 0x000fe400000006ff */
[----:B------:R-:W-:-:S02]  /*ab00*/  LOP3.LUT R6, R6, R11, RZ, 0x3c, !PT ;  /* 0x0000000b06067212 */ /* 0x000fc400078e3cff */
[----:B------:R-:W-:Y:S02]  /*ab10*/  LOP3.LUT R8, R8, 0x7ffff000, RZ, 0xc0, !PT ;  /* 0x7ffff00008087812 */ /* 0x000fe400078ec0ff */
[----:B------:R-:W-:Y:S02]  /*ab20*/  IADD3 R9, R7, R9, RZ ;  /* 0x0000000907097210 */ /* 0x000fe40007ffe0ff */
[----:B------:R-:W-:Y:S01]  /*ab30*/  IADD3 R6, R6, R8, R7 ;  /* 0x0000000806067210 */ /* 0x000fe20007ffe007 */
[----:B------:R-:W-:Y:S02]  /*ab40*/  IMAD.U32 R7, R53, 0x10000, RZ ;  /* 0x0001000035077824 */ /* 0x000fe400078e00ff */
[----:B------:R-:W-:Y:S01]  /*ab50*/  IMAD.SHL.U32 R33, R9, 0x2, RZ ;  /* 0x0000000209217824 */ /* 0x000fe200078e00ff */
[----:B------:R-:W-:Y:S02]  /*ab60*/  SHF.L.U32 R31, R6, 0x1, RZ ;  /* 0x00000001061f7819 */ /* 0x000fe400000006ff */
[----:B------:R-:W-:-:S02]  /*ab70*/  LOP3.LUT R6, R37, 0xffff0000, RZ, 0xc0, !PT ;  /* 0xffff000025067812 */ /* 0x000fc400078ec0ff */
[----:B------:R-:W1:Y:S04]  /*ab80*/  LDS.128 R12, [R33+0x6100] ;  /* 0x00610000210c7984 */ /* 0x000e680000000c00 */
[----:B------:R-:W2:Y:S01]  /*ab90*/  LDS.128 R8, [R31+0x6100] ;  /* 0x006100001f087984 */ /* 0x000ea20000000c00 */
[C---:B-1----:R-:W-:Y:S01]  /*aba0*/  IMAD.U32 R18, R12.reuse, 0x10000, RZ ;  /* 0x000100000c127824 */ /* 0x042fe200078e00ff */
[----:B------:R-:W-:Y:S01]  /*abb0*/  LOP3.LUT R21, R12, 0xffff0000, RZ, 0xc0, !PT ;  /* 0xffff00000c157812 */ /* 0x000fe200078ec0ff */
[----:B------:R-:W-:Y:S01]  /*abc0*/  IMAD.U32 R16, R14, 0x10000, RZ ;  /* 0x000100000e107824 */ /* 0x000fe200078e00ff */
[C---:B------:R-:W-:Y:S02]  /*abd0*/  SHF.L.U32 R22, R13.reuse, 0x10, RZ ;  /* 0x000000100d167819 */ /* 0x040fe400000006ff */
[----:B------:R-:W-:Y:S01]  /*abe0*/  LOP3.LUT R28, R13, 0xffff0000, RZ, 0xc0, !PT ;  /* 0xffff00000d1c7812 */ /* 0x000fe200078ec0ff */
[----:B------:R-:W-:Y:S01]  /*abf0*/  IMAD.U32 R13, R37, 0x10000, RZ ;  /* 0x00010000250d7824 */ /* 0x000fe200078e00ff */
[----:B--2---:R-:W-:-:S02]  /*ac00*/  SHF.L.U32 R12, R10, 0x10, RZ ;  /* 0x000000100a0c7819 */ /* 0x004fc400000006ff */
[----:B------:R-:W-:Y:S01]  /*ac10*/  LOP3.LUT R17, R14, 0xffff0000, RZ, 0xc0, !PT ;  /* 0xffff00000e117812 */ /* 0x000fe200078ec0ff */
[C---:B------:R-:W-:Y:S01]  /*ac20*/  IMAD.U32 R14, R8.reuse, 0x10000, RZ ;  /* 0x00010000080e7824 */ /* 0x040fe200078e00ff */
[C---:B------:R-:W-:Y:S02]  /*ac30*/  SHF.L.U32 R25, R15.reuse, 0x10, RZ ;  /* 0x000000100f197819 */ /* 0x040fe400000006ff */
[----:B------:R-:W-:Y:S02]  /*ac40*/  LOP3.LUT R27, R15, 0xffff0000, RZ, 0xc0, !PT ;  /* 0xffff00000f1b7812 */ /* 0x000fe400078ec0ff */
[----:B------:R-:W-:Y:S01]  /*ac50*/  LOP3.LUT R15, R8, 0xffff0000, RZ, 0xc0, !PT ;  /* 0xffff0000080f7812 */ /* 0x000fe200078ec0ff */
[----:B------:R-:W-:Y:S01]  /*ac60*/  FMUL.FTZ R8, R12, R13 ;  /* 0x0000000d0c087220 */ /* 0x000fe20000410000 */
[----:B------:R-:W-:Y:S01]  /*ac70*/  LOP3.LUT R10, R10, 0xffff0000, RZ, 0xc0, !PT ;  /* 0xffff00000a0a7812 */ /* 0x000fe200078ec0ff */
[-C--:B------:R-:W-:Y:S01]  /*ac80*/  FMUL.FTZ R12, R12, R7.reuse ;  /* 0x000000070c0c7220 */ /* 0x080fe20000410000 */
[----:B------:R-:W-:Y:S01]  /*ac90*/  SHF.L.U32 R19, R11, 0x10, RZ ;  /* 0x000000100b137819 */ /* 0x000fe200000006ff */
[C---:B------:R-:W-:Y:S01]  /*aca0*/  FFMA.FTZ R36, R16.reuse, R7, -R8 ;  /* 0x0000000710247223 */ /* 0x040fe20000010808 */
[----:B------:R-:W-:Y:S01]  /*acb0*/  LOP3.LUT R7, R53, 0xffff0000, RZ, 0xc0, !PT ;  /* 0xffff000035077812 */ /* 0x000fe200078ec0ff */
[----:B------:R-:W-:Y:S01]  /*acc0*/  FFMA.FTZ R35, R16, R13, R12 ;  /* 0x0000000d10237223 */ /* 0x000fe2000001000c */
[----:B------:R-:W-:Y:S01]  /*acd0*/  LOP3.LUT R23, R11, 0xffff0000, RZ, 0xc0, !PT ;  /* 0xffff00000b177812 */ /* 0x000fe200078ec0ff */
[C---:B------:R-:W-:Y:S01]  /*ace0*/  FMUL.FTZ R11, R10.reuse, R6 ;  /* 0x000000060a0b7220 */ /* 0x040fe20000410000 */
[C---:B------:R-:W-:Y:S01]  /*acf0*/  SHF.L.U32 R20, R9.reuse, 0x10, RZ ;  /* 0x0000001009147819 */ /* 0x040fe200000006ff */
[-C--:B------:R-:W-:Y:S01]  /*ad00*/  FMUL.FTZ R10, R10, R7.reuse ;  /* 0x000000070a0a7220 */ /* 0x080fe20000410000 */
[----:B------:R-:W-:Y:S01]  /*ad10*/  LOP3.LUT R24, R9, 0xffff0000, RZ, 0xc0, !PT ;  /* 0xffff000009187812 */ /* 0x000fe200078ec0ff */
[----:B------:R-:W-:Y:S01]  /*ad20*/  IMAD.U32 R9, R38, 0x10000, RZ ;  /* 0x0001000026097824 */ /* 0x000fe200078e00ff */
[----:B------:R-:W-:Y:S01]  /*ad30*/  SHF.L.U32 R8, R56, 0x10, RZ ;  /* 0x0000001038087819 */ /* 0x000fe200000006ff */
[----:B------:R-:W-:Y:S01]  /*ad40*/  FFMA.FTZ R34, R17, R7, -R11 ;  /* 0x0000000711227223 */ /* 0x000fe2000001080b */
[----:B------:R-:W-:Y:S01]  /*ad50*/  LOP3.LUT R12, R38, 0xffff0000, RZ, 0xc0, !PT ;  /* 0xffff0000260c7812 */ /* 0x000fe200078ec0ff */
[----:B------:R-:W-:-:S02]  /*ad60*/  FMUL.FTZ R7, R14, R9 ;  /* 0x000000090e077220 */ /* 0x000fc40000410000 */
[----:B------:R-:W-:Y:S01]  /*ad70*/  FMUL.FTZ R11, R14, R8 ;  /* 0x000000080e0b7220 */ /* 0x000fe20000410000 */
[----:B------:R-:W-:Y:S01]  /*ad80*/  F2FP.BF16.PACK_AB R14, R34, R36 ;  /* 0x00000024220e723e */ /* 0x000fe200000010ff */
[----:B------:R-:W-:Y:S01]  /*ad90*/  FFMA.FTZ R32, R17, R6, R10 ;  /* 0x0000000611207223 */ /* 0x000fe2000001000a */
[----:B------:R-:W-:Y:S01]  /*ada0*/  LOP3.LUT R6, R56, 0xffff0000, RZ, 0xc0, !PT ;  /* 0xffff000038067812 */ /* 0x000fe200078ec0ff */
[C---:B------:R-:W-:Y:S01]  /*adb0*/  FFMA.FTZ R30, R18.reuse, R8, -R7 ;  /* 0x00000008121e7223 */ /* 0x040fe20000010807 */
[----:B------:R-:W-:Y:S01]  /*adc0*/  SHF.L.U32 R7, R39, 0x10, RZ ;  /* 0x0000001027077819 */ /* 0x000fe200000006ff */
[----:B------:R-:W-:Y:S02]  /*add0*/  FFMA.FTZ R29, R18, R9, R11 ;  /* 0x00000009121d7223 */ /* 0x000fe4000001000b */
[C---:B------:R-:W-:Y:S02]  /*ade0*/  FMUL.FTZ R9, R15.reuse, R12 ;  /* 0x0000000c0f097220 */ /* 0x040fe40000410000 */
[----:B------:R-:W-:-:S02]  /*adf0*/  FMUL.FTZ R13, R15, R6 ;  /* 0x000000060f0d7220 */ /* 0x000fc40000410000 */
[----:B------:R-:W-:Y:S02]  /*ae00*/  IMAD.U32 R8, R52, 0x10000, RZ ;  /* 0x0001000034087824 */ /* 0x000fe400078e00ff */
[----:B------:R-:W-:Y:S02]  /*ae10*/  IMAD.U32 R10, R40, 0x10000, RZ ;  /* 0x00010000280a7824 */ /* 0x000fe400078e00ff */
[C---:B------:R-:W-:Y:S01]  /*ae20*/  FFMA.FTZ R26, R21.reuse, R6, -R9 ;  /* 0x00000006151a7223 */ /* 0x040fe20000010809 */
[----:B------:R-:W-:Y:S01]  /*ae30*/  SHF.L.U32 R6, R48, 0x10, RZ ;  /* 0x0000001030067819 */ /* 0x000fe200000006ff */
[C---:B------:R-:W-:Y:S02]  /*ae40*/  FMUL.FTZ R11, R20.reuse, R7 ;  /* 0x00000007140b7220 */ /* 0x040fe40000410000 */
[----:B------:R-:W-:Y:S02]  /*ae50*/  FFMA.FTZ R21, R21, R12, R13 ;  /* 0x0000000c15157223 */ /* 0x000fe4000001000d */
[----:B------:R-:W-:-:S02]  /*ae60*/  FMUL.FTZ R9, R20, R8 ;  /* 0x0000000814097220 */ /* 0x000fc40000410000 */
[----:B------:R-:W-:Y:S02]  /*ae70*/  FMUL.FTZ R12, R19, R10 ;  /* 0x0000000a130c7220 */ /* 0x000fe40000410000 */
[----:B------:R-:W-:Y:S01]  /*ae80*/  FFMA.FTZ R20, R22, R8, -R11 ;  /* 0x0000000816147223 */ /* 0x000fe2000001080b */
[----:B------:R-:W-:Y:S01]  /*ae90*/  LOP3.LUT R8, R48, 0xffff0000, RZ, 0xc0, !PT ;  /* 0xffff000030087812 */ /* 0x000fe200078ec0ff */
[----:B------:R-:W-:Y:S01]  /*aea0*/  FFMA.FTZ R18, R22, R7, R9 ;  /* 0x0000000716127223 */ /* 0x000fe20000010009 */
[----:B------:R-:W-:Y:S01]  /*aeb0*/  LOP3.LUT R7, R39, 0xffff0000, RZ, 0xc0, !PT ;  /* 0xffff000027077812 */ /* 0x000fe200078ec0ff */
[-C--:B------:R-:W-:Y:S01]  /*aec0*/  FMUL.FTZ R11, R19, R6.reuse ;  /* 0x00000006130b7220 */ /* 0x080fe20000410000 */
[----:B------:R-:W-:Y:S01]  /*aed0*/  LOP3.LUT R9, R52, 0xffff0000, RZ, 0xc0, !PT ;  /* 0xffff000034097812 */ /* 0x000fe200078ec0ff */
[C---:B------:R-:W-:Y:S01]  /*aee0*/  FFMA.FTZ R17, R25.reuse, R6, -R12 ;  /* 0x0000000619117223 */ /* 0x040fe2000001080c */
[----:B------:R-:W-:Y:S01]  /*aef0*/  LOP3.LUT R6, R40, 0xffff0000, RZ, 0xc0, !PT ;  /* 0xffff000028067812 */ /* 0x000fe200078ec0ff */
[----:B------:R-:W-:-:S02]  /*af00*/  FFMA.FTZ R16, R25, R10, R11 ;  /* 0x0000000a19107223 */ /* 0x000fc4000001000b */
[C---:B------:R-:W-:Y:S02]  /*af10*/  FMUL.FTZ R13, R24.reuse, R7 ;  /* 0x00000007180d7220 */ /* 0x040fe40000410000 */
[C---:B------:R-:W-:Y:S02]  /*af20*/  FMUL.FTZ R11, R23.reuse, R6 ;  /* 0x00000006170b7220 */ /* 0x040fe40000410000 */
[-C--:B------:R-:W-:Y:S02]  /*af30*/  FMUL.FTZ R12, R24, R9.reuse ;  /* 0x00000009180c7220 */ /* 0x080fe40000410000 */
[-C--:B------:R-:W-:Y:S02]  /*af40*/  FMUL.FTZ R10, R23, R8.reuse ;  /* 0x00000008170a7220 */ /* 0x080fe40000410000 */
[C---:B------:R-:W-:Y:S02]  /*af50*/  FFMA.FTZ R13, R28.reuse, R9, -R13 ;  /* 0x000000091c0d7223 */ /* 0x040fe4000001080d */
[----:B------:R-:W-:Y:S01]  /*af60*/  FFMA.FTZ R15, R27, R8, -R11 ;  /* 0x000000081b0f7223 */ /* 0x000fe2000001080b */
[----:B------:R-:W-:Y:S01]  /*af70*/  F2FP.BF16.PACK_AB R8, R21, R29 ;  /* 0x0000001d1508723e */ /* 0x000fe200000010ff */
[----:B------:R-:W-:Y:S01]  /*af80*/  FFMA.FTZ R9, R28, R7, R12 ;  /* 0x000000071c097223 */ /* 0x000fe2000001000c */
[----:B------:R-:W-:Y:S01]  /*af90*/  F2FP.BF16.PACK_AB R12, R26, R30 ;  /* 0x0000001e1a0c723e */ /* 0x000fe200000010ff */
[----:B------:R-:W-:Y:S01]  /*afa0*/  FFMA.FTZ R11, R27, R6, R10 ;  /* 0x000000061b0b7223 */ /* 0x000fe2000001000a */
[----:B------:R-:W-:-:S02]  /*afb0*/  F2FP.BF16.PACK_AB R13, R13, R20 ;  /* 0x000000140d0d723e */ /* 0x000fc400000010ff */
[----:B------:R-:W-:Y:S02]  /*afc0*/  F2FP.BF16.PACK_AB R15, R15, R17 ;  /* 0x000000110f0f723e */ /* 0x000fe400000010ff */
[----:B------:R-:W-:Y:S02]  /*afd0*/  F2FP.BF16.PACK_AB R10, R32, R35 ;  /* 0x00000023200a723e */ /* 0x000fe400000010ff */
[----:B------:R-:W-:Y:S01]  /*afe0*/  F2FP.BF16.PACK_AB R9, R9, R18 ;  /* 0x000000120909723e */ /* 0x000fe200000010ff */
[----:B------:R1:W-:Y:S01]  /*aff0*/  STS.128 [R33+0x6100], R12 ;  /* 0x0061000c21007388 */ /* 0x0003e20000000c00 */
[----:B------:R-:W-:-:S05]  /*b000*/  F2FP.BF16.PACK_AB R11, R11, R16 ;  /* 0x000000100b0b723e */ /* 0x000fca00000010ff */
[----:B------:R1:W-:Y:S02]  /*b010*/  STS.128 [R31+0x6100], R8 ;  /* 0x006100081f007388 */ /* 0x0003e40000000c00 */
.L_x_131:
[----:B------:R-:W-:Y:S05]  /*b020*/  BSYNC B0 ;  /* 0x0000000000007941 */ /* 0x000fea0003800000 */
.L_x_130:
[----:B------:R-:W-:Y:S01]  /*b030*/  IADD3 R6, R66, 0x10, RZ ;  /* 0x0000001042067810 */ /* 0x000fe20007ffe0ff */
[----:B------:R-:W-:Y:S03]  /*b040*/  BSSY B0, `(.L_x_132) ;  /* 0x000006c000007945 */ /* 0x000fe60003800000 */
[----:B------:R-:W-:-:S13]  /*b050*/  ISETP.GE.AND P0, PT, R6, c[0x0][0x27c], PT ;  /* 0x00009f0006007a0c */ /* 0x000fda0003f06270 */
[----:B------:R-:W-:Y:S05]  /*b060*/  @P0 BRA `(.L_x_133) ;  /* 0x0000069000000947 */ /* 0x000fea0003800000 */
[----:B-1----:R-:W-:Y:S01]  /*b070*/  SHF.R.S32.HI R9, RZ, 0x1f, R6 ;  /* 0x0000001fff097819 */ /* 0x002fe20000011406 */
[----:B------:R-:W-:Y:S01]  /*b080*/  IMAD.SHL.U32 R10, R62, 0x40, RZ ;  /* 0x000000403e0a7824 */ /* 0x000fe200078e00ff */
[----:B------:R-:W-:Y:S01]  /*b090*/  LEA.HI R11, R64, R64, RZ, 0x1 ;  /* 0x00000040400b7211 */ /* 0x000fe200078f08ff */
[----:B------:R-:W-:Y:S01]  /*b0a0*/  IMAD.MOV.U32 R12, RZ, RZ, c[0x0][0x27c] ;  /* 0x00009f00ff0c7624 */ /* 0x000fe200078e00ff */
[CC--:B------:R-:W-:Y:S02]  /*b0b0*/  LEA.HI R8, R9.reuse, R6.reuse, RZ, 0x3 ;  /* 0x0000000609087211 */ /* 0x0c0fe400078f18ff */
[----:B------:R-:W-:Y:S02]  /*b0c0*/  LEA.HI R9, R9, R6, RZ, 0x5 ;  /* 0x0000000609097211 */ /* 0x000fe400078f28ff */
[----:B------:R-:W-:Y:S02]  /*b0d0*/  LOP3.LUT R11, R11, 0x7fffffe, RZ, 0xc0, !PT ;  /* 0x07fffffe0b0b7812 */ /* 0x000fe400078ec0ff */
[----:B------:R-:W-:-:S02]  /*b0e0*/  SHF.R.S32.HI R7, RZ, 0x3, R8 ;  /* 0x00000003ff077819 */ /* 0x000fc40000011408 */
[----:B------:R-:W-:Y:S02]  /*b0f0*/  LOP3.LUT R6, R10, 0xc0, RZ, 0xc0, !PT ;  /* 0x000000c00a067812 */ /* 0x000fe400078ec0ff */
[----:B------:R-:W-:Y:S01]  /*b100*/  SHF.L.U32 R10, R9, 0x7, RZ ;  /* 0x00000007090a7819 */ /* 0x000fe200000006ff */
[----:B------:R-:W-:Y:S01]  /*b110*/  IMAD.IADD R9, R64, 0x1, -R11 ;  /* 0x0000000140097824 */ /* 0x000fe200078e0a0b */
[----:B------:R-:W-:Y:S02]  /*b120*/  LEA.HI R7, R12, R7, RZ, 0x1d ;  /* 0x000000070c077211 */ /* 0x000fe400078fe8ff */
[----:B------:R-:W-:Y:S01]  /*b130*/  LOP3.LUT R11, R6, 0x18, R8, 0xf8, !PT ;  /* 0x00000018060b7812 */ /* 0x000fe200078ef808 */
[----:B------:R-:W-:Y:S01]  /*b140*/  IMAD R8, R65, 0x8, R9 ;  /* 0x0000000841087824 */ /* 0x000fe200078e0209 */
[----:B------:R-:W-:Y:S02]  /*b150*/  SHF.R.S32.HI R9, RZ, 0x1f, R7 ;  /* 0x0000001fff097819 */ /* 0x000fe40000011407 */
[----:B------:R-:W-:Y:S01]  /*b160*/  LOP3.LUT R12, R10, 0x7ffff000, RZ, 0xc0, !PT ;  /* 0x7ffff0000a0c7812 */ /* 0x000fe200078ec0ff */
[----:B------:R-:W-:Y:S01]  /*b170*/  IMAD.SHL.U32 R8, R8, 0x20, RZ ;  /* 0x0000002008087824 */ /* 0x000fe200078e00ff */
[----:B------:R-:W-:-:S02]  /*b180*/  SHF.L.U32 R10, R7, 0x3, RZ ;  /* 0x00000003070a7819 */ /* 0x000fc400000006ff */
[----:B------:R-:W-:Y:S02]  /*b190*/  LEA.HI R7, R9, R7, RZ, 0x2 ;  /* 0x0000000709077211 */ /* 0x000fe400078f10ff */
[----:B------:R-:W-:Y:S02]  /*b1a0*/  SHF.R.U32.HI R13, RZ, 0x3, R6 ;  /* 0x00000003ff0d7819 */ /* 0x000fe40000011606 */
[----:B------:R-:W-:Y:S01]  /*b1b0*/  LOP3.LUT R9, R6, 0x18, R10, 0xf8, !PT ;  /* 0x0000001806097812 */ /* 0x000fe200078ef80a */
[----:B------:R-:W-:Y:S01]  /*b1c0*/  IMAD.SHL.U32 R6, R7, 0x400, RZ ;  /* 0x0000040007067824 */ /* 0x000fe200078e00ff */
[-C--:B------:R-:W-:Y:S02]  /*b1d0*/  LOP3.LUT R11, R11, R13.reuse, RZ, 0x3c, !PT ;  /* 0x0000000d0b0b7212 */ /* 0x080fe400078e3cff */
[----:B------:R-:W-:Y:S02]  /*b1e0*/  LOP3.LUT R7, R9, R13, RZ, 0x3c, !PT ;  /* 0x0000000d09077212 */ /* 0x000fe400078e3cff */
[----:B------:R-:W-:-:S02]  /*b1f0*/  LOP3.LUT R6, R6, 0x7ffff000, RZ, 0xc0, !PT ;  /* 0x7ffff00006067812 */ /* 0x000fc400078ec0ff */
[--C-:B------:R-:W-:Y:S02]  /*b200*/  IADD3 R10, R11, R12, R8.reuse ;  /* 0x0000000c0b0a7210 */ /* 0x100fe40007ffe008 */
[----:B------:R-:W-:Y:S02]  /*b210*/  IADD3 R6, R7, R6, R8 ;  /* 0x0000000607067210 */ /* 0x000fe40007ffe008 */
[----:B------:R-:W-:-:S03]  /*b220*/  SHF.L.U32 R32, R10, 0x1, RZ ;  /* 0x000000010a207819 */ /* 0x000fc600000006ff */
[----:B------:R-:W-:Y:S01]  /*b230*/  IMAD.SHL.U32 R30, R6, 0x2, RZ ;  /* 0x00000002061e7824 */ /* 0x000fe200078e00ff */
[----:B------:R-:W-:Y:S01]  /*b240*/  SHF.L.U32 R6, R49, 0x10, RZ ;  /* 0x0000001031067819 */ /* 0x000fe200000006ff */
[----:B------:R-:W1:Y:S04]  /*b250*/  LDS.128 R12, [R32+0x6100] ;  /* 0x00610000200c7984 */ /* 0x000e680000000c00 */
[----:B------:R-:W2:Y:S01]  /*b260*/  LDS.128 R8, [R30+0x6100] ;  /* 0x006100001e087984 */ /* 0x000ea20000000c00 */
[C---:B-1----:R-:W-:Y:S01]  /*b270*/  IMAD.U32 R16, R12.reuse, 0x10000, RZ ;  /* 0x000100000c107824 */ /* 0x042fe200078e00ff */
[----:B------:R-:W-:Y:S01]  /*b280*/  LOP3.LUT R18, R12, 0xffff0000, RZ, 0xc0, !PT ;  /* 0xffff00000c127812 */ /* 0x000fe200078ec0ff */
[----:B------:R-:W-:Y:S01]  /*b290*/  IMAD.U32 R12, R42, 0x10000, RZ ;  /* 0x000100002a0c7824 */ /* 0x000fe200078e00ff */
[C---:B------:R-:W-:Y:S01]  /*b2a0*/  LOP3.LUT R21, R14.reuse, 0xffff0000, RZ, 0xc0, !PT ;  /* 0xffff00000e157812 */ /* 0x040fe200078ec0ff */
[----:B------:R-:W-:Y:S01]  /*b2b0*/  IMAD.U32 R17, R14, 0x10000, RZ ;  /* 0x000100000e117824 */ /* 0x000fe200078e00ff */
[C---:B--2---:R-:W-:Y:S01]  /*b2c0*/  SHF.L.U32 R7, R8.reuse, 0x10, RZ ;  /* 0x0000001008077819 */ /* 0x044fe200000006ff */
[----:B------:R-:W-:Y:S01]  /*b2d0*/  IMAD.U32 R25, R15, 0x10000, RZ ;  /* 0x000100000f197824 */ /* 0x000fe200078e00ff */
[----:B------:R-:W-:Y:S01]  /*b2e0*/  LOP3.LUT R14, R8, 0xffff0000, RZ, 0xc0, !PT ;  /* 0xffff0000080e7812 */ /* 0x000fe200078ec0ff */
[----:B------:R-:W-:Y:S01]  /*b2f0*/  IMAD.U32 R20, R9, 0x10000, RZ ;  /* 0x0001000009147824 */ /* 0x000fe200078e00ff */
[----:B------:R-:W-:Y:S01]  /*b300*/  SHF.L.U32 R22, R13, 0x10, RZ ;  /* 0x000000100d167819 */ /* 0x000fe200000006ff */
[----:B------:R-:W-:Y:S01]  /*b310*/  FMUL.FTZ R8, R7, R12 ;  /* 0x0000000c07087220 */ /* 0x000fe20000410000 */
[----:B------:R-:W-:Y:S01]  /*b320*/  LOP3.LUT R27, R13, 0xffff0000, RZ, 0xc0, !PT ;  /* 0xffff00000d1b7812 */ /* 0x000fe200078ec0ff */
[----:B------:R-:W-:Y:S01]  /*b330*/  IMAD.U32 R13, R10, 0x10000, RZ ;  /* 0x000100000a0d7824 */ /* 0x000fe200078e00ff */
[----:B------:R-:W-:Y:S01]  /*b340*/  LOP3.LUT R26, R15, 0xffff0000, RZ, 0xc0, !PT ;  /* 0xffff00000f1a7812 */ /* 0x000fe200078ec0ff */
[-C--:B------:R-:W-:Y:S01]  /*b350*/  FFMA.FTZ R35, R16, R6.reuse, -R8 ;  /* 0x0000000610237223 */ /* 0x080fe20000010808 */
[----:B------:R-:W-:Y:S01]  /*b360*/  LOP3.LUT R24, R9, 0xffff0000, RZ, 0xc0, !PT ;  /* 0xffff000009187812 */ /* 0x000fe200078ec0ff */
[----:B------:R-:W-:Y:S01]  /*b370*/  IMAD.U32 R19, R11, 0x10000, RZ ;  /* 0x000100000b137824 */ /* 0x000fe200078e00ff */
[----:B------:R-:W-:Y:S01]  /*b380*/  LOP3.LUT R15, R10, 0xffff0000, RZ, 0xc0, !PT ;  /* 0xffff00000a0f7812 */ /* 0x000fe200078ec0ff */
[----:B------:R-:W-:Y:S01]  /*b390*/  FMUL.FTZ R10, R7, R6 ;  /* 0x00000006070a7220 */ /* 0x000fe20000410000 */
[----:B------:R-:W-:Y:S01]  /*b3a0*/  LOP3.LUT R9, R42, 0xffff0000, RZ, 0xc0, !PT ;  /* 0xffff00002a097812 */ /* 0x000fe200078ec0ff */
[----:B------:R-:W-:Y:S01]  /*b3b0*/  IMAD.U32 R6, R45, 0x10000, RZ ;  /* 0x000100002d067824 */ /* 0x000fe200078e00ff */
[----:B------:R-:W-:Y:S01]  /*b3c0*/  SHF.L.U32 R8, R41, 0x10, RZ ;  /* 0x0000001029087819 */ /* 0x000fe200000006ff */
[----:B------:R-:W-:Y:S01]  /*b3d0*/  FFMA.FTZ R34, R16, R12, R10 ;  /* 0x0000000c10227223 */ /* 0x000fe2000001000a */
[----:B------:R-:W-:Y:S01]  /*b3e0*/  LOP3.LUT R23, R11, 0xffff0000, RZ, 0xc0, !PT ;  /* 0xffff00000b177812 */ /* 0x000fe200078ec0ff */
[----:B------:R-:W-:Y:S01]  /*b3f0*/  FMUL.FTZ R11, R14, R9 ;  /* 0x000000090e0b7220 */ /* 0x000fe20000410000 */
[----:B------:R-:W-:Y:S01]  /*b400*/  LOP3.LUT R7, R49, 0xffff0000, RZ, 0xc0, !PT ;  /* 0xffff000031077812 */ /* 0x000fe200078ec0ff */
[----:B------:R-:W-:Y:S01]  /*b410*/  FMUL.FTZ R10, R13, R8 ;  /* 0x000000080d0a7220 */ /* 0x000fe20000410000 */
[----:B------:R-:W-:-:S03]  /*b420*/  LOP3.LUT R12, R41, 0xffff0000, RZ, 0xc0, !PT ;  /* 0xffff0000290c7812 */ /* 0x000fc600078ec0ff */
[-C--:B------:R-:W-:Y:S02]  /*b430*/  FMUL.FTZ R14, R14, R7.reuse ;  /* 0x000000070e0e7220 */ /* 0x080fe40000410000 */
[C---:B------:R-:W-:Y:S02]  /*b440*/  FFMA.FTZ R33, R18.reuse, R7, -R11 ;  /* 0x0000000712217223 */ /* 0x040fe4000001080b */
[-C--:B------:R-:W-:Y:S02]  /*b450*/  FMUL.FTZ R7, R13, R6.reuse ;  /* 0x000000060d077220 */ /* 0x080fe40000410000 */
[----:B------:R-:W-:Y:S01]  /*b460*/  FFMA.FTZ R29, R17, R6, -R10 ;  /* 0x00000006111d7223 */ /* 0x000fe2000001080a */
[----:B------:R-:W-:Y:S01]  /*b470*/  LOP3.LUT R6, R45, 0xffff0000, RZ, 0xc0, !PT ;  /* 0xffff00002d067812 */ /* 0x000fe200078ec0ff */
[----:B------:R-:W-:Y:S02]  /*b480*/  FFMA.FTZ R31, R18, R9, R14 ;  /* 0x00000009121f7223 */ /* 0x000fe4000001000e */
[----:B------:R-:W-:Y:S01]  /*b490*/  FFMA.FTZ R28, R17, R8, R7 ;  /* 0x00000008111c7223 */ /* 0x000fe20000010007 */
[----:B------:R-:W-:Y:S01]  /*b4a0*/  SHF.L.U32 R7, R43, 0x10, RZ ;  /* 0x000000102b077819 */ /* 0x000fe200000006ff */
[----:B------:R-:W-:-:S02]  /*b4b0*/  FMUL.FTZ R9, R15, R12 ;  /* 0x0000000c0f097220 */ /* 0x000fc40000410000 */
[-C--:B------:R-:W-:Y:S02]  /*b4c0*/  FMUL.FTZ R13, R15, R6.reuse ;  /* 0x000000060f0d7220 */ /* 0x080fe40000410000 */
[----:B------:R-:W-:Y:S02]  /*b4d0*/  IMAD.U32 R8, R50, 0x10000, RZ ;  /* 0x0001000032087824 */ /* 0x000fe400078e00ff */
[----:B------:R-:W-:Y:S02]  /*b4e0*/  IMAD.U32 R10, R44, 0x10000, RZ ;  /* 0x000100002c0a7824 */ /* 0x000fe400078e00ff */
[C---:B------:R-:W-:Y:S01]  /*b4f0*/  FFMA.FTZ R14, R21.reuse, R6, -R9 ;  /* 0x00000006150e7223 */ /* 0x040fe20000010809 */
[----:B------:R-:W-:Y:S01]  /*b500*/  SHF.L.U32 R6, R46, 0x10, RZ ;  /* 0x000000102e067819 */ /* 0x000fe200000006ff */
[----:B------:R-:W-:Y:S02]  /*b510*/  FMUL.FTZ R11, R20, R7 ;  /* 0x00000007140b7220 */ /* 0x000fe40000410000 */
[----:B------:R-:W-:Y:S01]  /*b520*/  FFMA.FTZ R21, R21, R12, R13 ;  /* 0x0000000c15157223 */ /* 0x000fe2000001000d */
[----:B------:R-:W-:Y:S01]  /*b530*/  F2FP.BF16.PACK_AB R14, R14, R29 ;  /* 0x0000001d0e0e723e */ /* 0x000fe200000010ff */
        /* <DEDUP_REMOVED lines=15> */
[----:B------:R-:W-:Y:S02]  /*b630*/  FFMA.FTZ R13, R27, R9, -R13 ;  /* 0x000000091b0d7223 */ /* 0x000fe4000001080d */
[C---:B------:R-:W-:Y:S01]  /*b640*/  FFMA.FTZ R15, R26.reuse, R8, -R11 ;  /* 0x000000081a0f7223 */ /* 0x040fe2000001080b */
        /* <DEDUP_REMOVED lines=11> */
.L_x_133:
[----:B------:R-:W-:Y:S05]  /*b700*/  BSYNC B0 ;  /* 0x0000000000007941 */ /* 0x000fea0003800000 */
.L_x_132:
[----:B------:R-:W-:-:S04]  /*b710*/  IADD3 R6, R66, 0x20, RZ ;  /* 0x0000002042067810 */ /* 0x000fc80007ffe0ff */
[----:B------:R-:W-:-:S13]  /*b720*/  ISETP.GE.AND P0, PT, R6, c[0x0][0x27c], PT ;  /* 0x00009f0006007a0c */ /* 0x000fda0003f06270 */
[----:B------:R-:W-:Y:S05]  /*b730*/  @P0 BRA `(.L_x_129) ;  /* 0x0000069000000947 */ /* 0x000fea0003800000 */
[----:B-1----:R-:W-:Y:S01]  /*b740*/  SHF.R.S32.HI R10, RZ, 0x1f, R6 ;  /* 0x0000001fff0a7819 */ /* 0x002fe20000011406 */
[----:B------:R-:W-:Y:S01]  /*b750*/  IMAD.SHL.U32 R11, R62, 0x40, RZ ;  /* 0x000000403e0b7824 */ /* 0x000fe200078e00ff */
[----:B------:R-:W-:Y:S01]  /*b760*/  LEA.HI R9, R64, R64, RZ, 0x1 ;  /* 0x0000004040097211 */ /* 0x000fe200078f08ff */
[----:B------:R-:W-:Y:S01]  /*b770*/  IMAD.MOV.U32 R12, RZ, RZ, c[0x0][0x27c] ;  /* 0x00009f00ff0c7624 */ /* 0x000fe200078e00ff */
[CC--:B------:R-:W-:Y:S02]  /*b780*/  LEA.HI R8, R10.reuse, R6.reuse, RZ, 0x3 ;  /* 0x000000060a087211 */ /* 0x0c0fe400078f18ff */
[----:B------:R-:W-:Y:S02]  /*b790*/  LOP3.LUT R9, R9, 0x7fffffe, RZ, 0xc0, !PT ;  /* 0x07fffffe09097812 */ /* 0x000fe400078ec0ff */
[----:B------:R-:W-:Y:S02]  /*b7a0*/  LEA.HI R10, R10, R6, RZ, 0x5 ;  /* 0x000000060a0a7211 */ /* 0x000fe400078f28ff */
[----:B------:R-:W-:-:S02]  /*b7b0*/  SHF.R.S32.HI R7, RZ, 0x3, R8 ;  /* 0x00000003ff077819 */ /* 0x000fc40000011408 */
[----:B------:R-:W-:Y:S01]  /*b7c0*/  LOP3.LUT R6, R11, 0xc0, RZ, 0xc0, !PT ;  /* 0x000000c00b067812 */ /* 0x000fe200078ec0ff */
[----:B------:R-:W-:Y:S01]  /*b7d0*/  IMAD.SHL.U32 R10, R10, 0x80, RZ ;  /* 0x000000800a0a7824 */ /* 0x000fe200078e00ff */
[----:B------:R-:W-:Y:S02]  /*b7e0*/  IADD3 R9, R64, -R9, RZ ;  /* 0x8000000940097210 */ /* 0x000fe40007ffe0ff */
[----:B------:R-:W-:Y:S02]  /*b7f0*/  LEA.HI R7, R12, R7, RZ, 0x1d ;  /* 0x000000070c077211 */ /* 0x000fe400078fe8ff */
[----:B------:R-:W-:Y:S01]  /*b800*/  LOP3.LUT R11, R6, 0x18, R8, 0xf8, !PT ;  /* 0x00000018060b7812 */ /* 0x000fe200078ef808 */
[----:B------:R-:W-:Y:S01]  /*b810*/  IMAD R8, R65, 0x8, R9 ;  /* 0x0000000841087824 */ /* 0x000fe200078e0209 */
[----:B------:R-:W-:Y:S02]  /*b820*/  SHF.R.U32.HI R13, RZ, 0x3, R6 ;  /* 0x00000003ff0d7819 */ /* 0x000fe40000011606 */
[----:B------:R-:W-:-:S02]  /*b830*/  LOP3.LUT R12, R10, 0x7ffff000, RZ, 0xc0, !PT ;  /* 0x7ffff0000a0c7812 */ /* 0x000fc400078ec0ff */
[----:B------:R-:W-:Y:S02]  /*b840*/  SHF.R.S32.HI R9, RZ, 0x1f, R7 ;  /* 0x0000001fff097819 */ /* 0x000fe40000011407 */
[----:B------:R-:W-:Y:S02]  /*b850*/  LOP3.LUT R10, R11, R13, RZ, 0x3c, !PT ;  /* 0x0000000d0b0a7212 */ /* 0x000fe400078e3cff */
[----:B------:R-:W-:Y:S01]  /*b860*/  SHF.L.U32 R11, R8, 0x5, RZ ;  /* 0x00000005080b7819 */ /* 0x000fe200000006ff */
[----:B------:R-:W-:Y:S01]  /*b870*/  IMAD.SHL.U32 R8, R7, 0x8, RZ ;  /* 0x0000000807087824 */ /* 0x000fe200078e00ff */
[----:B------:R-:W-:Y:S02]  /*b880*/  LEA.HI R7, R9, R7, RZ, 0x2 ;  /* 0x0000000709077211 */ /* 0x000fe400078f10ff */
[----:B------:R-:W-:Y:S02]  /*b890*/  IADD3 R9, R10, R12, R11 ;  /* 0x0000000c0a097210 */ /* 0x000fe40007ffe00b */
[----:B------:R-:W-:Y:S01]  /*b8a0*/  LOP3.LUT R8, R6, 0x18, R8, 0xf8, !PT ;  /* 0x0000001806087812 */ /* 0x000fe200078ef808 */
[----:B------:R-:W-:Y:S01]  /*b8b0*/  IMAD.SHL.U32 R6, R7, 0x400, RZ ;  /* 0x0000040007067824 */ /* 0x000fe200078e00ff */
[----:B------:R-:W-:Y:S01]  /*b8c0*/  SHF.L.U32 R34, R9, 0x1, RZ ;  /* 0x0000000109227819 */ /* 0x000fe200000006ff */
[----:B------:R-:W-:Y:S01]  /*b8d0*/  IMAD.U32 R7, R55, 0x10000, RZ ;  /* 0x0001000037077824 */ /* 0x000fe200078e00ff */
[----:B------:R-:W-:-:S02]  /*b8e0*/  LOP3.LUT R8, R8, R13, RZ, 0x3c, !PT ;  /* 0x0000000d08087212 */ /* 0x000fc400078e3cff */
[----:B------:R-:W-:Y:S01]  /*b8f0*/  LOP3.LUT R6, R6, 0x7ffff000, RZ, 0xc0, !PT ;  /* 0x7ffff00006067812 */ /* 0x000fe200078ec0ff */
[----:B------:R-:W1:Y:S03]  /*b900*/  LDS.128 R12, [R34+0x6100] ;  /* 0x00610000220c7984 */ /* 0x000e660000000c00 */
[----:B------:R-:W-:-:S05]  /*b910*/  IADD3 R6, R8, R6, R11 ;  /* 0x0000000608067210 */ /* 0x000fca0007ffe00b */
[----:B------:R-:W-:Y:S01]  /*b920*/  IMAD.SHL.U32 R31, R6, 0x2, RZ ;  /* 0x00000002061f7824 */ /* 0x000fe200078e00ff */
[----:B------:R-:W-:-:S04]  /*b930*/  LOP3.LUT R6, R47, 0xffff0000, RZ, 0xc0, !PT ;  /* 0xffff00002f067812 */ /* 0x000fc800078ec0ff */
[----:B------:R-:W2:Y:S01]  /*b940*/  LDS.128 R8, [R31+0x6100] ;  /* 0x006100001f087984 */ /* 0x000ea20000000c00 */
[C---:B-1----:R-:W-:Y:S01]  /*b950*/  SHF.L.U32 R22, R13.reuse, 0x10, RZ ;  /* 0x000000100d167819 */ /* 0x042fe200000006ff */
[----:B------:R-:W-:Y:S01]  /*b960*/  IMAD.U32 R18, R12, 0x10000, RZ ;  /* 0x000100000c127824 */ /* 0x000fe200078e00ff */
[----:B------:R-:W-:Y:S01]  /*b970*/  LOP3.LUT R28, R13, 0xffff0000, RZ, 0xc0, !PT ;  /* 0xffff00000d1c7812 */ /* 0x000fe200078ec0ff */
[----:B------:R-:W-:Y:S01]  /*b980*/  IMAD.U32 R16, R14, 0x10000, RZ ;  /* 0x000100000e107824 */ /* 0x000fe200078e00ff */
[----:B------:R-:W-:Y:S01]  /*b990*/  LOP3.LUT R21, R12, 0xffff0000, RZ, 0xc0, !PT ;  /* 0xffff00000c157812 */ /* 0x000fe200078ec0ff */
[----:B------:R-:W-:Y:S01]  /*b9a0*/  IMAD.U32 R25, R15, 0x10000, RZ ;  /* 0x000100000f197824 */ /* 0x000fe200078e00ff */
[----:B------:R-:W-:Y:S02]  /*b9b0*/  SHF.L.U32 R13, R47, 0x10, RZ ;  /* 0x000000102f0d7819 */ /* 0x000fe400000006ff */
[----:B------:R-:W-:Y:S02]  /*b9c0*/  LOP3.LUT R17, R14, 0xffff0000, RZ, 0xc0, !PT ;  /* 0xffff00000e117812 */ /* 0x000fe400078ec0ff */
[----:B------:R-:W-:Y:S01]  /*b9d0*/  LOP3.LUT R27, R15, 0xffff0000, RZ, 0xc0, !PT ;  /* 0xffff00000f1b7812 */ /* 0x000fe200078ec0ff */
[----:B--2---:R-:W-:Y:S01]  /*b9e0*/  IMAD.U32 R12, R10, 0x10000, RZ ;  /* 0x000100000a0c7824 */ /* 0x004fe200078e00ff */
[C---:B------:R-:W-:Y:S01]  /*b9f0*/  LOP3.LUT R15, R8.reuse, 0xffff0000, RZ, 0xc0, !PT ;  /* 0xffff0000080f7812 */ /* 0x040fe200078ec0ff */
[----:B------:R-:W-:Y:S01]  /*ba00*/  IMAD.U32 R14, R8, 0x10000, RZ ;  /* 0x00010000080e7824 */ /* 0x000fe200078e00ff */
[----:B------:R-:W-:Y:S01]  /*ba10*/  LOP3.LUT R10, R10, 0xffff0000, RZ, 0xc0, !PT ;  /* 0xffff00000a0a7812 */ /* 0x000fe200078ec0ff */
[C---:B------:R-:W-:Y:S01]  /*ba20*/  FMUL.FTZ R8, R12.reuse, R13 ;  /* 0x0000000d0c087220 */ /* 0x040fe20000410000 */
[C---:B------:R-:W-:Y:S01]  /*ba30*/  SHF.L.U32 R20, R9.reuse, 0x10, RZ ;  /* 0x0000001009147819 */ /* 0x040fe200000006ff */
[-C--:B------:R-:W-:Y:S01]  /*ba40*/  FMUL.FTZ R12, R12, R7.reuse ;  /* 0x000000070c0c7220 */ /* 0x080fe20000410000 */
[----:B------:R-:W-:Y:S01]  /*ba50*/  LOP3.LUT R24, R9, 0xffff0000, RZ, 0xc0, !PT ;  /* 0xffff000009187812 */ /* 0x000fe200078ec0ff */
[----:B------:R-:W-:Y:S01]  /*ba60*/  FFMA.FTZ R36, R16, R7, -R8 ;  /* 0x0000000710247223 */ /* 0x000fe20000010808 */
[----:B------:R-:W-:Y:S01]  /*ba70*/  LOP3.LUT R7, R55, 0xffff0000, RZ, 0xc0, !PT ;  /* 0xffff000037077812 */ /* 0x000fe200078ec0ff */
[C---:B------:R-:W-:Y:S01]  /*ba80*/  IMAD.U32 R19, R11.reuse, 0x10000, RZ ;  /* 0x000100000b137824 */ /* 0x040fe200078e00ff */
[----:B------:R-:W-:Y:S01]  /*ba90*/  LOP3.LUT R23, R11, 0xffff0000, RZ, 0xc0, !PT ;  /* 0xffff00000b177812 */ /* 0x000fe200078ec0ff */
[----:B------:R-:W-:Y:S01]  /*baa0*/  FMUL.FTZ R11, R10, R6 ;  /* 0x000000060a0b7220 */ /* 0x000fe20000410000 */
[----:B------:R-:W-:Y:S01]  /*bab0*/  SHF.L.U32 R9, R54, 0x10, RZ ;  /* 0x0000001036097819 */ /* 0x000fe200000006ff */
[----:B------:R-:W-:-:S02]  /*bac0*/  IMAD.U32 R8, R58, 0x10000, RZ ;  /* 0x000100003a087824 */ /* 0x000fc400078e00ff */
[----:B------:R-:W-:Y:S02]  /*bad0*/  FMUL.FTZ R10, R10, R7 ;  /* 0x000000070a0a7220 */ /* 0x000fe40000410000 */
[----:B------:R-:W-:Y:S01]  /*bae0*/  FFMA.FTZ R35, R16, R13, R12 ;  /* 0x0000000d10237223 */ /* 0x000fe2000001000c */
[----:B------:R-:W-:Y:S01]  /*baf0*/  LOP3.LUT R12, R54, 0xffff0000, RZ, 0xc0, !PT ;  /* 0xffff0000360c7812 */ /* 0x000fe200078ec0ff */
[----:B------:R-:W-:Y:S02]  /*bb00*/  FFMA.FTZ R33, R17, R7, -R11 ;  /* 0x0000000711217223 */ /* 0x000fe4000001080b */
[CC--:B------:R-:W-:Y:S02]  /*bb10*/  FMUL.FTZ R7, R14.reuse, R9.reuse ;  /* 0x000000090e077220 */ /* 0x0c0fe40000410000 */
[----:B------:R-:W-:Y:S01]  /*bb20*/  FMUL.FTZ R11, R14, R8 ;  /* 0x000000080e0b7220 */ /* 0x000fe20000410000 */
[----:B------:R-:W-:Y:S01]  /*bb30*/  F2FP.BF16.PACK_AB R14, R33, R36 ;  /* 0x00000024210e723e */ /* 0x000fe200000010ff */
[----:B------:R-:W-:Y:S01]  /*bb40*/  FFMA.FTZ R32, R17, R6, R10 ;  /* 0x0000000611207223 */ /* 0x000fe2000001000a */
[----:B------:R-:W-:Y:S01]  /*bb50*/  LOP3.LUT R6, R58, 0xffff0000, RZ, 0xc0, !PT ;  /* 0xffff00003a067812 */ /* 0x000fe200078ec0ff */
[C---:B------:R-:W-:Y:S01]  /*bb60*/  FFMA.FTZ R30, R18.reuse, R8, -R7 ;  /* 0x00000008121e7223 */ /* 0x040fe20000010807 */
[----:B------:R-:W-:Y:S01]  /*bb70*/  SHF.L.U32 R7, R57, 0x10, RZ ;  /* 0x0000001039077819 */ /* 0x000fe200000006ff */
[----:B------:R-:W-:-:S02]  /*bb80*/  FFMA.FTZ R29, R18, R9, R11 ;  /* 0x00000009121d7223 */ /* 0x000fc4000001000b */
[C---:B------:R-:W-:Y:S02]  /*bb90*/  FMUL.FTZ R9, R15.reuse, R12 ;  /* 0x0000000c0f097220 */ /* 0x040fe40000410000 */
[-C--:B------:R-:W-:Y:S02]  /*bba0*/  FMUL.FTZ R13, R15, R6.reuse ;  /* 0x000000060f0d7220 */ /* 0x080fe40000410000 */
[----:B------:R-:W-:Y:S02]  /*bbb0*/  IMAD.U32 R8, R63, 0x10000, RZ ;  /* 0x000100003f087824 */ /* 0x000fe400078e00ff */
[----:B------:R-:W-:Y:S02]  /*bbc0*/  IMAD.U32 R10, R60, 0x10000, RZ ;  /* 0x000100003c0a7824 */ /* 0x000fe400078e00ff */
[----:B------:R-:W-:Y:S01]  /*bbd0*/  FFMA.FTZ R26, R21, R6, -R9 ;  /* 0x00000006151a7223 */ /* 0x000fe20000010809 */
[----:B------:R-:W-:Y:S01]  /*bbe0*/  SHF.L.U32 R6, R61, 0x10, RZ ;  /* 0x000000103d067819 */ /* 0x000fe200000006ff */
[----:B------:R-:W-:-:S02]  /*bbf0*/  FMUL.FTZ R11, R20, R7 ;  /* 0x00000007140b7220 */ /* 0x000fc40000410000 */
[----:B------:R-:W-:Y:S02]  /*bc00*/  FFMA.FTZ R21, R21, R12, R13 ;  /* 0x0000000c15157223 */ /* 0x000fe4000001000d */
[----:B------:R-:W-:Y:S02]  /*bc10*/  FMUL.FTZ R9, R20, R8 ;  /* 0x0000000814097220 */ /* 0x000fe40000410000 */
[----:B------:R-:W-:Y:S02]  /*bc20*/  FMUL.FTZ R12, R19, R10 ;  /* 0x0000000a130c7220 */ /* 0x000fe40000410000 */
[C---:B------:R-:W-:Y:S01]  /*bc30*/  FFMA.FTZ R20, R22.reuse, R8, -R11 ;  /* 0x0000000816147223 */ /* 0x040fe2000001080b */
        /* <DEDUP_REMOVED lines=25> */
.L_x_129:
[----:B------:R-:W-:Y:S05]  /*bdd0*/  BSYNC B1 ;  /* 0x0000000000017941 */ /* 0x000fea0003800000 */
.L_x_128:
[----:B------:R-:W-:-:S04]  /*bde0*/  IADD3 R17, R64, 0x40, RZ ;  /* 0x0000004040117810 */ /* 0x000fc80007ffe0ff */
[----:B------:R-:W-:-:S13]  /*bdf0*/  ISETP.GE.AND P0, PT, R17, R51, PT ;  /* 0x000000331100720c */ /* 0x000fda0003f06270 */
[----:B------:R-:W-:Y:S05]  /*be00*/  @P0 BRA `(.L_x_115) ;  /* 0x000014a000000947 */ /* 0x000fea0003800000 */
[----:B------:R-:W-:Y:S01]  /*be10*/  ISETP.GE.AND P0, PT, R66, c[0x0][0x27c], PT ;  /* 0x00009f0042007a0c */ /* 0x000fe20003f06270 */
[----:B------:R-:W-:-:S12]  /*be20*/  BSSY B0, `(.L_x_134) ;  /* 0x0000068000007945 */ /* 0x000fd80003800000 */
[----:B------:R-:W-:Y:S05]  /*be30*/  @P0 BRA `(.L_x_135) ;  /* 0x0000066000000947 */ /* 0x000fea0003800000 */
[----:B-1----:R-:W-:Y:S01]  /*be40*/  IMAD.MOV.U32 R10, RZ, RZ, c[0x0][0x27c] ;  /* 0x00009f00ff0a7624 */ /* 0x002fe200078e00ff */
[----:B------:R-:W-:Y:S02]  /*be50*/  SHF.R.S32.HI R6, RZ, 0x1f, R17 ;  /* 0x0000001fff067819 */ /* 0x000fe40000011411 */
[----:B------:R-:W-:Y:S02]  /*be60*/  LEA.HI R9, R17, R17, RZ, 0x1 ;  /* 0x0000001111097211 */ /* 0x000fe400078f08ff */
[----:B------:R-:W-:Y:S02]  /*be70*/  LEA.HI R10, R10, R59, RZ, 0x1d ;  /* 0x0000003b0a0a7211 */ /* 0x000fe400078fe8ff */
[----:B------:R-:W-:Y:S01]  /*be80*/  LEA.HI R6, R6, R17, RZ, 0x3 ;  /* 0x0000001106067211 */ /* 0x000fe200078f18ff */
[C---:B------:R-:W-:Y:S01]  /*be90*/  IMAD.SHL.U32 R8, R9.reuse, 0x20, RZ ;  /* 0x0000002009087824 */ /* 0x040fe200078e00ff */
[----:B------:R-:W-:Y:S02]  /*bea0*/  LOP3.LUT R9, R9, 0x7fffffe, RZ, 0xc0, !PT ;  /* 0x07fffffe09097812 */ /* 0x000fe400078ec0ff */
[----:B------:R-:W-:-:S02]  /*beb0*/  SHF.R.S32.HI R11, RZ, 0x1f, R10 ;  /* 0x0000001fff0b7819 */ /* 0x000fc4000001140a */
[----:B------:R-:W-:Y:S02]  /*bec0*/  SHF.L.U32 R7, R6, 0x5, RZ ;  /* 0x0000000506077819 */ /* 0x000fe400000006ff */
[----:B------:R-:W-:Y:S01]  /*bed0*/  LOP3.LUT R6, R8, 0xc0, RZ, 0xc0, !PT ;  /* 0x000000c008067812 */ /* 0x000fe200078ec0ff */
[----:B------:R-:W-:Y:S01]  /*bee0*/  IMAD.IADD R8, R17, 0x1, -R9 ;  /* 0x0000000111087824 */ /* 0x000fe200078e0a09 */
[----:B------:R-:W-:Y:S01]  /*bef0*/  LEA.HI R11, R11, R10, RZ, 0x2 ;  /* 0x0000000a0b0b7211 */ /* 0x000fe200078f10ff */
[----:B------:R-:W-:Y:S01]  /*bf00*/  IMAD.SHL.U32 R10, R10, 0x8, RZ ;  /* 0x000000080a0a7824 */ /* 0x000fe200078e00ff */
[----:B------:R-:W-:Y:S02]  /*bf10*/  LOP3.LUT R7, R7, 0xffffff00, RZ, 0xc0, !PT ;  /* 0xffffff0007077812 */ /* 0x000fe400078ec0ff */
[----:B------:R-:W-:Y:S02]  /*bf20*/  LOP3.LUT R9, R6, 0x18, R66, 0xf8, !PT ;  /* 0x0000001806097812 */ /* 0x000fe400078ef842 */
[----:B------:R-:W-:-:S02]  /*bf30*/  SHF.R.U32.HI R12, RZ, 0x3, R6 ;  /* 0x00000003ff0c7819 */ /* 0x000fc40000011606 */
[----:B------:R-:W-:Y:S02]  /*bf40*/  LEA R7, R8, R7, 0x5 ;  /* 0x0000000708077211 */ /* 0x000fe400078e28ff */
[----:B------:R-:W-:Y:S01]  /*bf50*/  LOP3.LUT R8, R6, 0x18, R10, 0xf8, !PT ;  /* 0x0000001806087812 */ /* 0x000fe200078ef80a */
[----:B------:R-:W-:Y:S01]  /*bf60*/  IMAD.SHL.U32 R6, R11, 0x400, RZ ;  /* 0x000004000b067824 */ /* 0x000fe200078e00ff */
[-C--:B------:R-:W-:Y:S02]  /*bf70*/  LOP3.LUT R9, R9, R12.reuse, RZ, 0x3c, !PT ;  /* 0x0000000c09097212 */ /* 0x080fe400078e3cff */
[----:B------:R-:W-:Y:S02]  /*bf80*/  LOP3.LUT R8, R8, R12, RZ, 0x3c, !PT ;  /* 0x0000000c08087212 */ /* 0x000fe400078e3cff */
[----:B------:R-:W-:Y:S01]  /*bf90*/  LOP3.LUT R6, R6, 0x7ffff000, RZ, 0xc0, !PT ;  /* 0x7ffff00006067812 */ /* 0x000fe200078ec0ff */
[----:B------:R-:W-:-:S03]  /*bfa0*/  IMAD.IADD R9, R7, 0x1, R9 ;  /* 0x0000000107097824 */ /* 0x000fc600078e0209 */
[----:B------:R-:W-:Y:S01]  /*bfb0*/  IADD3 R6, R8, R6, R7 ;  /* 0x0000000608067210 */ /* 0x000fe20007ffe007 */
[----:B------:R-:W-:Y:S01]  /*bfc0*/  IMAD.U32 R7, R53, 0x10000, RZ ;  /* 0x0001000035077824 */ /* 0x000fe200078e00ff */
[----:B------:R-:W-:-:S03]  /*bfd0*/  SHF.L.U32 R34, R9, 0x1, RZ ;  /* 0x0000000109227819 */ /* 0x000fc600000006ff */
[----:B------:R-:W-:Y:S01]  /*bfe0*/  IMAD.SHL.U32 R32, R6, 0x2, RZ ;  /* 0x0000000206207824 */ /* 0x000fe200078e00ff */
[----:B------:R-:W-:Y:S01]  /*bff0*/  LOP3.LUT R6, R37, 0xffff0000, RZ, 0xc0, !PT ;  /* 0xffff000025067812 */ /* 0x000fe200078ec0ff */
[----:B------:R-:W1:Y:S04]  /*c000*/  LDS.128 R12, [R34+0x6100] ;  /* 0x00610000220c7984 */ /* 0x000e680000000c00 */
[----:B------:R-:W2:Y:S01]  /*c010*/  LDS.128 R8, [R32+0x6100] ;  /* 0x0061000020087984 */ /* 0x000ea20000000c00 */
[C---:B-1----:R-:W-:Y:S01]  /*c020*/  SHF.L.U32 R23, R13.reuse, 0x10, RZ ;  /* 0x000000100d177819 */ /* 0x042fe200000006ff */
[----:B------:R-:W-:Y:S01]  /*c030*/  IMAD.U32 R19, R12, 0x10000, RZ ;  /* 0x000100000c137824 */ /* 0x000fe200078e00ff */
[----:B------:R-:W-:Y:S01]  /*c040*/  LOP3.LUT R28, R13, 0xffff0000, RZ, 0xc0, !PT ;  /* 0xffff00000d1c7812 */ /* 0x000fe200078ec0ff */
[----:B------:R-:W-:Y:S01]  /*c050*/  IMAD.U32 R16, R14, 0x10000, RZ ;  /* 0x000100000e107824 */ /* 0x000fe200078e00ff */
[----:B------:R-:W-:Y:S01]  /*c060*/  LOP3.LUT R22, R12, 0xffff0000, RZ, 0xc0, !PT ;  /* 0xffff00000c167812 */ /* 0x000fe200078ec0ff */
[----:B--2---:R-:W-:Y:S01]  /*c070*/  IMAD.U32 R12, R10, 0x10000, RZ ;  /* 0x000100000a0c7824 */ /* 0x004fe200078e00ff */
[----:B------:R-:W-:Y:S01]  /*c080*/  SHF.L.U32 R13, R37, 0x10, RZ ;  /* 0x00000010250d7819 */ /* 0x000fe200000006ff */
[C---:B------:R-:W-:Y:S01]  /*c090*/  IMAD.U32 R26, R15.reuse, 0x10000, RZ ;  /* 0x000100000f1a7824 */ /* 0x040fe200078e00ff */
[----:B------:R-:W-:Y:S01]  /*c0a0*/  LOP3.LUT R18, R14, 0xffff0000, RZ, 0xc0, !PT ;  /* 0xffff00000e127812 */ /* 0x000fe200078ec0ff */
[----:B------:R-:W-:Y:S01]  /*c0b0*/  IMAD.U32 R14, R8, 0x10000, RZ ;  /* 0x00010000080e7824 */ /* 0x000fe200078e00ff */
[----:B------:R-:W-:-:S02]  /*c0c0*/  LOP3.LUT R27, R15, 0xffff0000, RZ, 0xc0, !PT ;  /* 0xffff00000f1b7812 */ /* 0x000fc400078ec0ff */
[----:B------:R-:W-:Y:S01]  /*c0d0*/  LOP3.LUT R15, R8, 0xffff0000, RZ, 0xc0, !PT ;  /* 0xffff0000080f7812 */ /* 0x000fe200078ec0ff */
[-C--:B------:R-:W-:Y:S01]  /*c0e0*/  FMUL.FTZ R8, R13, R12.reuse ;  /* 0x0000000c0d087220 */ /* 0x080fe20000410000 */
[----:B------:R-:W-:Y:S01]  /*c0f0*/  LOP3.LUT R10, R10, 0xffff0000, RZ, 0xc0, !PT ;  /* 0xffff00000a0a7812 */ /* 0x000fe200078ec0ff */
[----:B------:R-:W-:Y:S01]  /*c100*/  FMUL.FTZ R12, R7, R12 ;  /* 0x0000000c070c7220 */ /* 0x000fe20000410000 */
[----:B------:R-:W-:Y:S01]  /*c110*/  SHF.L.U32 R20, R11, 0x10, RZ ;  /* 0x000000100b147819 */ /* 0x000fe200000006ff */
[-C--:B------:R-:W-:Y:S01]  /*c120*/  FFMA.FTZ R37, R7, R16.reuse, -R8 ;  /* 0x0000001007257223 */ /* 0x080fe20000010808 */
[----:B------:R-:W-:Y:S01]  /*c130*/  LOP3.LUT R7, R53, 0xffff0000, RZ, 0xc0, !PT ;  /* 0xffff000035077812 */ /* 0x000fe200078ec0ff */
[----:B------:R-:W-:Y:S01]  /*c140*/  FFMA.FTZ R36, R13, R16, R12 ;  /* 0x000000100d247223 */ /* 0x000fe2000001000c */
[----:B------:R-:W-:Y:S01]  /*c150*/  LOP3.LUT R24, R11, 0xffff0000, RZ, 0xc0, !PT ;  /* 0xffff00000b187812 */ /* 0x000fe200078ec0ff */
[-C--:B------:R-:W-:Y:S01]  /*c160*/  FMUL.FTZ R11, R6, R10.reuse ;  /* 0x0000000a060b7220 */ /* 0x080fe20000410000 */
[----:B------:R-:W-:Y:S01]  /*c170*/  SHF.L.U32 R21, R9, 0x10, RZ ;  /* 0x0000001009157819 */ /* 0x000fe200000006ff */
[----:B------:R-:W-:Y:S01]  /*c180*/  FMUL.FTZ R10, R7, R10 ;  /* 0x0000000a070a7220 */ /* 0x000fe20000410000 */
        /* <DEDUP_REMOVED lines=10> */
[-C--:B------:R-:W-:Y:S01]  /*c230*/  FFMA.FTZ R31, R8, R19.reuse, -R7 ;  /* 0x00000013081f7223 */ /* 0x080fe20000010807 */
[----:B------:R-:W-:Y:S01]  /*c240*/  SHF.L.U32 R7, R39, 0x10, RZ ;  /* 0x0000001027077819 */ /* 0x000fe200000006ff */
[----:B------:R-:W-:Y:S02]  /*c250*/  FFMA.FTZ R30, R9, R19, R11 ;  /* 0x00000013091e7223 */ /* 0x000fe4000001000b */
[-C--:B------:R-:W-:Y:S02]  /*c260*/  FMUL.FTZ R9, R12, R15.reuse ;  /* 0x0000000f0c097220 */ /* 0x080fe40000410000 */
[----:B------:R-:W-:-:S02]  /*c270*/  FMUL.FTZ R13, R6, R15 ;  /* 0x0000000f060d7220 */ /* 0x000fc40000410000 */
[----:B------:R-:W-:Y:S02]  /*c280*/  IMAD.U32 R8, R52, 0x10000, RZ ;  /* 0x0001000034087824 */ /* 0x000fe400078e00ff */
[----:B------:R-:W-:Y:S02]  /*c290*/  IMAD.U32 R10, R40, 0x10000, RZ ;  /* 0x00010000280a7824 */ /* 0x000fe400078e00ff */
[-C--:B------:R-:W-:Y:S01]  /*c2a0*/  FFMA.FTZ R29, R6, R22.reuse, -R9 ;  /* 0x00000016061d7223 */ /* 0x080fe20000010809 */
[----:B------:R-:W-:Y:S01]  /*c2b0*/  SHF.L.U32 R6, R48, 0x10, RZ ;  /* 0x0000001030067819 */ /* 0x000fe200000006ff */
[-C--:B------:R-:W-:Y:S02]  /*c2c0*/  FMUL.FTZ R11, R7, R21.reuse ;  /* 0x00000015070b7220 */ /* 0x080fe40000410000 */
[----:B------:R-:W-:Y:S02]  /*c2d0*/  FFMA.FTZ R22, R12, R22, R13 ;  /* 0x000000160c167223 */ /* 0x000fe4000001000d */
[----:B------:R-:W-:-:S02]  /*c2e0*/  FMUL.FTZ R9, R8, R21 ;  /* 0x0000001508097220 */ /* 0x000fc40000410000 */
[-C--:B------:R-:W-:Y:S02]  /*c2f0*/  FMUL.FTZ R12, R10, R20.reuse ;  /* 0x000000140a0c7220 */ /* 0x080fe40000410000 */
[-C--:B------:R-:W-:Y:S01]  /*c300*/  FFMA.FTZ R21, R8, R23.reuse, -R11 ;  /* 0x0000001708157223 */ /* 0x080fe2000001080b */
[----:B------:R-:W-:Y:S01]  /*c310*/  LOP3.LUT R8, R48, 0xffff0000, RZ, 0xc0, !PT ;  /* 0xffff000030087812 */ /* 0x000fe200078ec0ff */
[----:B------:R-:W-:Y:S01]  /*c320*/  FFMA.FTZ R19, R7, R23, R9 ;  /* 0x0000001707137223 */ /* 0x000fe20000010009 */
[----:B------:R-:W-:Y:S01]  /*c330*/  LOP3.LUT R7, R39, 0xffff0000, RZ, 0xc0, !PT ;  /* 0xffff000027077812 */ /* 0x000fe200078ec0ff */
[----:B------:R-:W-:Y:S01]  /*c340*/  FMUL.FTZ R11, R6, R20 ;  /* 0x00000014060b7220 */ /* 0x000fe20000410000 */
[----:B------:R-:W-:Y:S01]  /*c350*/  LOP3.LUT R9, R52, 0xffff0000, RZ, 0xc0, !PT ;  /* 0xffff000034097812 */ /* 0x000fe200078ec0ff */
[-C--:B------:R-:W-:Y:S01]  /*c360*/  FFMA.FTZ R18, R6, R26.reuse, -R12 ;  /* 0x0000001a06127223 */ /* 0x080fe2000001080c */
[----:B------:R-:W-:Y:S01]  /*c370*/  LOP3.LUT R6, R40, 0xffff0000, RZ, 0xc0, !PT ;  /* 0xffff000028067812 */ /* 0x000fe200078ec0ff */
[----:B------:R-:W-:-:S02]  /*c380*/  FFMA.FTZ R16, R10, R26, R11 ;  /* 0x0000001a0a107223 */ /* 0x000fc4000001000b */
[-C--:B------:R-:W-:Y:S02]  /*c390*/  FMUL.FTZ R13, R7, R25.reuse ;  /* 0x00000019070d7220 */ /* 0x080fe40000410000 */
[-C--:B------:R-:W-:Y:S02]  /*c3a0*/  FMUL.FTZ R11, R6, R24.reuse ;  /* 0x00000018060b7220 */ /* 0x080fe40000410000 */
[C---:B------:R-:W-:Y:S02]  /*c3b0*/  FMUL.FTZ R12, R9.reuse, R25 ;  /* 0x00000019090c7220 */ /* 0x040fe40000410000 */
[C---:B------:R-:W-:Y:S02]  /*c3c0*/  FMUL.FTZ R10, R8.reuse, R24 ;  /* 0x00000018080a7220 */ /* 0x040fe40000410000 */
[----:B------:R-:W-:Y:S02]  /*c3d0*/  FFMA.FTZ R13, R9, R28, -R13 ;  /* 0x0000001c090d7223 */ /* 0x000fe4000001080d */
        /* <DEDUP_REMOVED lines=12> */
.L_x_135:
[----:B------:R-:W-:Y:S05]  /*c4a0*/  BSYNC B0 ;  /* 0x0000000000007941 */ /* 0x000fea0003800000 */
.L_x_134:
[----:B------:R-:W-:Y:S01]  /*c4b0*/  IADD3 R6, R66, 0x10, RZ ;  /* 0x0000001042067810 */ /* 0x000fe20007ffe0ff */
[----:B------:R-:W-:Y:S03]  /*c4c0*/  BSSY B0, `(.L_x_136) ;  /* 0x000006f000007945 */ /* 0x000fe60003800000 */
[----:B------:R-:W-:-:S13]  /*c4d0*/  ISETP.GE.AND P0, PT, R6, c[0x0][0x27c], PT ;  /* 0x00009f0006007a0c */ /* 0x000fda0003f06270 */
[----:B------:R-:W-:Y:S05]  /*c4e0*/  @P0 BRA `(.L_x_137) ;  /* 0x000006c000000947 */ /* 0x000fea0003800000 */
[----:B------:R-:W-:Y:S01]  /*c4f0*/  SHF.R.S32.HI R7, RZ, 0x1f, R6 ;  /* 0x0000001fff077819 */ /* 0x000fe20000011406 */
[----:B-1----:R-:W-:Y:S01]  /*c500*/  IMAD.MOV.U32 R13, RZ, RZ, c[0x0][0x27c] ;  /* 0x00009f00ff0d7624 */ /* 0x002fe200078e00ff */
[----:B------:R-:W-:Y:S02]  /*c510*/  SHF.R.S32.HI R9, RZ, 0x1f, R17 ;  /* 0x0000001fff097819 */ /* 0x000fe40000011411 */
[CC--:B------:R-:W-:Y:S02]  /*c520*/  LEA.HI R8, R7.reuse, R6.reuse, RZ, 0x3 ;  /* 0x0000000607087211 */ /* 0x0c0fe400078f18ff */
[----:B------:R-:W-:Y:S02]  /*c530*/  LEA.HI R12, R7, R6, RZ, 0x5 ;  /* 0x00000006070c7211 */ /* 0x000fe400078f28ff */
[-C--:B------:R-:W-:Y:S02]  /*c540*/  LEA.HI R11, R17, R17.reuse, RZ, 0x1 ;  /* 0x00000011110b7211 */ /* 0x080fe400078f08ff */
[----:B------:R-:W-:-:S02]  /*c550*/  LEA.HI R6, R9, R17, RZ, 0x3 ;  /* 0x0000001109067211 */ /* 0x000fc400078f18ff */
[----:B------:R-:W-:Y:S01]  /*c560*/  SHF.R.S32.HI R7, RZ, 0x3, R8 ;  /* 0x00000003ff077819 */ /* 0x000fe20000011408 */
[C---:B------:R-:W-:Y:S01]  /*c570*/  IMAD.SHL.U32 R10, R11.reuse, 0x20, RZ ;  /* 0x000000200b0a7824 */ /* 0x040fe200078e00ff */
[----:B------:R-:W-:Y:S01]  /*c580*/  LOP3.LUT R11, R11, 0x7fffffe, RZ, 0xc0, !PT ;  /* 0x07fffffe0b0b7812 */ /* 0x000fe200078ec0ff */
[----:B------:R-:W-:Y:S01]  /*c590*/  IMAD.SHL.U32 R9, R6, 0x20, RZ ;  /* 0x0000002006097824 */ /* 0x000fe200078e00ff */
[----:B------:R-:W-:Y:S02]  /*c5a0*/  LEA.HI R7, R13, R7, RZ, 0x1d ;  /* 0x000000070d077211 */ /* 0x000fe400078fe8ff */
[----:B------:R-:W-:Y:S01]  /*c5b0*/  LOP3.LUT R6, R10, 0xc0, RZ, 0xc0, !PT ;  /* 0x000000c00a067812 */ /* 0x000fe200078ec0ff */
[----:B------:R-:W-:Y:S01]  /*c5c0*/  IMAD.SHL.U32 R10, R12, 0x80, RZ ;  /* 0x000000800c0a7824 */ /* 0x000fe200078e00ff */
[----:B------:R-:W-:Y:S02]  /*c5d0*/  IADD3 R11, R17, -R11, RZ ;  /* 0x8000000b110b7210 */ /* 0x000fe40007ffe0ff */
[----:B------:R-:W-:-:S02]  /*c5e0*/  LOP3.LUT R9, R9, 0xffffff00, RZ, 0xc0, !PT ;  /* 0xffffff0009097812 */ /* 0x000fc400078ec0ff */
[----:B------:R-:W-:Y:S02]  /*c5f0*/  LOP3.LUT R12, R6, 0x18, R8, 0xf8, !PT ;  /* 0x00000018060c7812 */ /* 0x000fe400078ef808 */
[----:B------:R-:W-:Y:S01]  /*c600*/  SHF.R.S32.HI R8, RZ, 0x1f, R7 ;  /* 0x0000001fff087819 */ /* 0x000fe20000011407 */
[----:B------:R-:W-:Y:S01]  /*c610*/  IMAD R16, R11, 0x20, R9 ;  /* 0x000000200b107824 */ /* 0x000fe200078e0209 */
[----:B------:R-:W-:Y:S01]  /*c620*/  SHF.R.U32.HI R13, RZ, 0x3, R6 ;  /* 0x00000003ff0d7819 */ /* 0x000fe20000011606 */
[----:B------:R-:W-:Y:S01]  /*c630*/  IMAD.SHL.U32 R11, R7, 0x8, RZ ;  /* 0x00000008070b7824 */ /* 0x000fe200078e00ff */
[----:B------:R-:W-:Y:S02]  /*c640*/  LEA.HI R7, R8, R7, RZ, 0x2 ;  /* 0x0000000708077211 */ /* 0x000fe400078f10ff */
[----:B------:R-:W-:Y:S02]  /*c650*/  LOP3.LUT R9, R10, 0x7ffff000, RZ, 0xc0, !PT ;  /* 0x7ffff0000a097812 */ /* 0x000fe400078ec0ff */
[----:B------:R-:W-:-:S02]  /*c660*/  LOP3.LUT R8, R6, 0x18, R11, 0xf8, !PT ;  /* 0x0000001806087812 */ /* 0x000fc400078ef80b */
[----:B------:R-:W-:Y:S02]  /*c670*/  SHF.L.U32 R6, R7, 0xa, RZ ;  /* 0x0000000a07067819 */ /* 0x000fe400000006ff */
[-C--:B------:R-:W-:Y:S02]  /*c680*/  LOP3.LUT R10, R12, R13.reuse, RZ, 0x3c, !PT ;  /* 0x0000000d0c0a7212 */ /* 0x080fe400078e3cff */
[----:B------:R-:W-:Y:S02]  /*c690*/  LOP3.LUT R8, R8, R13, RZ, 0x3c, !PT ;  /* 0x0000000d08087212 */ /* 0x000fe400078e3cff */
[----:B------:R-:W-:Y:S02]  /*c6a0*/  LOP3.LUT R6, R6, 0x7ffff000, RZ, 0xc0, !PT ;  /* 0x7ffff00006067812 */ /* 0x000fe400078ec0ff */
[----:B------:R-:W-:Y:S02]  /*c6b0*/  IADD3 R9, R10, R16, R9 ;  /* 0x000000100a097210 */ /* 0x000fe40007ffe009 */
[----:B------:R-:W-:-:S02]  /*c6c0*/  IADD3 R6, R8, R6, R16 ;  /* 0x0000000608067210 */ /* 0x000fc40007ffe010 */
[----:B------:R-:W-:Y:S01]  /*c6d0*/  SHF.L.U32 R7, R45, 0x10, RZ ;  /* 0x000000102d077819 */ /* 0x000fe200000006ff */
[----:B------:R-:W-:Y:S02]  /*c6e0*/  IMAD.SHL.U32 R35, R9, 0x2, RZ ;  /* 0x0000000209237824 */ /* 0x000fe400078e00ff */
[----:B------:R-:W-:Y:S01]  /*c6f0*/  IMAD.SHL.U32 R32, R6, 0x2, RZ ;  /* 0x0000000206207824 */ /* 0x000fe200078e00ff */
[----:B------:R-:W-:Y:S02]  /*c700*/  LOP3.LUT R6, R41, 0xffff0000, RZ, 0xc0, !PT ;  /* 0xffff000029067812 */ /* 0x000fe400078ec0ff */
[----:B------:R-:W1:Y:S04]  /*c710*/  LDS.128 R12, [R35+0x6100] ;  /* 0x00610000230c7984 */ /* 0x000e680000000c00 */
[----:B------:R-:W2:Y:S01]  /*c720*/  LDS.128 R8, [R32+0x6100] ;  /* 0x0061000020087984 */ /* 0x000ea20000000c00 */
[C---:B-1----:R-:W-:Y:S01]  /*c730*/  IMAD.U32 R19, R12.reuse, 0x10000, RZ ;  /* 0x000100000c137824 */ /* 0x042fe200078e00ff */
[----:B------:R-:W-:Y:S01]  /*c740*/  LOP3.LUT R22, R12, 0xffff0000, RZ, 0xc0, !PT ;  /* 0xffff00000c167812 */ /* 0x000fe200078ec0ff */
[----:B------:R-:W-:Y:S01]  /*c750*/  IMAD.U32 R16, R14, 0x10000, RZ ;  /* 0x000100000e107824 */ /* 0x000fe200078e00ff */
[----:B------:R-:W-:Y:S01]  /*c760*/  SHF.L.U32 R23, R13, 0x10, RZ ;  /* 0x000000100d177819 */ /* 0x000fe200000006ff */
[----:B------:R-:W-:Y:S01]  /*c770*/  IMAD.U32 R26, R15, 0x10000, RZ ;  /* 0x000100000f1a7824 */ /* 0x000fe200078e00ff */
[----:B------:R-:W-:Y:S01]  /*c780*/  LOP3.LUT R29, R13, 0xffff0000, RZ, 0xc0, !PT ;  /* 0xffff00000d1d7812 */ /* 0x000fe200078ec0ff */
[----:B------:R-:W-:Y:S01]  /*c790*/  IMAD.U32 R13, R41, 0x10000, RZ ;  /* 0x00010000290d7824 */ /* 0x000fe200078e00ff */
[----:B--2---:R-:W-:Y:S01]  /*c7a0*/  SHF.L.U32 R12, R10, 0x10, RZ ;  /* 0x000000100a0c7819 */ /* 0x004fe200000006ff */
[----:B------:R-:W-:Y:S01]  /*c7b0*/  IMAD.U32 R20, R11, 0x10000, RZ ;  /* 0x000100000b147824 */ /* 0x000fe200078e00ff */
[----:B------:R-:W-:Y:S01]  /*c7c0*/  LOP3.LUT R18, R14, 0xffff0000, RZ, 0xc0, !PT ;  /* 0xffff00000e127812 */ /* 0x000fe200078ec0ff */
[C---:B------:R-:W-:Y:S01]  /*c7d0*/  IMAD.U32 R14, R8.reuse, 0x10000, RZ ;  /* 0x00010000080e7824 */ /* 0x040fe200078e00ff */
[----:B------:R-:W-:Y:S01]  /*c7e0*/  LOP3.LUT R28, R15, 0xffff0000, RZ, 0xc0, !PT ;  /* 0xffff00000f1c7812 */ /* 0x000fe200078ec0ff */
[----:B------:R-:W-:Y:S01]  /*c7f0*/  IMAD.U32 R21, R9, 0x10000, RZ ;  /* 0x0001000009157824 */ /* 0x000fe200078e00ff */
[----:B------:R-:W-:Y:S01]  /*c800*/  LOP3.LUT R15, R8, 0xffff0000, RZ, 0xc0, !PT ;  /* 0xffff0000080f7812 */ /* 0x000fe200078ec0ff */
[-C--:B------:R-:W-:Y:S01]  /*c810*/  FMUL.FTZ R8, R13, R12.reuse ;  /* 0x0000000c0d087220 */ /* 0x080fe20000410000 */
[----:B------:R-:W-:Y:S01]  /*c820*/  LOP3.LUT R10, R10, 0xffff0000, RZ, 0xc0, !PT ;  /* 0xffff00000a0a7812 */ /* 0x000fe200078ec0ff */
[----:B------:R-:W-:Y:S01]  /*c830*/  FMUL.FTZ R12, R7, R12 ;  /* 0x0000000c070c7220 */ /* 0x000fe20000410000 */
[----:B------:R-:W-:Y:S01]  /*c840*/  LOP3.LUT R24, R11, 0xffff0000, RZ, 0xc0, !PT ;  /* 0xffff00000b187812 */ /* 0x000fe200078ec0ff */
[----:B------:R-:W-:Y:S01]  /*c850*/  FFMA.FTZ R37, R7, R16, -R8 ;  /* 0x0000001007257223 */ /* 0x000fe20000010808 */
[----:B------:R-:W-:Y:S01]  /*c860*/  LOP3.LUT R7, R45, 0xffff0000, RZ, 0xc0, !PT ;  /* 0xffff00002d077812 */ /* 0x000fe200078ec0ff */
[----:B------:R-:W-:Y:S01]  /*c870*/  FMUL.FTZ R11, R6, R10 ;  /* 0x0000000a060b7220 */ /* 0x000fe20000410000 */
[----:B------:R-:W-:Y:S01]  /*c880*/  SHF.L.U32 R8, R49, 0x10, RZ ;  /* 0x0000001031087819 */ /* 0x000fe200000006ff */
[----:B------:R-:W-:Y:S01]  /*c890*/  FFMA.FTZ R36, R13, R16, R12 ;  /* 0x000000100d247223 */ /* 0x000fe2000001000c */
[----:B------:R-:W-:Y:S01]  /*c8a0*/  LOP3.LUT R25, R9, 0xffff0000, RZ, 0xc0, !PT ;  /* 0xffff000009197812 */ /* 0x000fe200078ec0ff */
[----:B------:R-:W-:Y:S01]  /*c8b0*/  FMUL.FTZ R10, R7, R10 ;  /* 0x0000000a070a7220 */ /* 0x000fe20000410000 */
[C---:B------:R-:W-:Y:S01]  /*c8c0*/  LOP3.LUT R12, R42.reuse, 0xffff0000, RZ, 0xc0, !PT ;  /* 0xffff00002a0c7812 */ /* 0x040fe200078ec0ff */
[----:B------:R-:W-:-:S02]  /*c8d0*/  IMAD.U32 R9, R42, 0x10000, RZ ;  /* 0x000100002a097824 */ /* 0x000fc400078e00ff */
[----:B------:R-:W-:Y:S02]  /*c8e0*/  FFMA.FTZ R34, R7, R18, -R11 ;  /* 0x0000001207227223 */ /* 0x000fe4000001080b */
[----:B------:R-:W-:Y:S02]  /*c8f0*/  FMUL.FTZ R11, R8, R14 ;  /* 0x0000000e080b7220 */ /* 0x000fe40000410000 */
[----:B------:R-:W-:Y:S01]  /*c900*/  FFMA.FTZ R33, R6, R18, R10 ;  /* 0x0000001206217223 */ /* 0x000fe2000001000a */
[----:B------:R-:W-:Y:S01]  /*c910*/  LOP3.LUT R6, R49, 0xffff0000, RZ, 0xc0, !PT ;  /* 0xffff000031067812 */ /* 0x000fe200078ec0ff */
[C---:B------:R-:W-:Y:S01]  /*c920*/  FMUL.FTZ R7, R9.reuse, R14 ;  /* 0x0000000e09077220 */ /* 0x040fe20000410000 */
[----:B------:R-:W-:Y:S01]  /*c930*/  SHF.L.U32 R10, R44, 0x10, RZ ;  /* 0x000000102c0a7819 */ /* 0x000fe200000006ff */
[----:B------:R-:W-:Y:S01]  /*c940*/  FFMA.FTZ R30, R9, R19, R11 ;  /* 0x00000013091e7223 */ /* 0x000fe2000001000b */
[----:B------:R-:W-:Y:S01]  /*c950*/  F2FP.BF16.PACK_AB R14, R34, R37 ;  /* 0x00000025220e723e */ /* 0x000fe200000010ff */
[----:B------:R-:W-:-:S02]  /*c960*/  FFMA.FTZ R31, R8, R19, -R7 ;  /* 0x00000013081f7223 */ /* 0x000fc40000010807 */
[-C--:B------:R-:W-:Y:S02]  /*c970*/  FMUL.FTZ R9, R12, R15.reuse ;  /* 0x0000000f0c097220 */ /* 0x080fe40000410000 */
[----:B------:R-:W-:Y:S02]  /*c980*/  IMAD.U32 R7, R43, 0x10000, RZ ;  /* 0x000100002b077824 */ /* 0x000fe400078e00ff */
[----:B------:R-:W-:Y:S02]  /*c990*/  FMUL.FTZ R13, R6, R15 ;  /* 0x0000000f060d7220 */ /* 0x000fe40000410000 */
[----:B------:R-:W-:Y:S02]  /*c9a0*/  IMAD.U32 R8, R50, 0x10000, RZ ;  /* 0x0001000032087824 */ /* 0x000fe400078e00ff */
[----:B------:R-:W-:Y:S02]  /*c9b0*/  FFMA.FTZ R27, R6, R22, -R9 ;  /* 0x00000016061b7223 */ /* 0x000fe40000010809 */
[----:B------:R-:W-:-:S02]  /*c9c0*/  FMUL.FTZ R11, R7, R21 ;  /* 0x00000015070b7220 */ /* 0x000fc40000410000 */
[----:B------:R-:W-:Y:S02]  /*c9d0*/  FFMA.FTZ R22, R12, R22, R13 ;  /* 0x000000160c167223 */ /* 0x000fe4000001000d */
[----:B------:R-:W-:Y:S02]  /*c9e0*/  IMAD.U32 R6, R46, 0x10000, RZ ;  /* 0x000100002e067824 */ /* 0x000fe400078e00ff */
[----:B------:R-:W-:Y:S02]  /*c9f0*/  FMUL.FTZ R9, R8, R21 ;  /* 0x0000001508097220 */ /* 0x000fe40000410000 */
        /* <DEDUP_REMOVED lines=14> */
[-C--:B------:R-:W-:Y:S02]  /*cae0*/  FFMA.FTZ R13, R9, R29.reuse, -R13 ;  /* 0x0000001d090d7223 */ /* 0x080fe4000001080d */
        /* <DEDUP_REMOVED lines=12> */
.L_x_137:
[----:B------:R-:W-:Y:S05]  /*cbb0*/  BSYNC B0 ;  /* 0x0000000000007941 */ /* 0x000fea0003800000 */
.L_x_136:
[----:B------:R-:W-:-:S04]  /*cbc0*/  IADD3 R6, R66, 0x20, RZ ;  /* 0x0000002042067810 */ /* 0x000fc80007ffe0ff */
[----:B------:R-:W-:-:S13]  /*cbd0*/  ISETP.GE.AND P0, PT, R6, c[0x0][0x27c], PT ;  /* 0x00009f0006007a0c */ /* 0x000fda0003f06270 */
[----:B------:R-:W-:Y:S05]  /*cbe0*/  @P0 BRA `(.L_x_115) ;  /* 0x000006c000000947 */ /* 0x000fea0003800000 */
[----:B-1----:R-:W-:Y:S01]  /*cbf0*/  SHF.R.S32.HI R12, RZ, 0x1f, R6 ;  /* 0x0000001fff0c7819 */ /* 0x002fe20000011406 */
[----:B------:R-:W-:Y:S01]  /*cc00*/  IMAD.MOV.U32 R13, RZ, RZ, c[0x0][0x27c] ;  /* 0x00009f00ff0d7624 */ /* 0x000fe200078e00ff */
[----:B------:R-:W-:Y:S02]  /*cc10*/  SHF.R.S32.HI R7, RZ, 0x1f, R17 ;  /* 0x0000001fff077819 */ /* 0x000fe40000011411 */
[-C--:B------:R-:W-:Y:S02]  /*cc20*/  LEA.HI R9, R17, R17.reuse, RZ, 0x1 ;  /* 0x0000001111097211 */ /* 0x080fe400078f08ff */
[CC--:B------:R-:W-:Y:S02]  /*cc30*/  LEA.HI R8, R12.reuse, R6.reuse, RZ, 0x3 ;  /* 0x000000060c087211 */ /* 0x0c0fe400078f18ff */
[----:B------:R-:W-:Y:S02]  /*cc40*/  LEA.HI R12, R12, R6, RZ, 0x5 ;  /* 0x000000060c0c7211 */ /* 0x000fe400078f28ff */
[----:B------:R-:W-:-:S02]  /*cc50*/  LEA.HI R6, R7, R17, RZ, 0x3 ;  /* 0x0000001107067211 */ /* 0x000fc400078f18ff */
[C---:B------:R-:W-:Y:S01]  /*cc60*/  LOP3.LUT R7, R9.reuse, 0x7fffffe, RZ, 0xc0, !PT ;  /* 0x07fffffe09077812 */ /* 0x040fe200078ec0ff */
[----:B------:R-:W-:Y:S01]  /*cc70*/  IMAD.SHL.U32 R9, R9, 0x20, RZ ;  /* 0x0000002009097824 */ /* 0x000fe200078e00ff */
[----:B------:R-:W-:Y:S01]  /*cc80*/  SHF.R.S32.HI R11, RZ, 0x3, R8 ;  /* 0x00000003ff0b7819 */ /* 0x000fe20000011408 */
[----:B------:R-:W-:Y:S01]  /*cc90*/  IMAD.SHL.U32 R10, R6, 0x20, RZ ;  /* 0x00000020060a7824 */ /* 0x000fe200078e00ff */
[----:B------:R-:W-:Y:S02]  /*cca0*/  IADD3 R16, R17, -R7, RZ ;  /* 0x8000000711107210 */ /* 0x000fe40007ffe0ff */
[----:B------:R-:W-:Y:S02]  /*ccb0*/  LOP3.LUT R6, R9, 0xc0, RZ, 0xc0, !PT ;  /* 0x000000c009067812 */ /* 0x000fe400078ec0ff */
[----:B------:R-:W-:Y:S01]  /*ccc0*/  LEA.HI R7, R13, R11, RZ, 0x1d ;  /* 0x0000000b0d077211 */ /* 0x000fe200078fe8ff */
[----:B------:R-:W-:Y:S01]  /*ccd0*/  IMAD.SHL.U32 R11, R12, 0x80, RZ ;  /* 0x000000800c0b7824 */ /* 0x000fe200078e00ff */
[----:B------:R-:W-:-:S02]  /*cce0*/  LOP3.LUT R9, R10, 0xffffff00, RZ, 0xc0, !PT ;  /* 0xffffff000a097812 */ /* 0x000fc400078ec0ff */
[----:B------:R-:W-:Y:S02]  /*ccf0*/  LOP3.LUT R10, R6, 0x18, R8, 0xf8, !PT ;  /* 0x00000018060a7812 */ /* 0x000fe400078ef808 */
[----:B------:R-:W-:Y:S01]  /*cd00*/  SHF.R.U32.HI R12, RZ, 0x3, R6 ;  /* 0x00000003ff0c7819 */ /* 0x000fe20000011606 */
[----:B------:R-:W-:Y:S01]  /*cd10*/  IMAD R16, R16, 0x20, R9 ;  /* 0x0000002010107824 */ /* 0x000fe200078e0209 */
[----:B------:R-:W-:Y:S02]  /*cd20*/  SHF.R.S32.HI R8, RZ, 0x1f, R7 ;  /* 0x0000001fff087819 */ /* 0x000fe40000011407 */
[----:B------:R-:W-:Y:S01]  /*cd30*/  LOP3.LUT R9, R10, R12, RZ, 0x3c, !PT ;  /* 0x0000000c0a097212 */ /* 0x000fe200078e3cff */
[----:B------:R-:W-:Y:S01]  /*cd40*/  IMAD.SHL.U32 R10, R7, 0x8, RZ ;  /* 0x00000008070a7824 */ /* 0x000fe200078e00ff */
[----:B------:R-:W-:Y:S02]  /*cd50*/  LEA.HI R7, R8, R7, RZ, 0x2 ;  /* 0x0000000708077211 */ /* 0x000fe400078f10ff */
[----:B------:R-:W-:-:S02]  /*cd60*/  LOP3.LUT R11, R11, 0x7ffff000, RZ, 0xc0, !PT ;  /* 0x7ffff0000b0b7812 */ /* 0x000fc400078ec0ff */
[----:B------:R-:W-:Y:S02]  /*cd70*/  LOP3.LUT R8, R6, 0x18, R10, 0xf8, !PT ;  /* 0x0000001806087812 */ /* 0x000fe400078ef80a */
[----:B------:R-:W-:Y:S02]  /*cd80*/  SHF.L.U32 R6, R7, 0xa, RZ ;  /* 0x0000000a07067819 */ /* 0x000fe400000006ff */
        /* <DEDUP_REMOVED lines=37> */
[-C--:B------:R-:W-:Y:S02]  /*cfe0*/  FFMA.FTZ R33, R7, R17.reuse, -R11 ;  /* 0x0000001107217223 */ /* 0x080fe4000001080b */
[-C--:B------:R-:W-:Y:S02]  /*cff0*/  FMUL.FTZ R11, R8, R14.reuse ;  /* 0x0000000e080b7220 */ /* 0x080fe40000410000 */
        /* <DEDUP_REMOVED lines=9> */
[C---:B------:R-:W-:Y:S02]  /*d090*/  FMUL.FTZ R13, R6.reuse, R15 ;  /* 0x0000000f060d7220 */ /* 0x040fe40000410000 */
[----:B------:R-:W-:Y:S02]  /*d0a0*/  IMAD.U32 R8, R63, 0x10000, RZ ;  /* 0x000100003f087824 */ /* 0x000fe400078e00ff */
[----:B------:R-:W-:Y:S02]  /*d0b0*/  FFMA.FTZ R26, R6, R21, -R9 ;  /* 0x00000015061a7223 */ /* 0x000fe40000010809 */
[----:B------:R-:W-:-:S02]  /*d0c0*/  FMUL.FTZ R11, R7, R20 ;  /* 0x00000014070b7220 */ /* 0x000fc40000410000 */
[----:B------:R-:W-:Y:S02]  /*d0d0*/  FFMA.FTZ R21, R12, R21, R13 ;  /* 0x000000150c157223 */ /* 0x000fe4000001000d */
[C---:B------:R-:W-:Y:S02]  /*d0e0*/  IMAD.U32 R6, R61.reuse, 0x10000, RZ ;  /* 0x000100003d067824 */ /* 0x040fe400078e00ff */
[----:B------:R-:W-:Y:S02]  /*d0f0*/  FMUL.FTZ R9, R8, R20 ;  /* 0x0000001408097220 */ /* 0x000fe40000410000 */
[-C--:B------:R-:W-:Y:S02]  /*d100*/  FMUL.FTZ R12, R10, R19.reuse ;  /* 0x000000130a0c7220 */ /* 0x080fe40000410000 */
[-C--:B------:R-:W-:Y:S01]  /*d110*/  FFMA.FTZ R20, R8, R22.reuse, -R11 ;  /* 0x0000001608147223 */ /* 0x080fe2000001080b */
[----:B------:R-:W-:Y:S01]  /*d120*/  LOP3.LUT R8, R61, 0xffff0000, RZ, 0xc0, !PT ;  /* 0xffff00003d087812 */ /* 0x000fe200078ec0ff */
[----:B------:R-:W-:Y:S01]  /*d130*/  FFMA.FTZ R18, R7, R22, R9 ;  /* 0x0000001607127223 */ /* 0x000fe20000010009 */
[----:B------:R-:W-:Y:S01]  /*d140*/  LOP3.LUT R7, R57, 0xffff0000, RZ, 0xc0, !PT ;  /* 0xffff000039077812 */ /* 0x000fe200078ec0ff */
[C---:B------:R-:W-:Y:S01]  /*d150*/  FMUL.FTZ R11, R6.reuse, R19 ;  /* 0x00000013060b7220 */ /* 0x040fe20000410000 */
        /* <DEDUP_REMOVED lines=21> */
.L_x_115:
[----:B------:R-:W-:Y:S05]  /*d2b0*/  BSYNC B2 ;  /* 0x0000000000027941 */ /* 0x000fea0003800000 */
.L_x_99:
[----:B-1----:R-:W-:Y:S01]  /*d2c0*/  IMAD R8, R67, c[0x0][0x208], RZ ;  /* 0x0000820043087a24 */ /* 0x002fe200078e02ff */
[----:B------:R-:W-:-:S04]  /*d2d0*/  DEPBAR.LE SB0, 0x0 ;  /* 0x000080000000791a */ /* 0x000fc80000000000 */
[----:B------:R-:W-:Y:S01]  /*d2e0*/  IMAD.WIDE.U32 R6, R230, c[0x0][0x208], RZ ;  /* 0x00008200e6067a25 */ /* 0x000fe200078e00ff */
[----:B------:R-:W-:Y:S02]  /*d2f0*/  ISETP.GE.AND P2, PT, R132, c[0x0][0x1d4], PT ;  /* 0x0000750084007a0c */ /* 0x000fe40003f46270 */
[----:B------:R-:W-:Y:S01]  /*d300*/  P2R R50, PR, RZ, 0x8 ;  /* 0x00000008ff327803 */ /* 0x000fe20000000000 */
[----:B------:R-:W-:Y:S01]  /*d310*/  IMAD R8, R230, c[0x0][0x20c], R8 ;  /* 0x00008300e6087a24 */ /* 0x000fe200078e0208 */
[----:B------:R-:W-:Y:S01]  /*d320*/  SHF.R.S32.HI R138, RZ, 0x1f, R132 ;  /* 0x0000001fff8a7819 */ /* 0x000fe20000011484 */
[----:B------:R-:W-:-:S04]  /*d330*/  IMAD.WIDE R14, R132, 0x2, RZ ;  /* 0x00000002840e7825 */ /* 0x000fc800078e02ff */
[----:B------:R-:W-:Y:S02]  /*d340*/  IMAD.IADD R7, R7, 0x1, R8 ;  /* 0x0000000107077824 */ /* 0x000fe400078e0208 */
[----:B------:R-:W-:Y:S02]  /*d350*/  IMAD R8, R70, c[0x0][0x218], RZ ;  /* 0x0000860046087a24 */ /* 0x000fe400078e02ff */
[----:B------:R-:W-:-:S04]  /*d360*/  IMAD.WIDE.U32 R6, R229, c[0x0][0x218], R6 ;  /* 0x00008600e5067a25 */ /* 0x000fc800078e0006 */
[----:B------:R-:W-:Y:S01]  /*d370*/  IMAD R8, R229, c[0x0][0x21c], R8 ;  /* 0x00008700e5087a24 */ /* 0x000fe200078e0208 */
[----:B------:R-:W-:Y:S01]  /*d380*/  BAR.SYNC.DEFER_BLOCKING 0x0 ;  /* 0x0000000000007b1d */ /* 0x000fe20000010000 */
[----:B------:R-:W-:Y:S01]  /*d390*/  IADD3 R6, P0, R72, R6, RZ ;  /* 0x0000000648067210 */ /* 0x000fe20007f1e0ff */
[----:B------:R-:W-:Y:S02]  /*d3a0*/  IMAD.SHL.U32 R139, R3, 0x2, RZ ;  /* 0x00000002038b7824 */ /* 0x000fe400078e00ff */
[----:B------:R-:W-:Y:S01]  /*d3b0*/  IMAD.SHL.U32 R219, R0, 0x2, RZ ;  /* 0x0000000200db7824 */ /* 0x000fe200078e00ff */
[----:B------:R-:W-:Y:S01]  /*d3c0*/  IADD3.X R8, R71, R7, R8, P0, !PT ;  /* 0x0000000747087210 */ /* 0x000fe200007fe408 */
[----:B------:R-:W-:Y:S01]  /*d3d0*/  IMAD R0, R2, 0x2, R139 ;  /* 0x0000000202007824 */ /* 0x000fe200078e028b */
[----:B------:R-:W-:Y:S01]  /*d3e0*/  LEA R7, P0, R6, c[0x0][0x1f8], 0x1 ;  /* 0x00007e0006077a11 */ /* 0x000fe200078008ff */
[----:B------:R-:W-:Y:S02]  /*d3f0*/  IMAD R220, R4, 0x2, R219 ;  /* 0x0000000204dc7824 */ /* 0x000fe400078e02db */
[----:B------:R-:W-:Y:S01]  /*d400*/  IMAD.SHL.U32 R221, R221, 0x2, RZ ;  /* 0x00000002dddd7824 */ /* 0x000fe200078e00ff */
[----:B------:R-:W-:Y:S01]  /*d410*/  LEA.HI.X R6, R6, c[0x0][0x1fc], R8, 0x1, P0 ;  /* 0x00007f0006067a11 */ /* 0x000fe200000f0c08 */
[----:B------:R-:W1:Y:S04]  /*d420*/  SHFL.IDX PT, R13, R7, RZ, 0x1c1f ;  /* 0x001c1fff070d7589 */ /* 0x000e6800000e0000 */
[----:B------:R2:W3:Y:S04]  /*d430*/  SHFL.IDX PT, R11, R7, 0x1, 0x1c1f ;  /* 0x003c1f00070b7f89 */ /* 0x0004e800000e0000 */
[----:B------:R-:W4:Y:S04]  /*d440*/  SHFL.IDX PT, R12, R6, RZ, 0x1c1f ;  /* 0x001c1fff060c7589 */ /* 0x000f2800000e0000 */
[----:B------:R5:W5:Y:S04]  /*d450*/  SHFL.IDX PT, R10, R6, 0x1, 0x1c1f ;  /* 0x003c1f00060a7f89 */ /* 0x000b6800000e0000 */
[----:B------:R-:W-:Y:S04]  /*d460*/  LDSM.16.M88.4 R20, [R219+0x6100] ;  /* 0x00610000db14783b */ /* 0x000fe80000000200 */
[----:B------:R-:W-:Y:S01]  /*d470*/  LDSM.16.M88.4 R16, [R219+0x7100] ;  /* 0x00710000db10783b */ /* 0x000fe20000000200 */
[----:B-1----:R-:W-:-:S03]  /*d480*/  IADD3 R46, P1, R13, R14, RZ ;  /* 0x0000000e0d2e7210 */ /* 0x002fc60007f3e0ff */
[----:B------:R-:W1:Y:S01]  /*d490*/  LDSM.16.M88.4 R36, [R139+0x3100] ;  /* 0x003100008b24783b */ /* 0x000e620000000200 */
[----:B--2---:R-:W-:Y:S02]  /*d4a0*/  SHF.R.S32.HI R7, RZ, 0x1f, R69 ;  /* 0x0000001fff077819 */ /* 0x004fe40000011445 */
[----:B---3--:R-:W-:Y:S01]  /*d4b0*/  IADD3 R42, P0, R14, R11, RZ ;  /* 0x0000000b0e2a7210 */ /* 0x008fe20007f1e0ff */
[----:B------:R-:W2:Y:S01]  /*d4c0*/  LDSM.16.M88.4 R32, [R139+0x3500] ;  /* 0x003500008b20783b */ /* 0x000ea20000000200 */
[----:B------:R-:W-:Y:S01]  /*d4d0*/  LEA.HI R7, R7, R69, RZ, 0x3 ;  /* 0x0000004507077211 */ /* 0x000fe200078f18ff */
[----:B----4-:R-:W-:Y:S02]  /*d4e0*/  IMAD.X R47, R12, 0x1, R15, P1 ;  /* 0x000000010c2f7824 */ /* 0x010fe400008e060f */
[----:B------:R-:W3:Y:S01]  /*d4f0*/  LDSM.16.M88.4 R28, [R139+0x3900] ;  /* 0x003900008b1c783b */ /* 0x000ee20000000200 */
[----:B-----5:R-:W-:Y:S01]  /*d500*/  SHF.R.S32.HI R6, RZ, 0x1f, R68 ;  /* 0x0000001fff067819 */ /* 0x020fe20000011444 */
[----:B------:R-:W-:Y:S01]  /*d510*/  IMAD.X R43, R15, 0x1, R10, P0 ;  /* 0x000000010f2b7824 */ /* 0x000fe200000e060a */
[----:B------:R-:W-:Y:S01]  /*d520*/  LOP3.LUT R225, R7, 0xfffffff8, RZ, 0xc0, !PT ;  /* 0xfffffff807e17812 */ /* 0x000fe200078ec0ff */
[----:B------:R-:W4:Y:S01]  /*d530*/  LDSM.16.M88.4 R24, [R139+0x3d00] ;  /* 0x003d00008b18783b */ /* 0x000f220000000200 */
[----:B------:R-:W-:-:S02]  /*d540*/  LEA.HI R6, R6, R68, RZ, 0x3 ;  /* 0x0000004406067211 */ /* 0x000fc400078f18ff */
[----:B------:R-:W-:Y:S01]  /*d550*/  SHF.R.S32.HI R137, RZ, 0x1f, R225 ;  /* 0x0000001fff897819 */ /* 0x000fe200000114e1 */
[----:B------:R-:W-:Y:S01]  /*d560*/  IMAD.WIDE R8, R225, 0x2, RZ ;  /* 0x00000002e1087825 */ /* 0x000fe200078e02ff */
[----:B------:R-:W-:Y:S01]  /*d570*/  LOP3.LUT R223, R6, 0xfffffff8, RZ, 0xc0, !PT ;  /* 0xfffffff806df7812 */ /* 0x000fe200078ec0ff */
[----:B------:R-:W-:Y:S03]  /*d580*/  LDSM.16.M88.4 R56, [R0+0x3100] ;  /* 0x003100000038783b */ /* 0x000fe60000000200 */
[----:B------:R-:W-:Y:S01]  /*d590*/  IADD3 R44, P1, R13, R8, RZ ;  /* 0x000000080d2c7210 */ /* 0x000fe20007f3e0ff */
[----:B------:R-:W-:Y:S01]  /*d5a0*/  IMAD.WIDE R6, R223, 0x2, RZ ;  /* 0x00000002df067825 */ /* 0x000fe200078e02ff */
[-C--:B------:R-:W-:Y:S01]  /*d5b0*/  IADD3 R48, P0, R8, R11.reuse, RZ ;  /* 0x0000000b08307210 */ /* 0x080fe20007f1e0ff */
[----:B------:R-:W-:Y:S01]  /*d5c0*/  LDSM.16.M88.4 R52, [R0+0x3500] ;  /* 0x003500000034783b */ /* 0x000fe20000000200 */
[----:B------:R-:W-:Y:S01]  /*d5d0*/  SHF.R.S32.HI R136, RZ, 0x1f, R223 ;  /* 0x0000001fff887819 */ /* 0x000fe200000114df */
[----:B------:R-:W-:Y:S01]  /*d5e0*/  IMAD.X R45, R12, 0x1, R9, P1 ;  /* 0x000000010c2d7824 */ /* 0x000fe200008e0609 */
[----:B------:R-:W-:Y:S01]  /*d5f0*/  IADD3 R40, P1, R13, R6, RZ ;  /* 0x000000060d287210 */ /* 0x000fe20007f3e0ff */
[--C-:B------:R-:W-:Y:S01]  /*d600*/  IMAD.X R49, R9, 0x1, R10.reuse, P0 ;  /* 0x0000000109317824 */ /* 0x100fe200000e060a */
[----:B------:R-:W-:Y:S01]  /*d610*/  IADD3 R6, P0, R6, R11, RZ ;  /* 0x0000000b06067210 */ /* 0x000fe20007f1e0ff */
[----:B------:R-:W-:Y:S02]  /*d620*/  LDSM.16.M88.4 R60, [R0+0x3900] ;  /* 0x00390000003c783b */ /* 0x000fe40000000200 */
[----:B------:R-:W-:Y:S01]  /*d630*/  IMAD.X R41, R12, 0x1, R7, P1 ;  /* 0x000000010c297824 */ /* 0x000fe200008e0607 */
[----:B------:R-:W-:Y:S01]  /*d640*/  ISETP.GE.AND P1, PT, R69, c[0x0][0x1d4], PT ;  /* 0x0000750045007a0c */ /* 0x000fe20003f26270 */
[----:B------:R-:W-:Y:S01]  /*d650*/  IMAD.X R7, R7, 0x1, R10, P0 ;  /* 0x0000000107077824 */ /* 0x000fe200000e060a */
[C---:B------:R-:W-:Y:S01]  /*d660*/  ISETP.LT.OR P0, PT, R112.reuse, 0x1, P2 ;  /* 0x000000017000780c */ /* 0x040fe20001701670 */
[----:B------:R5:W-:Y:S01]  /*d670*/  LDSM.16.M88.4 R64, [R0+0x3d00] ;  /* 0x003d00000040783b */ /* 0x000be20000000200 */
[C---:B------:R-:W-:Y:S01]  /*d680*/  ISETP.LT.OR P2, PT, R112.reuse, 0x21, P2 ;  /* 0x000000217000780c */ /* 0x040fe20001741670 */
[C---:B-1----:R-:W-:Y:S02]  /*d690*/  HMMA.16816.F32.BF16 R72, R16.reuse, R36, RZ ;  /* 0x000000241048723c */ /* 0x042fe400000418ff */
[----:B------:R-:W-:Y:S04]  /*d6a0*/  LDSM.16.M88.4 R12, [R220+0x6100] ;  /* 0x00610000dc0c783b */ /* 0x000fe80000000200 */
[----:B------:R-:W1:Y:S02]  /*d6b0*/  LDSM.16.M88.4 R8, [R220+0x7100] ;  /* 0x00710000dc08783b */ /* 0x000e640000000200 */
[----:B------:R-:W-:Y:S02]  /*d6c0*/  HMMA.16816.F32.BF16 R96, R16, R38, RZ ;  /* 0x000000261060723c */ /* 0x000fe400000418ff */
[----:B------:R-:W-:Y:S01]  /*d6d0*/  @!PT LDS RZ, [RZ] ;  /* 0x00000000fffff984 */ /* 0x000fe20000000800 */
[----:B------:R-:W-:Y:S01]  /*d6e0*/  @!PT LDS RZ, [RZ] ;  /* 0x00000000fffff984 */ /* 0x000fe20000000800 */
[----:B------:R-:W-:Y:S01]  /*d6f0*/  @!PT LDS RZ, [RZ] ;  /* 0x00000000fffff984 */ /* 0x000fe20000000800 */
[----:B------:R3:W-:Y:S01]  /*d700*/  LDGSTS.E.BYPASS.LTC128B.128 [R221+0x100], [R46.64], !P0 ;  /* 0x001000002edd7fae */ /* 0x0007e2000c101d46 */
[----:B------:R-:W-:-:S02]  /*d710*/  ISETP.LT.OR P0, PT, R112, 0x1, P1 ;  /* 0x000000017000780c */ /* 0x000fc40000f01670 */
[----:B------:R-:W-:-:S03]  /*d720*/  ISETP.LT.OR P1, PT, R112, 0x21, P1 ;  /* 0x000000217000780c */ /* 0x000fc60000f21670 */
[----:B------:R-:W-:Y:S01]  /*d730*/  HMMA.16816.F32.BF16 R84, R20, R36, RZ ;  /* 0x000000241454723c */ /* 0x000fe200000418ff */
[----:B-----5:R-:W-:-:S07]  /*d740*/  IADD3 R0, R139, 0x3100, RZ ;  /* 0x000031008b007810 */ /* 0x020fce0007ffe0ff */
[----:B------:R3:W-:Y:S01]  /*d750*/  LDGSTS.E.BYPASS.LTC128B.128 [R221+0x1100], [R44.64], !P0 ;  /* 0x011000002cdd7fae */ /* 0x0007e2000c101d46 */
[----:B------:R-:W-:Y:S01]  /*d760*/  ISETP.GE.AND P0, PT, R68, c[0x0][0x1d4], PT ;  /* 0x0000750044007a0c */ /* 0x000fe20003f06270 */
[----:B------:R-:W-:Y:S01]  /*d770*/  HMMA.16816.F32.BF16 R80, R20, R38, RZ ;  /* 0x000000261450723c */ /* 0x000fe200000418ff */
[----:B------:R-:W-:Y:S02]  /*d780*/  IMAD R218, R2, 0x2, R0 ;  /* 0x0000000202da7824 */ /* 0x000fe400078e0200 */
[C---:B------:R-:W-:Y:S02]  /*d790*/  ISETP.LT.OR P3, PT, R112.reuse, 0x1, P0 ;  /* 0x000000017000780c */ /* 0x040fe40000761670 */
[----:B------:R-:W-:-:S03]  /*d7a0*/  ISETP.LT.OR P0, PT, R112, 0x21, P0 ;  /* 0x000000217000780c */ /* 0x000fc60000701670 */
[C---:B--2---:R-:W-:Y:S08]  /*d7b0*/  HMMA.16816.F32.BF16 R68, R16.reuse, R32, RZ ;  /* 0x000000201044723c */ /* 0x044ff000000418ff */
[----:B------:R4:W-:Y:S01]  /*d7c0*/  LDGSTS.E.BYPASS.LTC128B.128 [R221+0x2100], [R40.64], !P3 ;  /* 0x0210000028dd7fae */ /* 0x0009e2000d901d46 */
[----:B------:R-:W-:Y:S01]  /*d7d0*/  HMMA.16816.F32.BF16 R104, R16, R34, RZ ;  /* 0x000000221068723c */ /* 0x000fe200000418ff */
[----:B------:R-:W-:-:S02]  /*d7e0*/  ISETP.NE.AND P3, PT, R50, RZ, PT ;  /* 0x000000ff3200720c */ /* 0x000fc40003f65270 */
[----:B------:R4:W-:Y:S01]  /*d7f0*/  LDGSTS.E.BYPASS.LTC128B.128 [R221+0x900], [R42.64], !P2 ;  /* 0x009000002add7fae */ /* 0x0009e2000d101d46 */
[----:B------:R-:W-:-:S03]  /*d800*/  ISETP.GE.AND P2, PT, R167, 0x41, PT ;  /* 0x00000041a700780c */ /* 0x000fc60003f46270 */
[----:B------:R2:W-:Y:S01]  /*d810*/  LDGSTS.E.BYPASS.LTC128B.128 [R221+0x1900], [R48.64], !P1 ;  /* 0x0190000030dd7fae */ /* 0x0005e2000c901d46 */
[C---:B------:R-:W-:Y:S03]  /*d820*/  HMMA.16816.F32.BF16 R36, R20.reuse, R32, RZ ;  /* 0x000000201424723c */ /* 0x040fe600000418ff */
[----:B------:R1:W-:Y:S04]  /*d830*/  LDGSTS.E.BYPASS.LTC128B.128 [R221+0x2900], [R6.64], !P0 ;  /* 0x0290000006dd7fae */ /* 0x0003e8000c101d46 */
[----:B------:R-:W0:Y:S01]  /*d840*/  LDGDEPBAR ;  /* 0x00000000000079af */ /* 0x000e220000000000 */
[----:B------:R-:W-:Y:S08]  /*d850*/  HMMA.16816.F32.BF16 R76, R20, R34, RZ ;  /* 0x00000022144c723c */ /* 0x000ff000000418ff */
[C---:B---3--:R-:W-:Y:S08]  /*d860*/  HMMA.16816.F32.BF16 R44, R16.reuse, R28, RZ ;  /* 0x0000001c102c723c */ /* 0x048ff000000418ff */
[C---:B----4-:R-:W-:Y:S01]  /*d870*/  HMMA.16816.F32.BF16 R40, R16.reuse, R24, RZ ;  /* 0x000000181028723c */ /* 0x050fe200000418ff */
[----:B--2---:R-:W-:Y:S07]  /*d880*/  LDSM.16.M88.4 R48, [R218+0x1800] ;  /* 0x00180000da30783b */ /* 0x004fee0000000200 */
[----:B------:R-:W-:Y:S08]  /*d890*/  HMMA.16816.F32.BF16 R100, R16, R30, RZ ;  /* 0x0000001e1064723c */ /* 0x000ff000000418ff */
[C---:B------:R-:W-:Y:S08]  /*d8a0*/  HMMA.16816.F32.BF16 R32, R20.reuse, R28, RZ ;  /* 0x0000001c1420723c */ /* 0x040ff000000418ff */
[----:B------:R-:W-:Y:S08]  /*d8b0*/  HMMA.16816.F32.BF16 R92, R20, R30, RZ ;  /* 0x0000001e145c723c */ /* 0x000ff000000418ff */
[----:B------:R-:W-:Y:S01]  /*d8c0*/  HMMA.16816.F32.BF16 R88, R16, R26, RZ ;  /* 0x0000001a1058723c */ /* 0x000fe200000418ff */
[----:B------:R-:W-:Y:S07]  /*d8d0*/  LDSM.16.M88.4 R16, [R219+0x9100] ;  /* 0x00910000db10783b */ /* 0x000fee0000000200 */
[C---:B------:R-:W-:Y:S08]  /*d8e0*/  HMMA.16816.F32.BF16 R28, R20.reuse, R24, RZ ;  /* 0x00000018141c723c */ /* 0x040ff000000418ff */
[----:B------:R-:W-:Y:S01]  /*d8f0*/  HMMA.16816.F32.BF16 R24, R20, R26, RZ ;  /* 0x0000001a1418723c */ /* 0x000fe200000418ff */
[----:B------:R-:W-:Y:S07]  /*d900*/  LDSM.16.M88.4 R20, [R139+0x4d00] ;  /* 0x004d00008b14783b */ /* 0x000fee0000000200 */
[C---:B-1----:R-:W-:Y:S01]  /*d910*/  HMMA.16816.F32.BF16 R148, R8.reuse, R60, R44 ;  /* 0x0000003c0894723c */ /* 0x042fe2000004182c */
[----:B------:R-:W1:Y:S07]  /*d920*/  LDSM.16.M88.4 R44, [R139+0x4100] ;  /* 0x004100008b2c783b */ /* 0x000e6e0000000200 */
[C---:B------:R-:W-:Y:S01]  /*d930*/  HMMA.16816.F32.BF16 R144, R8.reuse, R64, R40 ;  /* 0x000000400890723c */ /* 0x040fe20000041828 */
[----:B------:R-:W2:Y:S07]  /*d940*/  LDSM.16.M88.4 R40, [R139+0x4500] ;  /* 0x004500008b28783b */ /* 0x000eae0000000200 */
[C---:B------:R-:W-:Y:S08]  /*d950*/  HMMA.16816.F32.BF16 R108, R8.reuse, R56, R72 ;  /* 0x00000038086c723c */ /* 0x040ff00000041848 */
[C---:B------:R-:W-:Y:S08]  /*d960*/  HMMA.16816.F32.BF16 R112, R8.reuse, R52, R68 ;  /* 0x000000340870723c */ /* 0x040ff00000041844 */
[----:B------:R-:W-:Y:S08]  /*d970*/  HMMA.16816.F32.BF16 R104, R8, R54, R104 ;  /* 0x000000360868723c */ /* 0x000ff00000041868 */
[C---:B------:R-:W-:Y:S01]  /*d980*/  HMMA.16816.F32.BF16 R120, R12.reuse, R52, R36 ;  /* 0x000000340c78723c */ /* 0x040fe20000041824 */
[----:B------:R-:W3:Y:S07]  /*d990*/  LDSM.16.M88.4 R36, [R139+0x4900] ;  /* 0x004900008b24783b */ /* 0x000eee0000000200 */
[C---:B------:R-:W-:Y:S08]  /*d9a0*/  HMMA.16816.F32.BF16 R116, R12.reuse, R56, R84 ;  /* 0x000000380c74723c */ /* 0x040ff00000041854 */
        /* <DEDUP_REMOVED lines=8> */
[----:B------:R-:W4:Y:S04]  /*da30*/  LDSM.16.M88.4 R12, [R219+0x8100] ;  /* 0x00810000db0c783b */ /* 0x000f280000000200 */
[----:B------:R-:W-:Y:S03]  /*da40*/  LDSM.16.M88.4 R24, [R220+0x8100] ;  /* 0x00810000dc18783b */ /* 0x000fe60000000200 */
[C---:B------:R-:W-:Y:S08]  /*da50*/  HMMA.16816.F32.BF16 R140, R8.reuse, R62, R100 ;  /* 0x0000003e088c723c */ /* 0x040ff00000041864 */
[C---:B------:R-:W-:Y:S01]  /*da60*/  HMMA.16816.F32.BF16 R96, R8.reuse, R58, R96 ;  /* 0x0000003a0860723c */ /* 0x040fe20000041860 */
[----:B------:R-:W-:Y:S07]  /*da70*/  LDSM.16.M88.4 R56, [R218+0x1c00] ;  /* 0x001c0000da38783b */ /* 0x000fee0000000200 */
[----:B------:R-:W-:Y:S01]  /*da80*/  HMMA.16816.F32.BF16 R100, R8, R66, R88 ;  /* 0x000000420864723c */ /* 0x000fe20000041858 */
[----:B------:R-:W5:Y:S07]  /*da90*/  LDSM.16.M88.4 R8, [R220+0x9100] ;  /* 0x00910000dc08783b */ /* 0x000f6e0000000200 */
[C---:B-1----:R-:W-:Y:S08]  /*daa0*/  HMMA.16816.F32.BF16 R88, R16.reuse, R44, R108 ;  /* 0x0000002c1058723c */ /* 0x042ff0000004186c */
[C---:B--2---:R-:W-:Y:S08]  /*dab0*/  HMMA.16816.F32.BF16 R80, R16.reuse, R40, R112 ;  /* 0x000000281050723c */ /* 0x044ff00000041870 */
[C---:B------:R-:W-:Y:S08]  /*dac0*/  HMMA.16816.F32.BF16 R76, R16.reuse, R42, R104 ;  /* 0x0000002a104c723c */ /* 0x040ff00000041868 */
[C---:B------:R-:W-:Y:S08]  /*dad0*/  HMMA.16816.F32.BF16 R84, R16.reuse, R46, R96 ;  /* 0x0000002e1054723c */ /* 0x040ff00000041860 */
[C---:B---3--:R-:W-:Y:S08]  /*dae0*/  HMMA.16816.F32.BF16 R104, R16.reuse, R36, R148 ;  /* 0x000000241068723c */ /* 0x048ff00000041894 */
[C---:B------:R-:W-:Y:S08]  /*daf0*/  HMMA.16816.F32.BF16 R108, R16.reuse, R20, R144 ;  /* 0x00000014106c723c */ /* 0x040ff00000041890 */
[C---:B------:R-:W-:Y:S08]  /*db00*/  HMMA.16816.F32.BF16 R112, R16.reuse, R38, R140 ;  /* 0x000000261070723c */ /* 0x040ff0000004188c */
[----:B------:R-:W-:Y:S08]  /*db10*/  HMMA.16816.F32.BF16 R100, R16, R22, R100 ;  /* 0x000000161064723c */ /* 0x000ff00000041864 */
[C---:B----4-:R-:W-:Y:S08]  /*db20*/  HMMA.16816.F32.BF16 R96, R12.reuse, R44, R116 ;  /* 0x0000002c0c60723c */ /* 0x050ff00000041874 */
        /* <DEDUP_REMOVED lines=11> */
[C---:B-----5:R-:W-:Y:S08]  /*dbe0*/  HMMA.16816.F32.BF16 R92, R8.reuse, R28, R80 ;  /* 0x0000001c085c723c */ /* 0x060ff00000041850 */
[----:B------:R-:W-:Y:S08]  /*dbf0*/  HMMA.16816.F32.BF16 R80, R8, R50, R112 ;  /* 0x000000320850723c */ /* 0x000ff00000041870 */
[C---:B------:R-:W-:Y:S01]  /*dc00*/  HMMA.16816.F32.BF16 R112, R24.reuse, R48, R16 ;  /* 0x000000301870723c */ /* 0x040fe20000041810 */
[----:B------:R-:W2:Y:S07]  /*dc10*/  LDSM.16.M88.4 R16, [R219+0xa100] ;  /* 0x00a10000db10783b */ /* 0x000eae0000000200 */
[C---:B------:R-:W-:Y:S01]  /*dc20*/  HMMA.16816.F32.BF16 R120, R24.reuse, R28, R44 ;  /* 0x0000001c1878723c */ /* 0x040fe2000004182c */
[----:B------:R-:W3:Y:S07]  /*dc30*/  LDSM.16.M88.4 R44, [R139+0x5500] ;  /* 0x005500008b2c783b */ /* 0x000eee0000000200 */
[----:B------:R-:W-:Y:S01]  /*dc40*/  HMMA.16816.F32.BF16 R116, R24, R30, R40 ;  /* 0x0000001e1874723c */ /* 0x000fe20000041828 */
[----:B------:R-:W4:Y:S07]  /*dc50*/  LDSM.16.M88.4 R40, [R139+0x5900] ;  /* 0x005900008b28783b */ /* 0x000f2e0000000200 */
[C---:B------:R-:W-:Y:S08]  /*dc60*/  HMMA.16816.F32.BF16 R88, R8.reuse, R32, R88 ;  /* 0x000000200858723c */ /* 0x040ff00000041858 */
[----:B------:R-:W-:Y:S08]  /*dc70*/  HMMA.16816.F32.BF16 R144, R8, R34, R84 ;  /* 0x000000220890723c */ /* 0x000ff00000041854 */
[C---:B------:R-:W-:Y:S08]  /*dc80*/  HMMA.16816.F32.BF16 R124, R24.reuse, R32, R96 ;  /* 0x00000020187c723c */ /* 0x040ff00000041860 */
[----:B------:R-:W-:Y:S01]  /*dc90*/  HMMA.16816.F32.BF16 R60, R24, R34, R60 ;  /* 0x00000022183c723c */ /* 0x000fe2000004183c */
[----:B------:R-:W-:Y:S07]  /*dca0*/  LDSM.16.M88.4 R32, [R218+0x2400] ;  /* 0x00240000da20783b */ /* 0x000fee0000000200 */
[C---:B------:R-:W-:Y:S01]  /*dcb0*/  HMMA.16816.F32.BF16 R140, R8.reuse, R30, R76 ;  /* 0x0000001e088c723c */ /* 0x040fe2000004184c */
[----:B------:R-:W-:Y:S07]  /*dcc0*/  LDSM.16.M88.4 R28, [R218+0x2800] ;  /* 0x00280000da1c783b */ /* 0x000fee0000000200 */
[C---:B------:R-:W-:Y:S08]  /*dcd0*/  HMMA.16816.F32.BF16 R84, R8.reuse, R48, R104 ;  /* 0x000000300854723c */ /* 0x040ff00000041868 */
[C---:B------:R-:W-:Y:S08]  /*dce0*/  HMMA.16816.F32.BF16 R76, R8.reuse, R56, R108 ;  /* 0x00000038084c723c */ /* 0x040ff0000004186c */
[----:B------:R-:W-:Y:S01]  /*dcf0*/  HMMA.16816.F32.BF16 R128, R8, R58, R100 ;  /* 0x0000003a0880723c */ /* 0x000fe20000041864 */
[----:B------:R-:W-:Y:S07]  /*dd00*/  LDSM.16.M88.4 R8, [R220+0xb100] ;  /* 0x00b10000dc08783b */ /* 0x000fee0000000200 */
[C---:B------:R-:W-:Y:S01]  /*dd10*/  HMMA.16816.F32.BF16 R108, R24.reuse, R50, R64 ;  /* 0x00000032186c723c */ /* 0x040fe20000041840 */
[----:B------:R-:W5:Y:S07]  /*dd20*/  LDSM.16.M88.4 R48, [R218+0x2000] ;  /* 0x00200000da30783b */ /* 0x000f6e0000000200 */
        /* <DEDUP_REMOVED lines=12> */
[C---:B----4-:R-:W-:Y:S08]  /*ddf0*/  HMMA.16816.F32.BF16 R84, R20.reuse, R40, R84 ;  /* 0x000000281454723c */ /* 0x050ff00000041854 */
[C---:B------:R-:W-:Y:S08]  /*de00*/  HMMA.16816.F32.BF16 R80, R20.reuse, R42, R80 ;  /* 0x0000002a1450723c */ /* 0x040ff00000041850 */
[C---:B------:R-:W-:Y:S08]  /*de10*/  HMMA.16816.F32.BF16 R76, R20.reuse, R36, R76 ;  /* 0x00000024144c723c */ /* 0x040ff0000004184c */
[----:B------:R-:W-:Y:S08]  /*de20*/  HMMA.16816.F32.BF16 R68, R20, R38, R128 ;  /* 0x000000261444723c */ /* 0x000ff00000041880 */
[C---:B------:R-:W-:Y:S08]  /*de30*/  HMMA.16816.F32.BF16 R44, R16.reuse, R40, R112 ;  /* 0x00000028102c723c */ /* 0x040ff00000041870 */
[C---:B------:R-:W-:Y:S08]  /*de40*/  HMMA.16816.F32.BF16 R40, R16.reuse, R42, R108 ;  /* 0x0000002a1028723c */ /* 0x040ff0000004186c */
[C---:B------:R-:W-:Y:S08]  /*de50*/  HMMA.16816.F32.BF16 R20, R16.reuse, R36, R104 ;  /* 0x000000241014723c */ /* 0x040ff00000041868 */
[----:B------:R-:W-:Y:S08]  /*de60*/  HMMA.16816.F32.BF16 R16, R16, R38, R72 ;  /* 0x000000261010723c */ /* 0x000ff00000041848 */
[C---:B-----5:R-:W-:Y:S08]  /*de70*/  HMMA.16816.F32.BF16 R100, R8.reuse, R48, R100 ;  /* 0x000000300864723c */ /* 0x060ff00000041864 */
[C---:B------:R-:W-:Y:S08]  /*de80*/  HMMA.16816.F32.BF16 R96, R8.reuse, R50, R96 ;  /* 0x000000320860723c */ /* 0x040ff00000041860 */
[----:B------:R-:W-:Y:S08]  /*de90*/  HMMA.16816.F32.BF16 R108, R8, R26, R68 ;  /* 0x0000001a086c723c */ /* 0x000ff00000041844 */
[C---:B------:R-:W-:Y:S08]  /*dea0*/  HMMA.16816.F32.BF16 R64, R12.reuse, R48, R64 ;  /* 0x000000300c40723c */ /* 0x040ff00000041840 */
[----:B------:R-:W-:Y:S08]  /*deb0*/  HMMA.16816.F32.BF16 R72, R12, R50, R60 ;  /* 0x000000320c48723c */ /* 0x000ff0000004183c */
[----:B------:R-:W-:Y:S08]  /*dec0*/  HMMA.16816.F32.BF16 R76, R8, R24, R76 ;  /* 0x00000018084c723c */ /* 0x000ff0000004184c */
[C---:B------:R-:W-:Y:S08]  /*ded0*/  HMMA.16816.F32.BF16 R68, R12.reuse, R32, R56 ;  /* 0x000000200c44723c */ /* 0x040ff00000041838 */
        /* <DEDUP_REMOVED lines=12> */
[----:B------:R-:W-:Y:S01]  /*dfa0*/  IMAD.MOV.U32 R229, RZ, RZ, RZ ;  /* 0x000000ffffe57224 */ /* 0x000fe200078e00ff */
[----:B------:R-:W-:-:S04]  /*dfb0*/  IADD3 R2, R250, R172, R158 ;  /* 0x000000acfa027210 */ /* 0x000fc80007ffe09e */
[----:B------:R-:W-:-:S05]  /*dfc0*/  IADD3 R2, R2, -0x80, RZ ;  /* 0xffffff8002027810 */ /* 0x000fca0007ffe0ff */
[----:B------:R-:W-:Y:S02]  /*dfd0*/  IMAD.MOV.U32 R0, RZ, RZ, R2 ;  /* 0x000000ffff007224 */ /* 0x000fe400078e0002 */
[----:B------:R-:W-:-:S05]  /*dfe0*/  @P1 IMAD.HI.U32 R3, R2, c[0x0][0x2bc], RZ ;  /* 0x0000af0002031a27 */ /* 0x000fca00078e00ff */
[----:B------:R-:W-:-:S04]  /*dff0*/  @P1 SHF.R.U32.HI R0, RZ, c[0x0][0x2c0], R3 ;  /* 0x0000b000ff001a19 */ /* 0x000fc80000011603 */
[----:B------:R-:W-:-:S04]  /*e000*/  @!P3 IADD3 R3, P0, R0, R156, RZ ;  /* 0x0000009c0003b210 */ /* 0x000fc80007f1e0ff */
[----:B------:R-:W-:Y:S02]  /*e010*/  @!P3 LEA.HI.X.SX32 R7, R0, R154, 0x1, P0 ;  /* 0x0000009a0007b211 */ /* 0x000fe400000f0eff */
[----:B------:R-:W-:-:S04]  /*e020*/  @!P3 LEA R6, P0, R3, c[0x0][0x2a0], 0x2 ;  /* 0x0000a8000306ba11 */ /* 0x000fc800078010ff */
[----:B------:R-:W-:-:S05]  /*e030*/  @!P3 LEA.HI.X R7, R3, c[0x0][0x2a4], R7, 0x2, P0 ;  /* 0x0000a9000307ba11 */ /* 0x000fca00000f1407 */
[----:B------:R-:W2:Y:S01]  /*e040*/  @!P3 LDG.E R229, [R6.64] ;  /* 0x0000000606e5b981 */ /* 0x000ea2000c1e1900 */
[----:B------:R-:W-:Y:S01]  /*e050*/  IMAD.MOV R0, RZ, RZ, -R0 ;  /* 0x000000ffff007224 */ /* 0x000fe200078e0a00 */
[----:B------:R-:W-:Y:S01]  /*e060*/  SEL R21, RZ, 0x10, P6 ;  /* 0x00000010ff157807 */ /* 0x000fe20003000000 */
[----:B------:R-:W-:Y:S01]  /*e070*/  IMAD.SHL.U32 R11, R132, 0x2, RZ ;  /* 0x00000002840b7824 */ /* 0x000fe200078e00ff */
[----:B------:R-:W-:Y:S01]  /*e080*/  SEL R20, RZ, 0x10, P5 ;  /* 0x00000010ff147807 */ /* 0x000fe20002800000 */
[----:B------:R-:W-:Y:S01]  /*e090*/  IMAD R230, R0, c[0x0][0x2b8], R2 ;  /* 0x0000ae0000e67a24 */ /* 0x000fe200078e0202 */
[----:B------:R-:W-:Y:S01]  /*e0a0*/  SHF.L.U64.HI R9, R132, 0x1, R138 ;  /* 0x0000000184097819 */ /* 0x000fe2000001028a */
[----:B------:R-:W-:Y:S01]  /*e0b0*/  IMAD.SHL.U32 R8, R225, 0x2, RZ ;  /* 0x00000002e1087824 */ /* 0x000fe200078e00ff */
[----:B------:R-:W-:Y:S01]  /*e0c0*/  IADD3 R10, -R134, 0x10, RZ ;  /* 0x00000010860a7810 */ /* 0x000fe20007ffe1ff */
[----:B------:R-:W-:Y:S01]  /*e0d0*/  IMAD.WIDE.U32 R2, R230, c[0x0][0x1e0], RZ ;  /* 0x00007800e6027a25 */ /* 0x000fe200078e00ff */
[----:B------:R-:W-:-:S02]  /*e0e0*/  SHF.R.S32.HI R0, RZ, 0x1f, R230 ;  /* 0x0000001fff007819 */ /* 0x000fc400000114e6 */
[----:B------:R-:W-:Y:S02]  /*e0f0*/  SHF.L.U64.HI R18, R225, 0x1, R137 ;  /* 0x00000001e1127819 */ /* 0x000fe40000010289 */
[----:B------:R-:W-:Y:S01]  /*e100*/  LOP3.LUT R10, R10, 0xf, RZ, 0xc0, !PT ;  /* 0x0000000f0a0a7812 */ /* 0x000fe200078ec0ff */
[----:B------:R-:W-:Y:S01]  /*e110*/  IMAD R0, R0, c[0x0][0x1e0], RZ ;  /* 0x0000780000007a24 */ /* 0x000fe200078e02ff */
[----:B------:R-:W-:-:S03]  /*e120*/  SHF.L.U64.HI R19, R223, 0x1, R136 ;  /* 0x00000001df137819 */ /* 0x000fc60000010288 */
[----:B------:R-:W-:-:S04]  /*e130*/  IMAD R0, R230, c[0x0][0x1e4], R0 ;  /* 0x00007900e6007a24 */ /* 0x000fc800078e0200 */
[----:B------:R-:W-:Y:S01]  /*e140*/  IMAD.IADD R3, R3, 0x1, R0 ;  /* 0x0000000103037824 */ /* 0x000fe200078e0200 */
[----:B--2---:R-:W-:-:S03]  /*e150*/  SHF.R.S32.HI R0, RZ, 0x1f, R229 ;  /* 0x0000001fff007819 */ /* 0x004fc600000114e5 */
[----:B------:R-:W-:-:S04]  /*e160*/  IMAD.WIDE.U32 R2, R229, c[0x0][0x1f0], R2 ;  /* 0x00007c00e5027a25 */ /* 0x000fc800078e0002 */
[----:B------:R-:W-:-:S04]  /*e170*/  IMAD R0, R0, c[0x0][0x1f0], RZ ;  /* 0x00007c0000007a24 */ /* 0x000fc800078e02ff */
[----:B------:R-:W-:Y:S01]  /*e180*/  IMAD R6, R229, c[0x0][0x1f4], R0 ;  /* 0x00007d00e5067a24 */ /* 0x000fe200078e0200 */
[----:B------:R-:W-:-:S04]  /*e190*/  IADD3 R0, P0, R152, R2, RZ ;  /* 0x0000000298007210 */ /* 0x000fc80007f1e0ff */
[----:B------:R-:W-:Y:S02]  /*e1a0*/  IADD3.X R3, R252, R3, R6, P0, !PT ;  /* 0x00000003fc037210 */ /* 0x000fe400007fe406 */
[C---:B------:R-:W-:Y:S02]  /*e1b0*/  LEA R7, P0, R0.reuse, c[0x0][0x1c8], 0x1 ;  /* 0x0000720000077a11 */ /* 0x040fe400078008ff */
[----:B------:R-:W-:Y:S02]  /*e1c0*/  IADD3 R6, -R21, 0x10, RZ ;  /* 0x0000001015067810 */ /* 0x000fe40007ffe1ff */
[----:B------:R-:W-:Y:S02]  /*e1d0*/  LEA.HI.X R3, R0, c[0x0][0x1cc], R3, 0x1, P0 ;  /* 0x0000730000037a11 */ /* 0x000fe400000f0c03 */
[----:B------:R-:W1:Y:S01]  /*e1e0*/  SHFL.IDX PT, R0, R7, 0x1, 0x1c1f ;  /* 0x003c1f0007007f89 */ /* 0x000e6200000e0000 */
[----:B------:R-:W-:-:S03]  /*e1f0*/  LOP3.LUT R6, R6, 0xf, RZ, 0xc0, !PT ;  /* 0x0000000f06067812 */ /* 0x000fc600078ec0ff */
[----:B------:R-:W2:Y:S01]  /*e200*/  SHFL.IDX PT, R2, R3, 0x1, 0x1c1f ;  /* 0x003c1f0003027f89 */ /* 0x000ea200000e0000 */
[----:B-1----:R-:W-:Y:S02]  /*e210*/  IADD3 R16, P1, P0, R6, R0, R11 ;  /* 0x0000000006107210 */ /* 0x002fe4000783e00b */
[----:B------:R-:W-:Y:S02]  /*e220*/  IADD3 R6, -R20, 0x10, RZ ;  /* 0x0000001014067810 */ /* 0x000fe40007ffe1ff */
[----:B--2---:R-:W-:Y:S02]  /*e230*/  IADD3.X R17, RZ, R2, R9, P1, P0 ;  /* 0x00000002ff117210 */ /* 0x004fe40000fe0409 */
[----:B------:R-:W-:-:S04]  /*e240*/  LOP3.LUT R6, R6, 0xf, RZ, 0xc0, !PT ;  /* 0x0000000f06067812 */ /* 0x000fc800078ec0ff */
[----:B------:R-:W-:Y:S01]  /*e250*/  IADD3 R14, P1, P0, R6, R0, R8 ;  /* 0x00000000060e7210 */ /* 0x000fe2000783e008 */
[----:B------:R-:W-:-:S03]  /*e260*/  IMAD.SHL.U32 R6, R223, 0x2, RZ ;  /* 0x00000002df067824 */ /* 0x000fc600078e00ff */
[----:B------:R-:W-:Y:S02]  /*e270*/  IADD3.X R15, RZ, R2, R18, P1, P0 ;  /* 0x00000002ff0f7210 */ /* 0x000fe40000fe0412 */
        /* <DEDUP_REMOVED lines=19> */
.L_x_138:
[----:B------:R-:W-:Y:S01]  /*e3b0*/  LOP3.LUT R0, R135, 0xffffffe0, RZ, 0xc0, !PT ;  /* 0xffffffe087007812 */ /* 0x000fe200078ec0ff */
        /* <DEDUP_REMOVED lines=11> */
[----:B-1----:R-:W-:Y:S02]  /*e470*/  FSEL R14, R102, -INF , P0 ;  /* 0xff800000660e7808 */ /* 0x002fe40000000000 */
        /* <DEDUP_REMOVED lines=84> */
[----:B------:R-:W-:Y:S02]  /*e9c0*/  FMNMX.FTZ R3, R116, R3, !PT ;  /* 0x0000000374037209 */ /* 0x000fe40007810000 */
        /* <DEDUP_REMOVED lines=38> */
[----:B------:R-:W-:Y:S02]  /*ec30*/  FMNMX.FTZ R2, R128, R2, !PT ;  /* 0x0000000280027209 */ /* 0x000fe40007810000 */
[----:B-1----:R-:W-:Y:S02]  /*ec40*/  FMNMX.FTZ R6, R6, R7, !PT ;  /* 0x0000000706067209 */ /* 0x002fe40007810000 */
[----:B------:R-:W-:-:S02]  /*ec50*/  FMNMX.FTZ R0, R226, R0, !PT ;  /* 0x00000000e2007209 */ /* 0x000fc40007810000 */
[----:B------:R-:W-:Y:S01]  /*ec60*/  FMNMX.FTZ R2, R127, R2, !PT ;  /* 0x000000027f027209 */ /* 0x000fe20007810000 */
[----:B------:R-:W1:Y:S01]  /*ec70*/  SHFL.BFLY PT, R135, R6, 0x1, 0x1f ;  /* 0x0c201f0006877f89 */ /* 0x000e6200000e0000 */
        /* <DEDUP_REMOVED lines=9> */
[----:B------:R-:W-:Y:S02]  /*ed10*/  FSEL R222, R27, -INF , P0 ;  /* 0xff8000001bde7808 */ /* 0x000fe40000000000 */
[----:B------:R-:W-:Y:S01]  /*ed20*/  FMNMX.FTZ R0, R182, R0, !PT ;  /* 0x00000000b6007209 */ /* 0x000fe20007810000 */
[----:B------:R-:W3:Y:S03]  /*ed30*/  SHFL.BFLY PT, R2, R9, 0x1, 0x1f ;  /* 0x0c201f0009027f89 */ /* 0x000ee600000e0000 */
[----:B------:R-:W-:Y:S01]  /*ed40*/  FMNMX.FTZ R0, R181, R0, !PT ;  /* 0x00000000b5007209 */ /* 0x000fe20007810000 */
[----:B------:R-:W-:Y:S01]  /*ed50*/  LDSM.16.MT88.4 R24, [R216+0x100] ;  /* 0x00010000d818783b */ /* 0x000fe20000004200 */
[----:B-1----:R-:W-:-:S02]  /*ed60*/  FMNMX.FTZ R135, R6, R135, !PT ;  /* 0x0000008706877209 */ /* 0x002fc40007810000 */
[----:B------:R-:W-:Y:S02]  /*ed70*/  FMNMX.FTZ R0, R183, R0, !PT ;  /* 0x00000000b7007209 */ /* 0x000fe40007810000 */
[C---:B------:R-:W-:Y:S01]  /*ed80*/  FSETP.NEU.FTZ.AND P0, PT, R135.reuse, -INF , PT ;  /* 0xff8000008700780b */ /* 0x040fe20003f1d000 */
[----:B------:R-:W-:Y:S01]  /*ed90*/  FMUL.FTZ R3, R135, c[0x0][0x2d0] ;  /* 0x0000b40087037a20 */ /* 0x000fe20000410000 */
[----:B------:R-:W-:-:S04]  /*eda0*/  FMNMX.FTZ R6, R245, R0, !PT ;  /* 0x00000000f5067209 */ /* 0x000fc80007810000 */
[----:B------:R-:W-:Y:S02]  /*edb0*/  FMNMX.FTZ R6, R244, R6, !PT ;  /* 0x00000006f4067209 */ /* 0x000fe40007810000 */
[----:B------:R-:W-:Y:S02]  /*edc0*/  FSEL R3, R3, RZ, P0 ;  /* 0x000000ff03037208 */ /* 0x000fe40000000000 */
[----:B------:R-:W-:Y:S02]  /*edd0*/  FMNMX.FTZ R6, R222, R6, !PT ;  /* 0x00000006de067209 */ /* 0x000fe40007810000 */
[----:B--2---:R-:W-:Y:S01]  /*ede0*/  FMNMX.FTZ R8, R7, R8, !PT ;  /* 0x0000000807087209 */ /* 0x004fe20007810000 */
[--C-:B------:R-:W-:Y:S01]  /*edf0*/  FFMA.FTZ R0, R10, c[0x0][0x2d0], -R3.reuse ;  /* 0x0000b4000a007a23 */ /* 0x100fe20000010803 */
[----:B---3--:R-:W-:Y:S01]  /*ee00*/  FMNMX.FTZ R2, R2, R9, !PT ;  /* 0x0000000902027209 */ /* 0x008fe20007810000 */
[----:B------:R-:W-:Y:S01]  /*ee10*/  FFMA.FTZ R7, R12, c[0x0][0x2d0], -R3 ;  /* 0x0000b4000c077a23 */ /* 0x000fe20000010803 */
[----:B------:R-:W1:Y:S01]  /*ee20*/  SHFL.BFLY PT, R9, R6, 0x2, 0x1f ;  /* 0x0c401f0006097f89 */ /* 0x000e6200000e0000 */
[----:B------:R2:W-:Y:S01]  /*ee30*/  MUFU.EX2 R17, R0 ;  /* 0x0000000000117308 */ /* 0x0005e20000000800 */
[----:B------:R-:W-:-:S02]  /*ee40*/  FSETP.NEU.FTZ.AND P0, PT, R2, -INF , PT ;  /* 0xff8000000200780b */ /* 0x000fc40003f1d000 */
[----:B------:R-:W3:Y:S05]  /*ee50*/  SHFL.BFLY PT, R10, R8, 0x1, 0x1f ;  /* 0x0c201f00080a7f89 */ /* 0x000eea00000e0000 */
[----:B------:R4:W-:Y:S01]  /*ee60*/  MUFU.EX2 R150, R7 ;  /* 0x0000000700967308 */ /* 0x0009e20000000800 */
[----:B--2---:R-:W-:-:S07]  /*ee70*/  FFMA.FTZ R0, R11, c[0x0][0x2d0], -R3 ;  /* 0x0000b4000b007a23 */ /* 0x004fce0000010803 */
[----:B------:R2:W5:Y:S01]  /*ee80*/  MUFU.EX2 R18, R0 ;  /* 0x0000000000127308 */ /* 0x0005620000000800 */
[----:B-1----:R-:W-:Y:S01]  /*ee90*/  FMNMX.FTZ R6, R6, R9, !PT ;  /* 0x0000000906067209 */ /* 0x002fe20007810000 */
[----:B----4-:R-:W-:Y:S01]  /*eea0*/  FFMA.FTZ R7, R13, c[0x0][0x2d0], -R3 ;  /* 0x0000b4000d077a23 */ /* 0x010fe20000010803 */
[----:B---3--:R-:W-:-:S05]  /*eeb0*/  FMNMX.FTZ R137, R8, R10, !PT ;  /* 0x0000000a08897209 */ /* 0x008fca0007810000 */
[----:B------:R1:W3:Y:S01]  /*eec0*/  MUFU.EX2 R148, R7 ;  /* 0x0000000700947308 */ /* 0x0002e20000000800 */
[----:B--2---:R-:W-:-:S05]  /*eed0*/  FMUL.FTZ R0, R2, c[0x0][0x2d0] ;  /* 0x0000b40002007a20 */ /* 0x004fca0000410000 */
[----:B------:R-:W-:Y:S02]  /*eee0*/  FSEL R0, R0, RZ, P0 ;  /* 0x000000ff00007208 */ /* 0x000fe40000000000 */
[----:B------:R-:W-:-:S03]  /*eef0*/  FSETP.NEU.FTZ.AND P0, PT, R137, -INF , PT ;  /* 0xff8000008900780b */ /* 0x000fc60003f1d000 */
[--C-:B-1----:R-:W-:Y:S02]  /*ef00*/  FFMA.FTZ R7, R14, c[0x0][0x2d0], -R0.reuse ;  /* 0x0000b4000e077a23 */ /* 0x102fe40000010800 */
[--C-:B------:R-:W-:Y:S02]  /*ef10*/  FFMA.FTZ R4, R16, c[0x0][0x2d0], -R0.reuse ;  /* 0x0000b40010047a23 */ /* 0x100fe40000010800 */
[----:B------:R1:W-:Y:S01]  /*ef20*/  MUFU.EX2 R151, R7 ;  /* 0x0000000700977308 */ /* 0x0003e20000000800 */
[----:B------:R-:W-:Y:S02]  /*ef30*/  FFMA.FTZ R5, R15, c[0x0][0x2d0], -R0 ;  /* 0x0000b4000f057a23 */ /* 0x000fe40000010800 */
[----:B-----5:R-:W-:Y:S02]  /*ef40*/  IMAD.MOV.U32 R14, RZ, RZ, R18 ;  /* 0x000000ffff0e7224 */ /* 0x020fe400078e0012 */
[----:B------:R-:W-:Y:S02]  /*ef50*/  IMAD.MOV.U32 R15, RZ, RZ, R17 ;  /* 0x000000ffff0f7224 */ /* 0x000fe400078e0011 */
[----:B------:R-:W-:Y:S01]  /*ef60*/  LDSM.16.MT88.4 R16, [R217+0x100] ;  /* 0x00010000d910783b */ /* 0x000fe20000004200 */
[----:B------:R2:W-:Y:S03]  /*ef70*/  MUFU.EX2 R184, R4 ;  /* 0x0000000400b87308 */ /* 0x0005e60000000800 */
[----:B-1----:R-:W1:Y:S05]  /*ef80*/  SHFL.BFLY PT, R7, R6, 0x1, 0x1f ;  /* 0x0c201f0006077f89 */ /* 0x002e6a00000e0000 */
[----:B------:R4:W5:Y:S01]  /*ef90*/  MUFU.EX2 R168, R5 ;  /* 0x0000000500a87308 */ /* 0x0009620000000800 */
[----:B--2---:R-:W-:-:S05]  /*efa0*/  FMUL.FTZ R4, R137, c[0x0][0x2d0] ;  /* 0x0000b40089047a20 */ /* 0x004fca0000410000 */
[----:B------:R-:W-:Y:S01]  /*efb0*/  FSEL R12, R4, RZ, P0 ;  /* 0x000000ff040c7208 */ /* 0x000fe20000000000 */
[----:B----4-:R-:W-:-:S04]  /*efc0*/  FFMA.FTZ R5, R28, c[0x0][0x2d0], -R0 ;  /* 0x0000b4001c057a23 */ /* 0x010fc80000010800 */
[--C-:B------:R-:W-:Y:S01]  /*efd0*/  FFMA.FTZ R4, R32, c[0x0][0x2d0], -R12.reuse ;  /* 0x0000b40020047a23 */ /* 0x100fe2000001080c */
[----:B------:R-:W2:Y:S01]  /*efe0*/  LDSM.16.MT88.4 R28, [R217+0x1100] ;  /* 0x00110000d91c783b */ /* 0x000ea20000004200 */
[----:B------:R5:W4:Y:S01]  /*eff0*/  MUFU.EX2 R149, R5 ;  /* 0x0000000500957308 */ /* 0x000b220000000800 */
[--C-:B------:R-:W-:Y:S01]  /*f000*/  FFMA.FTZ R9, R40, c[0x0][0x2d0], -R12.reuse ;  /* 0x0000b40028097a23 */ /* 0x100fe2000001080c */
[----:B-1----:R-:W-:Y:S01]  /*f010*/  FMNMX.FTZ R136, R6, R7, !PT ;  /* 0x0000000706887209 */ /* 0x002fe20007810000 */
[----:B------:R-:W1:Y:S01]  /*f020*/  LDSM.16.MT88.4 R32, [R216+0x2100] ;  /* 0x00210000d820783b */ /* 0x000e620000004200 */
[----:B---3--:R-:W-:Y:S02]  /*f030*/  F2FP.BF16.PACK_AB R6, R148, R150 ;  /* 0x000000969406723e */ /* 0x008fe400000010ff */
[C---:B------:R-:W-:Y:S01]  /*f040*/  FSETP.NEU.FTZ.AND P0, PT, R136.reuse, -INF , PT ;  /* 0xff8000008800780b */ /* 0x040fe20003f1d000 */
[----:B------:R-:W-:Y:S01]  /*f050*/  FMUL.FTZ R8, R136, c[0x0][0x2d0] ;  /* 0x0000b40088087a20 */ /* 0x000fe20000410000 */
[----:B------:R3:W-:Y:S04]  /*f060*/  MUFU.EX2 R241, R4 ;  /* 0x0000000400f17308 */ /* 0x0007e80000000800 */
[----:B------:R-:W-:Y:S01]  /*f070*/  FSEL R13, R8, RZ, P0 ;  /* 0x000000ff080d7208 */ /* 0x000fe20000000000 */
[----:B------:R-:W-:Y:S01]  /*f080*/  FFMA.FTZ R8, R41, c[0x0][0x2d0], -R12 ;  /* 0x0000b40029087a23 */ /* 0x000fe2000001080c */
[----:B-----5:R-:W-:-:S02]  /*f090*/  F2FP.BF16.PACK_AB R5, R168, R151 ;  /* 0x00000097a805723e */ /* 0x020fc400000010ff */
[----:B------:R-:W-:Y:S01]  /*f0a0*/  MUFU.EX2 R242, R9 ;  /* 0x0000000900f27308 */ /* 0x000fe20000000800 */
[----:B----4-:R-:W-:Y:S01]  /*f0b0*/  F2FP.BF16.PACK_AB R7, R149, R184 ;  /* 0x000000b89507723e */ /* 0x010fe200000010ff */
[----:B---3--:R-:W-:-:S06]  /*f0c0*/  FFMA.FTZ R4, R36, c[0x0][0x2d0], -R12 ;  /* 0x0000b40024047a23 */ /* 0x008fcc000001080c */
[----:B------:R3:W4:Y:S01]  /*f0d0*/  MUFU.EX2 R243, R8 ;  /* 0x0000000800f37308 */ /* 0x0007220000000800 */
[----:B------:R-:W5:Y:S07]  /*f0e0*/  LDSM.16.MT88.4 R36, [R217+0x2100] ;  /* 0x00210000d924783b */ /* 0x000f6e0000004200 */
[----:B------:R1:W-:Y:S01]  /*f0f0*/  MUFU.EX2 R237, R4 ;  /* 0x0000000400ed7308 */ /* 0x0003e20000000800 */
[----:B---3--:R-:W-:Y:S01]  /*f100*/  FFMA.FTZ R8, R42, c[0x0][0x2d0], -R13 ;  /* 0x0000b4002a087a23 */ /* 0x008fe2000001080d */
[----:B----4-:R-:W-:-:S06]  /*f110*/  F2FP.BF16.PACK_AB R10, R243, R242 ;  /* 0x000000f2f30a723e */ /* 0x010fcc00000010ff */
[----:B------:R3:W-:Y:S01]  /*f120*/  MUFU.EX2 R234, R8 ;  /* 0x0000000800ea7308 */ /* 0x0007e20000000800 */
[----:B-1----:R-:W-:-:S07]  /*f130*/  F2FP.BF16.PACK_AB R4, R14, R15 ;  /* 0x0000000f0e04723e */ /* 0x002fce00000010ff */
[C---:B------:R-:W-:Y:S01]  /*f140*/  HMMA.16816.F32.BF16 R120, R4.reuse, R24, RZ ;  /* 0x000000180478723c */ /* 0x040fe200000418ff */
[--C-:B---3--:R-:W-:Y:S02]  /*f150*/  FFMA.FTZ R8, R43, c[0x0][0x2d0], -R13.reuse ;  /* 0x0000b4002b087a23 */ /* 0x108fe4000001080d */
[----:B------:R-:W-:Y:S05]  /*f160*/  LDSM.16.MT88.4 R40, [R217+0x2500] ;  /* 0x00250000d928783b */ /* 0x000fea0000004200 */
[C---:B------:R-:W-:Y:S01]  /*f170*/  HMMA.16816.F32.BF16 R112, R4.reuse, R16, RZ ;  /* 0x000000100470723c */ /* 0x040fe200000418ff */
[----:B------:R1:W3:Y:S07]  /*f180*/  MUFU.EX2 R233, R8 ;  /* 0x0000000800e97308 */ /* 0x0002ee0000000800 */
[C---:B------:R-:W-:Y:S08]  /*f190*/  HMMA.16816.F32.BF16 R108, R4.reuse, R20, RZ ;  /* 0x00000014046c723c */ /* 0x040ff000000418ff */
[----:B--2---:R-:W-:Y:S01]  /*f1a0*/  HMMA.16816.F32.BF16 R104, R4, R28, RZ ;  /* 0x0000001c0468723c */ /* 0x004fe200000418ff */
[----:B-1----:R-:W-:Y:S01]  /*f1b0*/  FFMA.FTZ R8, R44, c[0x0][0x2d0], -R13 ;  /* 0x0000b4002c087a23 */ /* 0x002fe2000001080d */
[----:B---3--:R-:W-:-:S03]  /*f1c0*/  F2FP.BF16.PACK_AB R9, R233, R234 ;  /* 0x000000eae909723e */ /* 0x008fc600000010ff */
[----:B------:R1:W-:Y:S03]  /*f1d0*/  MUFU.EX2 R236, R8 ;  /* 0x0000000800ec7308 */ /* 0x0003e60000000800 */
[C---:B------:R-:W-:Y:S08]  /*f1e0*/  HMMA.16816.F32.BF16 R100, R4.reuse, R32, RZ ;  /* 0x000000200464723c */ /* 0x040ff000000418ff */
[----:B-----5:R-:W-:Y:S01]  /*f1f0*/  HMMA.16816.F32.BF16 R96, R4, R36, RZ ;  /* 0x000000240460723c */ /* 0x020fe200000418ff */
        /* <DEDUP_REMOVED lines=27> */
[----:B------:R-:W4:Y:S01]  /*f3b0*/  LDSM.16.MT88.4 R28, [R217+0x1500] ;  /* 0x00150000d91c783b */ /* 0x000f220000004200 */
[----:B---3--:R-:W-:-:S04]  /*f3c0*/  FFMA.FTZ R4, R85, c[0x0][0x2d0], -R3 ;  /* 0x0000b40055047a23 */ /* 0x008fc80000010803 */
[----:B------:R3:W5:Y:S02]  /*f3d0*/  MUFU.EX2 R238, R4 ;  /* 0x0000000400ee7308 */ /* 0x0007640000000800 */
[C---:B------:R-:W-:Y:S08]  /*f3e0*/  HMMA.16816.F32.BF16 R48, R8.reuse, R32, RZ ;  /* 0x000000200830723c */ /* 0x040ff000000418ff */
[----:B------:R-:W-:Y:S01]  /*f3f0*/  HMMA.16816.F32.BF16 R160, R8, R34, RZ ;  /* 0x0000002208a0723c */ /* 0x000fe200000418ff */
[----:B------:R-:W1:Y:S01]  /*f400*/  LDSM.16.MT88.4 R32, [R216+0x2500] ;  /* 0x00250000d820783b */ /* 0x000e620000004200 */
[----:B---3--:R-:W-:-:S06]  /*f410*/  FFMA.FTZ R4, R86, c[0x0][0x2d0], -R0 ;  /* 0x0000b40056047a23 */ /* 0x008fcc0000010800 */
[C---:B------:R-:W-:Y:S01]  /*f420*/  HMMA.16816.F32.BF16 R44, R8.reuse, R36, RZ ;  /* 0x00000024082c723c */ /* 0x040fe200000418ff */
[----:B-----5:R-:W-:Y:S01]  /*f430*/  F2FP.BF16.PACK_AB R6, R238, R239 ;  /* 0x000000efee06723e */ /* 0x020fe200000010ff */
[----:B------:R3:W-:Y:S06]  /*f440*/  MUFU.EX2 R227, R4 ;  /* 0x0000000400e37308 */ /* 0x0007ec0000000800 */
[----:B------:R-:W-:Y:S01]  /*f450*/  HMMA.16816.F32.BF16 R164, R8, R38, RZ ;  /* 0x0000002608a4723c */ /* 0x000fe200000418ff */
[----:B------:R-:W-:Y:S06]  /*f460*/  LDSM.16.MT88.4 R36, [R217+0x2900] ;  /* 0x00290000d924783b */ /* 0x000fec0000004200 */
[----:B------:R-:W-:-:S02]  /*f470*/  FFMA.FTZ R8, R125, c[0x0][0x2d0], -R12 ;  /* 0x0000b4007d087a23 */ /* 0x000fc4000001080c */
[----:B------:R-:W-:Y:S02]  /*f480*/  IMAD.MOV.U32 R9, RZ, RZ, R168 ;  /* 0x000000ffff097224 */ /* 0x000fe400078e00a8 */
[----:B------:R5:W-:Y:S01]  /*f490*/  MUFU.EX2 R214, R8 ;  /* 0x0000000800d67308 */ /* 0x000be20000000800 */
[----:B---3--:R-:W-:Y:S02]  /*f4a0*/  FFMA.FTZ R4, R87, c[0x0][0x2d0], -R0 ;  /* 0x0000b40057047a23 */ /* 0x008fe40000010800 */
[----:B------:R-:W-:Y:S02]  /*f4b0*/  IMAD.MOV.U32 R11, RZ, RZ, R151 ;  /* 0x000000ffff0b7224 */ /* 0x000fe400078e0097 */
[----:B------:R-:W-:-:S03]  /*f4c0*/  IMAD.MOV.U32 R10, RZ, RZ, R150 ;  /* 0x000000ffff0a7224 */ /* 0x000fc600078e0096 */
[----:B------:R3:W1:Y:S01]  /*f4d0*/  MUFU.EX2 R249, R4 ;  /* 0x0000000400f97308 */ /* 0x0006620000000800 */
[----:B-----5:R-:W-:-:S07]  /*f4e0*/  FFMA.FTZ R8, R124, c[0x0][0x2d0], -R12 ;  /* 0x0000b4007c087a23 */ /* 0x020fce000001080c */
[----:B------:R5:W-:Y:S01]  /*f4f0*/  MUFU.EX2 R213, R8 ;  /* 0x0000000800d57308 */ /* 0x000be20000000800 */
[----:B---3--:R-:W-:Y:S01]  /*f500*/  FFMA.FTZ R4, R116, c[0x0][0x2d0], -R0 ;  /* 0x0000b40074047a23 */ /* 0x008fe20000010800 */
[----:B-1----:R-:W-:-:S06]  /*f510*/  F2FP.BF16.PACK_AB R5, R249, R227 ;  /* 0x000000e3f905723e */ /* 0x002fcc00000010ff */
[----:B------:R1:W-:Y:S01]  /*f520*/  MUFU.EX2 R231, R4 ;  /* 0x0000000400e77308 */ /* 0x0003e20000000800 */
[----:B-----5:R-:W-:Y:S02]  /*f530*/  FFMA.FTZ R8, R129, c[0x0][0x2d0], -R13 ;  /* 0x0000b40081087a23 */ /* 0x020fe4000001080d */
[----:B------:R-:W-:-:S05]  /*f540*/  IMAD.MOV.U32 R129, RZ, RZ, R149 ;  /* 0x000000ffff817224 */ /* 0x000fca00078e0095 */
[----:B------:R3:W-:Y:S01]  /*f550*/  MUFU.EX2 R208, R8 ;  /* 0x0000000800d07308 */ /* 0x0007e20000000800 */
[----:B-1----:R-:W-:-:S07]  /*f560*/  FFMA.FTZ R4, R117, c[0x0][0x2d0], -R0 ;  /* 0x0000b40075047a23 */ /* 0x002fce0000010800 */
[----:B------:R1:W5:Y:S01]  /*f570*/  MUFU.EX2 R228, R4 ;  /* 0x0000000400e47308 */ /* 0x0003620000000800 */
[----:B---3--:R-:W-:Y:S02]  /*f580*/  FFMA.FTZ R8, R128, c[0x0][0x2d0], -R13 ;  /* 0x0000b40080087a23 */ /* 0x008fe4000001080d */
[----:B------:R-:W-:-:S05]  /*f590*/  IMAD.MOV.U32 R128, RZ, RZ, R148 ;  /* 0x000000ffff807224 */ /* 0x000fca00078e0094 */
        /* <DEDUP_REMOVED lines=21> */
[----:B-1----:R-:W-:-:S02]  /*f6f0*/  FFMA.FTZ R8, R131, c[0x0][0x2d0], -R3 ;  /* 0x0000b40083087a23 */ /* 0x002fc40000010803 */
[----:B------:R-:W-:-:S05]  /*f700*/  IMAD.MOV.U32 R131, RZ, RZ, R184 ;  /* 0x000000ffff837224 */ /* 0x000fca00078e00b8 */
        /* <DEDUP_REMOVED lines=16> */
[C---:B------:R-:W-:Y:S01]  /*f810*/  HMMA.16816.F32.BF16 R80, R4.reuse, R24, R68 ;  /* 0x000000180450723c */ /* 0x040fe20000041844 */
[----:B------:R1:W3:Y:S07]  /*f820*/  MUFU.EX2 R187, R8 ;  /* 0x0000000800bb7308 */ /* 0x0002ee0000000800 */
[C---:B------:R-:W-:Y:S08]  /*f830*/  HMMA.16816.F32.BF16 R76, R4.reuse, R20, R60 ;  /* 0x00000014044c723c */ /* 0x040ff0000004183c */
[----:B------:R-:W-:Y:S01]  /*f840*/  HMMA.16816.F32.BF16 R72, R4, R16, R56 ;  /* 0x000000100448723c */ /* 0x000fe20000041838 */
[----:B-1----:R-:W-:-:S04]  /*f850*/  FFMA.FTZ R8, R173, c[0x0][0x2d0], -R0 ;  /* 0x0000b400ad087a23 */ /* 0x002fc80000010800 */
[----:B------:R1:W-:Y:S03]  /*f860*/  MUFU.EX2 R185, R8 ;  /* 0x0000000800b97308 */ /* 0x0003e60000000800 */
[C---:B------:R-:W-:Y:S08]  /*f870*/  HMMA.16816.F32.BF16 R68, R4.reuse, R28, R52 ;  /* 0x0000001c0444723c */ /* 0x040ff00000041834 */
[----:B------:R-:W-:Y:S01]  /*f880*/  HMMA.16816.F32.BF16 R64, R4, R32, R48 ;  /* 0x000000200440723c */ /* 0x000fe20000041830 */
[----:B-1----:R-:W-:-:S07]  /*f890*/  FFMA.FTZ R8, R174, c[0x0][0x2d0], -R0 ;  /* 0x0000b400ae087a23 */ /* 0x002fce0000010800 */
[C---:B------:R-:W-:Y:S01]  /*f8a0*/  HMMA.16816.F32.BF16 R196, R4.reuse, R40, R44 ;  /* 0x0000002804c4723c */ /* 0x040fe2000004182c */
[----:B------:R1:W4:Y:S07]  /*f8b0*/  MUFU.EX2 R186, R8 ;  /* 0x0000000800ba7308 */ /* 0x00032e0000000800 */
[C---:B------:R-:W-:Y:S01]  /*f8c0*/  HMMA.16816.F32.BF16 R60, R4.reuse, R26, R152 ;  /* 0x0000001a043c723c */ /* 0x040fe20000041898 */
[----:B------:R-:W5:Y:S04]  /*f8d0*/  LDSM.16.MT88.4 R24, [R216+0x900] ;  /* 0x00090000d818783b */ /* 0x000f680000004200 */
[----:B------:R-:W-:Y:S03]  /*f8e0*/  LDSM.16.MT88.4 R152, [R216+0xd00] ;  /* 0x000d0000d898783b */ /* 0x000fe60000004200 */
[C---:B------:R-:W-:Y:S01]  /*f8f0*/  HMMA.16816.F32.BF16 R52, R4.reuse, R22, R144 ;  /* 0x000000160434723c */ /* 0x040fe20000041890 */
[--C-:B-1----:R-:W-:Y:S01]  /*f900*/  FFMA.FTZ R8, R175, c[0x0][0x2d0], -R12.reuse ;  /* 0x0000b400af087a23 */ /* 0x102fe2000001080c */
[----:B------:R-:W-:Y:S03]  /*f910*/  LDSM.16.MT88.4 R20, [R216+0x1900] ;  /* 0x00190000d814783b */ /* 0x000fe60000004200 */
[----:B------:R1:W-:Y:S03]  /*f920*/  MUFU.EX2 R184, R8 ;  /* 0x0000000800b87308 */ /* 0x0003e60000000800 */
[C---:B------:R-:W-:Y:S01]  /*f930*/  HMMA.16816.F32.BF16 R48, R4.reuse, R18, R140 ;  /* 0x000000120430723c */ /* 0x040fe2000004188c */
[----:B------:R-:W5:Y:S07]  /*f940*/  LDSM.16.MT88.4 R16, [R217+0x900] ;  /* 0x00090000d910783b */ /* 0x000f6e0000004200 */
[----:B------:R-:W-:Y:S01]  /*f950*/  HMMA.16816.F32.BF16 R44, R4, R30, R156 ;  /* 0x0000001e042c723c */ /* 0x000fe2000004189c */
[----:B------:R-:W5:Y:S01]  /*f960*/  LDSM.16.MT88.4 R28, [R217+0x1900] ;  /* 0x00190000d91c783b */ /* 0x000f620000004200 */
[----:B-1----:R-:W-:-:S06]  /*f970*/  FFMA.FTZ R8, R176, c[0x0][0x2d0], -R12 ;  /* 0x0000b400b0087a23 */ /* 0x002fcc000001080c */
[C---:B------:R-:W-:Y:S01]  /*f980*/  HMMA.16816.F32.BF16 R56, R4.reuse, R34, R160 ;  /* 0x000000220438723c */ /* 0x040fe200000418a0 */
[----:B------:R1:W1:Y:S01]  /*f990*/  MUFU.EX2 R173, R8 ;  /* 0x0000000800ad7308 */ /* 0x0002620000000800 */
[----:B------:R-:W5:Y:S06]  /*f9a0*/  LDSM.16.MT88.4 R32, [R216+0x2900] ;  /* 0x00290000d820783b */ /* 0x000f6c0000004200 */
[----:B------:R-:W-:Y:S07]  /*f9b0*/  HMMA.16816.F32.BF16 R40, R4, R42, R164 ;  /* 0x0000002a0428723c */ /* 0x000fee00000418a4 */
[----:B--2---:R-:W-:Y:S01]  /*f9c0*/  F2FP.BF16.PACK_AB R4, R191, R200 ;  /* 0x000000c8bf04723e */ /* 0x004fe200000010ff */
[----:B-1----:R-:W-:Y:S01]  /*f9d0*/  FFMA.FTZ R8, R178, c[0x0][0x2d0], -R12 ;  /* 0x0000b400b2087a23 */ /* 0x002fe2000001080c */
[----:B---3--:R-:W-:-:S02]  /*f9e0*/  F2FP.BF16.PACK_AB R5, R187, R188 ;  /* 0x000000bcbb05723e */ /* 0x008fc400000010ff */
[----:B------:R-:W-:Y:S01]  /*f9f0*/  F2FP.BF16.PACK_AB R6, R189, R190 ;  /* 0x000000bebd06723e */ /* 0x000fe200000010ff */
[----:B------:R1:W-:Y:S01]  /*fa00*/  MUFU.EX2 R174, R8 ;  /* 0x0000000800ae7308 */ /* 0x0003e20000000800 */
[----:B----4-:R-:W-:-:S07]  /*fa10*/  F2FP.BF16.PACK_AB R7, R186, R185 ;  /* 0x000000b9ba07723e */ /* 0x010fce00000010ff */
        /* <DEDUP_REMOVED lines=11> */
[----:B------:R-:W-:Y:S01]  /*fad0*/  LDSM.16.MT88.4 R104, [R217+0x1d00] ;  /* 0x001d0000d968783b */ /* 0x000fe20000004200 */
[----:B-1----:R-:W-:-:S06]  /*fae0*/  FFMA.FTZ R8, R180, c[0x0][0x2d0], -R13 ;  /* 0x0000b400b4087a23 */ /* 0x002fcc000001080d */
[C---:B------:R-:W-:Y:S01]  /*faf0*/  HMMA.16816.F32.BF16 R148, R4.reuse, R26, R148 ;  /* 0x0000001a0494723c */ /* 0x040fe20000041894 */
[----:B------:R1:W2:Y:S07]  /*fb00*/  MUFU.EX2 R138, R8 ;  /* 0x00000008008a7308 */ /* 0x0002ae0000000800 */
[C---:B------:R-:W-:Y:S08]  /*fb10*/  HMMA.16816.F32.BF16 R84, R4.reuse, R18, R84 ;  /* 0x000000120454723c */ /* 0x040ff00000041854 */
[----:B------:R-:W-:Y:S01]  /*fb20*/  HMMA.16816.F32.BF16 R100, R4, R22, R100 ;  /* 0x000000160464723c */ /* 0x000fe20000041864 */
[----:B-1----:R-:W-:-:S04]  /*fb30*/  FFMA.FTZ R8, R182, c[0x0][0x2d0], -R13 ;  /* 0x0000b400b6087a23 */ /* 0x002fc8000001080d */
[----:B------:R1:W-:Y:S03]  /*fb40*/  MUFU.EX2 R134, R8 ;  /* 0x0000000800867308 */ /* 0x0003e60000000800 */
[C---:B------:R-:W-:Y:S08]  /*fb50*/  HMMA.16816.F32.BF16 R160, R4.reuse, R30, R96 ;  /* 0x0000001e04a0723c */ /* 0x040ff00000041860 */
[----:B------:R-:W-:Y:S01]  /*fb60*/  HMMA.16816.F32.BF16 R164, R4, R34, R92 ;  /* 0x0000002204a4723c */ /* 0x000fe2000004185c */
[----:B------:R-:W-:Y:S01]  /*fb70*/  LDSM.16.MT88.4 R92, [R216+0x1d00] ;  /* 0x001d0000d85c783b */ /* 0x000fe20000004200 */
[----:B-1----:R-:W-:-:S06]  /*fb80*/  FFMA.FTZ R8, R181, c[0x0][0x2d0], -R13 ;  /* 0x0000b400b5087a23 */ /* 0x002fcc000001080d */
[----:B------:R-:W-:Y:S01]  /*fb90*/  HMMA.16816.F32.BF16 R144, R4, R38, R88 ;  /* 0x000000260490723c */ /* 0x000fe20000041858 */
[----:B------:R-:W1:Y:S06]  /*fba0*/  MUFU.EX2 R133, R8 ;  /* 0x0000000800857308 */ /* 0x000e6c0000000800 */
[----:B------:R-:W-:Y:S01]  /*fbb0*/  F2FP.BF16.PACK_AB R4, R173, R184 ;  /* 0x000000b8ad04723e */ /* 0x000fe200000010ff */
[----:B------:R-:W-:Y:S01]  /*fbc0*/  IMAD.MOV.U32 R88, RZ, RZ, R183 ;  /* 0x000000ffff587224 */ /* 0x000fe200078e00b7 */
[----:B--2---:R-:W-:Y:S01]  /*fbd0*/  F2FP.BF16.PACK_AB R5, R138, R172 ;  /* 0x000000ac8a05723e */ /* 0x004fe200000010ff */
[----:B------:R-:W-:Y:S01]  /*fbe0*/  IMAD.MOV.U32 R91, RZ, RZ, R131 ;  /* 0x000000ffff5b7224 */ /* 0x000fe200078e0083 */
[----:B------:R-:W-:Y:S01]  /*fbf0*/  F2FP.BF16.PACK_AB R6, R175, R174 ;  /* 0x000000aeaf06723e */ /* 0x000fe200000010ff */
[----:B------:R-:W-:-:S02]  /*fc00*/  IMAD.MOV.U32 R90, RZ, RZ, R128 ;  /* 0x000000ffff5a7224 */ /* 0x000fc400078e0080 */
[----:B------:R-:W-:Y:S01]  /*fc10*/  IMAD.MOV.U32 R89, RZ, RZ, R129 ;  /* 0x000000ffff597224 */ /* 0x000fe200078e0081 */
[----:B-1----:R-:W-:Y:S01]  /*fc20*/  F2FP.BF16.PACK_AB R7, R133, R134 ;  /* 0x000000868507723e */ /* 0x002fe200000010ff */
[----:B------:R-:W-:Y:S02]  /*fc30*/  FFMA.FTZ R8, R204, c[0x0][0x2d0], -R3 ;  /* 0x0000b400cc087a23 */ /* 0x000fe40000010803 */
[----:B------:R-:W-:-:S04]  /*fc40*/  IMAD.MOV.U32 R204, RZ, RZ, R89 ;  /* 0x000000ffffcc7224 */ /* 0x000fc800078e0059 */
[C---:B------:R-:W-:Y:S01]  /*fc50*/  HMMA.16816.F32.BF16 R176, R4.reuse, R26, R60 ;  /* 0x0000001a04b0723c */ /* 0x040fe2000004183c */
[----:B------:R1:W-:Y:S07]  /*fc60*/  MUFU.EX2 R27, R8 ;  /* 0x00000008001b7308 */ /* 0x0003ee0000000800 */
[C---:B------:R-:W-:Y:S01]  /*fc70*/  HMMA.16816.F32.BF16 R180, R4.reuse, R24, R80 ;  /* 0x0000001804b4723c */ /* 0x040fe20000041850 */
[----:B------:R-:W2:Y:S07]  /*fc80*/  LDSM.16.MT88.4 R80, [R217+0xd00] ;  /* 0x000d0000d950783b */ /* 0x000eae0000004200 */
[----:B------:R-:W-:Y:S01]  /*fc90*/  HMMA.16816.F32.BF16 R48, R4, R22, R48 ;  /* 0x000000160430723c */ /* 0x000fe20000041830 */
[----:B-1----:R-:W-:-:S02]  /*fca0*/  FFMA.FTZ R8, R203, c[0x0][0x2d0], -R3 ;  /* 0x0000b400cb087a23 */ /* 0x002fc40000010803 */
[----:B------:R-:W-:Y:S02]  /*fcb0*/  IMAD.MOV.U32 R203, RZ, RZ, R90 ;  /* 0x000000ffffcb7224 */ /* 0x000fe400078e005a */
[----:B------:R1:W3:Y:S03]  /*fcc0*/  MUFU.EX2 R26, R8 ;  /* 0x00000008001a7308 */ /* 0x0002e60000000800 */
[C---:B------:R-:W-:Y:S08]  /*fcd0*/  HMMA.16816.F32.BF16 R60, R4.reuse, R18, R52 ;  /* 0x00000012043c723c */ /* 0x040ff00000041834 */
[----:B------:R-:W-:Y:S01]  /*fce0*/  HMMA.16816.F32.BF16 R52, R4, R20, R72 ;  /* 0x000000140434723c */ /* 0x000fe20000041848 */
[--C-:B-1----:R-:W-:Y:S01]  /*fcf0*/  FFMA.FTZ R8, R202, c[0x0][0x2d0], -R3.reuse ;  /* 0x0000b400ca087a23 */ /* 0x102fe20000010803 */
[----:B---3--:R-:W-:Y:S01]  /*fd00*/  F2FP.BF16.PACK_AB R128, R26, R27 ;  /* 0x0000001b1a80723e */ /* 0x008fe200000010ff */
[----:B------:R-:W-:-:S05]  /*fd10*/  FFMA.FTZ R3, R201, c[0x0][0x2d0], -R3 ;  /* 0x0000b400c9037a23 */ /* 0x000fca0000010803 */
[----:B------:R-:W-:Y:S01]  /*fd20*/  HMMA.16816.F32.BF16 R108, R4, R16, R76 ;  /* 0x00000010046c723c */ /* 0x000fe2000004184c */
[----:B------:R1:W-:Y:S01]  /*fd30*/  MUFU.EX2 R25, R8 ;  /* 0x0000000800197308 */ /* 0x0003e20000000800 */
[----:B------:R-:W-:-:S06]  /*fd40*/  IMAD.MOV.U32 R202, RZ, RZ, R91 ;  /* 0x000000ffffca7224 */ /* 0x000fcc00078e005b */
[C---:B------:R-:W-:Y:S01]  /*fd50*/  HMMA.16816.F32.BF16 R96, R4.reuse, R28, R68 ;  /* 0x0000001c0460723c */ /* 0x040fe20000041844 */
[----:B------:R3:W4:Y:S06]  /*fd60*/  MUFU.EX2 R24, R3 ;  /* 0x0000000300187308 */ /* 0x00072c0000000800 */
[----:B------:R-:W-:Y:S01]  /*fd70*/  IMAD.MOV.U32 R28, RZ, RZ, R14 ;  /* 0x000000ffff1c7224 */ /* 0x000fe200078e000e */
[----:B------:R-:W-:Y:S01]  /*fd80*/  HMMA.16816.F32.BF16 R44, R4, R30, R44 ;  /* 0x0000001e042c723c */ /* 0x000fe2000004182c */
[----:B-1----:R-:W-:Y:S02]  /*fd90*/  IMAD.MOV.U32 R8, RZ, RZ, R15 ;  /* 0x000000ffff087224 */ /* 0x002fe400078e000f */
[----:B------:R-:W-:-:S02]  /*fda0*/  IMAD.MOV.U32 R29, RZ, RZ, R9 ;  /* 0x000000ffff1d7224 */ /* 0x000fc400078e0009 */
[----:B------:R-:W-:Y:S02]  /*fdb0*/  FADD.FTZ R9, R234, R233 ;  /* 0x000000e9ea097221 */ /* 0x000fe40000010000 */
[----:B------:R-:W-:Y:S01]  /*fdc0*/  FADD.FTZ R8, R8, R28 ;  /* 0x0000001c08087221 */ /* 0x000fe20000010000 */
[C---:B------:R-:W-:Y:S01]  /*fdd0*/  HMMA.16816.F32.BF16 R64, R4.reuse, R32, R64 ;  /* 0x000000200440723c */ /* 0x040fe20000041840 */
[----:B---3--:R-:W-:Y:S01]  /*fde0*/  FFMA.FTZ R3, R210, c[0x0][0x2d0], -R0 ;  /* 0x0000b400d2037a23 */ /* 0x008fe20000010800 */
[----:B----4-:R-:W-:Y:S01]  /*fdf0*/  F2FP.BF16.PACK_AB R130, R24, R25 ;  /* 0x000000191882723e */ /* 0x010fe200000010ff */
[----:B------:R-:W-:Y:S02]  /*fe00*/  FADD.FTZ R10, R10, R8 ;  /* 0x000000080a0a7221 */ /* 0x000fe40000010000 */
[----:B------:R1:W-:Y:S03]  /*fe10*/  MUFU.EX2 R23, R3 ;  /* 0x0000000300177308 */ /* 0x0003e60000000800 */
[C---:B------:R-:W-:Y:S08]  /*fe20*/  HMMA.16816.F32.BF16 R56, R4.reuse, R34, R56 ;  /* 0x000000220438723c */ /* 0x040ff00000041838 */
[----:B------:R-:W-:Y:S01]  /*fe30*/  HMMA.16816.F32.BF16 R120, R4, R36, R196 ;  /* 0x000000240478723c */ /* 0x000fe200000418c4 */
[----:B-1----:R-:W-:-:S07]  /*fe40*/  FFMA.FTZ R3, R212, c[0x0][0x2d0], -R0 ;  /* 0x0000b400d4037a23 */ /* 0x002fce0000010800 */
[----:B------:R-:W-:Y:S01]  /*fe50*/  HMMA.16816.F32.BF16 R40, R4, R38, R40 ;  /* 0x000000260428723c */ /* 0x000fe20000041828 */
[----:B------:R1:W3:Y:S01]  /*fe60*/  MUFU.EX2 R22, R3 ;  /* 0x0000000300167308 */ /* 0x0002e20000000800 */
[----:B------:R-:W4:Y:S01]  /*fe70*/  LDSM.16.MT88.4 R4, [R217+0x2d00] ;  /* 0x002d0000d904783b */ /* 0x000f220000004200 */
[--C-:B-1----:R-:W-:Y:S01]  /*fe80*/  FFMA.FTZ R3, R209, c[0x0][0x2d0], -R0.reuse ;  /* 0x0000b400d1037a23 */ /* 0x102fe20000010800 */
[----:B---3--:R-:W-:Y:S01]  /*fe90*/  F2FP.BF16.PACK_AB R129, R22, R23 ;  /* 0x000000171681723e */ /* 0x008fe200000010ff */
[----:B------:R-:W-:-:S04]  /*fea0*/  FFMA.FTZ R0, R205, c[0x0][0x2d0], -R0 ;  /* 0x0000b400cd007a23 */ /* 0x000fc80000010800 */
[----:B------:R1:W-:Y:S08]  /*feb0*/  MUFU.EX2 R20, R3 ;  /* 0x0000000300147308 */ /* 0x0003f00000000800 */
[----:B------:R3:W5:Y:S01]  /*fec0*/  MUFU.EX2 R21, R0 ;  /* 0x0000000000157308 */ /* 0x0007620000000800 */
[----:B-1----:R-:W-:Y:S02]  /*fed0*/  FADD.FTZ R3, R11, R29 ;  /* 0x0000001d0b037221 */ /* 0x002fe40000010000 */
[----:B------:R-:W-:-:S02]  /*fee0*/  FADD.FTZ R11, R236, R9 ;  /* 0x00000009ec0b7221 */ /* 0x000fc40000010000 */
[----:B------:R-:W-:Y:S02]  /*fef0*/  FADD.FTZ R9, R202, R3 ;  /* 0x00000003ca097221 */ /* 0x000fe40000010000 */
[----:B------:R-:W-:Y:S02]  /*ff00*/  FADD.FTZ R3, R203, R10 ;  /* 0x0000000acb037221 */ /* 0x000fe40000010000 */
[----:B---3--:R-:W-:Y:S01]  /*ff10*/  FFMA.FTZ R0, R226, c[0x0][0x2d0], -R12 ;  /* 0x0000b400e2007a23 */ /* 0x008fe2000001080c */
[----:B-----5:R-:W-:Y:S01]  /*ff20*/  F2FP.BF16.PACK_AB R131, R21, R20 ;  /* 0x000000141583723e */ /* 0x020fe200000010ff */
[----:B------:R-:W-:Y:S02]  /*ff30*/  FADD.FTZ R3, R235, R3 ;  /* 0x00000003eb037221 */ /* 0x000fe40000010000 */
[----:B------:R1:W-:Y:S02]  /*ff40*/  MUFU.EX2 R19, R0 ;  /* 0x0000000000137308 */ /* 0x0003e40000000800 */
[----:B------:R-:W-:-:S02]  /*ff50*/  FADD.FTZ R248, R248, R3 ;  /* 0x00000003f8f87221 */ /* 0x000fc40000010000 */
[----:B--2---:R-:W-:Y:S02]  /*ff60*/  HMMA.16816.F32.BF16 R72, R128, R80, R124 ;  /* 0x000000508048723c */ /* 0x004fe4000004187c */
[----:B------:R-:W-:-:S04]  /*ff70*/  FADD.FTZ R248, R239, R248 ;  /* 0x000000f8eff87221 */ /* 0x000fc80000010000 */
[----:B------:R-:W-:Y:S02]  /*ff80*/  FADD.FTZ R248, R238, R248 ;  /* 0x000000f8eef87221 */ /* 0x000fe40000010000 */
[C---:B----4-:R-:W-:Y:S02]  /*ff90*/  HMMA.16816.F32.BF16 R124, R128.reuse, R4, R192 ;  /* 0x00000004807c723c */ /* 0x050fe400000418c0 */
[----:B------:R-:W-:Y:S02]  /*ffa0*/  FADD.FTZ R248, R200, R248 ;  /* 0x000000f8c8f87221 */ /* 0x000fe40000010000 */
[----:B-1----:R-:W-:Y:S02]  /*ffb0*/  FFMA.FTZ R0, R224, c[0x0][0x2d0], -R12 ;  /* 0x0000b400e0007a23 */ /* 0x002fe4000001080c */
[----:B------:R-:W-:Y:S02]  /*ffc0*/  FADD.FTZ R248, R191, R248 ;  /* 0x000000f8bff87221 */ /* 0x000fe40000010000 */
[----:B------:R1:W2:Y:S01]  /*ffd0*/  MUFU.EX2 R18, R0 ;  /* 0x0000000000127308 */ /* 0x0002a20000000800 */
[----:B------:R-:W-:Y:S01]  /*ffe0*/  HMMA.16816.F32.BF16 R140, R128, R152, R140 ;  /* 0x00000098808c723c */ /* 0x000fe2000004188c */
[----:B------:R-:W-:-:S04]  /*fff0*/  FADD.FTZ R248, R190, R248 ;  /* 0x000000f8bef87221 */ /* 0x000fc80000010000 */
[----:B------:R-:W-:-:S03]  /*10000*/  FADD.FTZ R248, R189, R248 ;  /* 0x000000f8bdf87221 */ /* 0x000fc60000010000 */
[----:B------:R-:W-:Y:S01]  /*10010*/  HMMA.16816.F32.BF16 R148, R128, R154, R148 ;  /* 0x0000009a8094723c */ /* 0x000fe20000041894 */
[----:B------:R-:W-:-:S04]  /*10020*/  FADD.FTZ R248, R27, R248 ;  /* 0x000000f81bf87221 */ /* 0x000fc80000010000 */
[----:B------:R-:W-:Y:S02]  /*10030*/  FADD.FTZ R248, R26, R248 ;  /* 0x000000f81af87221 */ /* 0x000fe40000010000 */
[----:B-1----:R-:W-:Y:S01]  /*10040*/  FFMA.FTZ R0, R232, c[0x0][0x2d0], -R12 ;  /* 0x0000b400e8007a23 */ /* 0x002fe2000001080c */
[----:B------:R-:W-:Y:S01]  /*10050*/  HMMA.16816.F32.BF16 R76, R128, R82, R84 ;  /* 0x00000052804c723c */ /* 0x000fe20000041854 */
[----:B------:R-:W-:Y:S02]  /*10060*/  FADD.FTZ R248, R25, R248 ;  /* 0x000000f819f87221 */ /* 0x000fe40000010000 */
[----:B------:R1:W-:Y:S02]  /*10070*/  MUFU.EX2 R17, R0 ;  /* 0x0000000000117308 */ /* 0x0003e40000000800 */
[----:B------:R-:W-:-:S03]  /*10080*/  FADD.FTZ R248, R24, R248 ;  /* 0x000000f818f87221 */ /* 0x000fc60000010000 */
[C---:B------:R-:W-:Y:S08]  /*10090*/  HMMA.16816.F32.BF16 R160, R128.reuse, R106, R160 ;  /* 0x0000006a80a0723c */ /* 0x040ff000000418a0 */
[----:B------:R-:W-:Y:S01]  /*100a0*/  HMMA.16816.F32.BF16 R164, R128, R118, R164 ;  /* 0x0000007680a4723c */ /* 0x000fe200000418a4 */
[----:B-1----:R-:W-:-:S04]  /*100b0*/  FFMA.FTZ R0, R211, c[0x0][0x2d0], -R12 ;  /* 0x0000b400d3007a23 */ /* 0x002fc8000001080c */
[----:B------:R1:W3:Y:S02]  /*100c0*/  MUFU.EX2 R16, R0 ;  /* 0x0000000000107308 */ /* 0x0002e40000000800 */
[--C-:B-1----:R-:W-:Y:S02]  /*100d0*/  FFMA.FTZ R0, R88, c[0x0][0x2d0], -R13.reuse ;  /* 0x0000b40058007a23 */ /* 0x102fe4000001080d */
[C---:B------:R-:W-:Y:S04]  /*100e0*/  HMMA.16816.F32.BF16 R88, R128.reuse, R92, R156 ;  /* 0x0000005c8058723c */ /* 0x040fe8000004189c */
[----:B------:R1:W-:Y:S04]  /*100f0*/  MUFU.EX2 R12, R0 ;  /* 0x00000000000c7308 */ /* 0x0003e80000000800 */
[C---:B------:R-:W-:Y:S08]  /*10100*/  HMMA.16816.F32.BF16 R156, R128.reuse, R94, R100 ;  /* 0x0000005e809c723c */ /* 0x040ff00000041864 */
[----:B------:R-:W-:Y:S01]  /*10110*/  HMMA.16816.F32.BF16 R100, R128, R104, R112 ;  /* 0x000000688064723c */ /* 0x000fe20000041870 */
[----:B-1----:R-:W-:-:S04]  /*10120*/  FFMA.FTZ R0, R245, c[0x0][0x2d0], -R13 ;  /* 0x0000b400f5007a23 */ /* 0x002fc8000001080d */
[----:B------:R1:W4:Y:S03]  /*10130*/  MUFU.EX2 R14, R0 ;  /* 0x00000000000e7308 */ /* 0x0003260000000800 */
[C---:B------:R-:W-:Y:S07]  /*10140*/  HMMA.16816.F32.BF16 R112, R128.reuse, R116, R168 ;  /* 0x000000748070723c */ /* 0x040fee00000418a8 */
[----:B--2---:R-:W-:Y:S01]  /*10150*/  F2FP.BF16.PACK_AB R168, R18, R19 ;  /* 0x0000001312a8723e */ /* 0x004fe200000010ff */
[----:B------:R-:W-:Y:S01]  /*10160*/  HMMA.16816.F32.BF16 R128, R128, R6, R144 ;  /* 0x000000068080723c */ /* 0x000fe20000041890 */
[----:B---3--:R-:W-:Y:S01]  /*10170*/  F2FP.BF16.PACK_AB R170, R16, R17 ;  /* 0x0000001110aa723e */ /* 0x008fe200000010ff */
[----:B-1----:R-:W-:Y:S01]  /*10180*/  FFMA.FTZ R0, R244, c[0x0][0x2d0], -R13 ;  /* 0x0000b400f4007a23 */ /* 0x002fe2000001080d */
[----:B----4-:R-:W-:-:S03]  /*10190*/  F2FP.BF16.PACK_AB R169, R14, R12 ;  /* 0x0000000c0ea9723e */ /* 0x010fc600000010ff */
[----:B------:R1:W-:Y:S02]  /*101a0*/  MUFU.EX2 R15, R0 ;  /* 0x00000000000f7308 */ /* 0x0003e40000000800 */
[----:B-1----:R-:W-:-:S06]  /*101b0*/  FFMA.FTZ R0, R222, c[0x0][0x2d0], -R13 ;  /* 0x0000b400de007a23 */ /* 0x002fcc000001080d */
[----:B------:R1:W2:Y:S02]  /*101c0*/  MUFU.EX2 R13, R0 ;  /* 0x00000000000d7308 */ /* 0x0002a40000000800 */
[----:B-1----:R-:W-:Y:S01]  /*101d0*/  FADD.FTZ R0, R241, R237 ;  /* 0x000000edf1007221 */ /* 0x002fe20000010000 */
[----:B--2---:R-:W-:-:S03]  /*101e0*/  F2FP.BF16.PACK_AB R171, R13, R15 ;  /* 0x0000000f0dab723e */ /* 0x004fc600000010ff */
[----:B------:R-:W-:-:S04]  /*101f0*/  FADD.FTZ R0, R242, R0 ;  /* 0x00000000f2007221 */ /* 0x000fc80000010000 */
[----:B------:R-:W-:Y:S01]  /*10200*/  FADD.FTZ R8, R243, R0 ;  /* 0x00000000f3087221 */ /* 0x000fe20000010000 */
[----:B------:R-:W-:Y:S01]  /*10210*/  HMMA.16816.F32.BF16 R120, R168, R4, R120 ;  /* 0x00000004a878723c */ /* 0x000fe20000041878 */
[----:B------:R-:W-:-:S04]  /*10220*/  FADD.FTZ R0, R204, R9 ;  /* 0x00000009cc007221 */ /* 0x000fc80000010000 */
[----:B------:R-:W-:Y:S02]  /*10230*/  FADD.FTZ R0, R227, R0 ;  /* 0x00000000e3007221 */ /* 0x000fe40000010000 */
        /* <DEDUP_REMOVED lines=44> */
[----:B------:R-:W-:-:S03]  /*10500*/  FADD.FTZ R249, R21, R249 ;  /* 0x000000f915f97221 */ /* 0x000fc60000010000 */
[C---:B------:R-:W-:Y:S08]  /*10510*/  HMMA.16816.F32.BF16 R116, R168.reuse, R118, R56 ;  /* 0x00000076a874723c */ /* 0x040ff00000041838 */
[----:B------:R-:W-:Y:S01]  /*10520*/  HMMA.16816.F32.BF16 R168, R168, R6, R40 ;  /* 0x00000006a8a8723c */ /* 0x000fe20000041828 */
[----:B------:R-:W-:Y:S07]  /*10530*/  @!P2 BRA `(.L_x_139) ;  /* 0x000032100000a947 */ /* 0x000fee0003800000 */
[----:B------:R-:W2:Y:S01]  /*10540*/  LDL.LU R10, [R1+0x10] ;  /* 0x00001000010a7983 */ /* 0x000ea20000300800 */
[----:B------:R-:W-:Y:S01]  /*10550*/  SHF.R.S32.HI R204, RZ, 0x1f, R132 ;  /* 0x0000001fffcc7819 */ /* 0x000fe20000011484 */
[C---:B------:R-:W-:Y:S01]  /*10560*/  IMAD.SHL.U32 R227, R132.reuse, 0x2, RZ ;  /* 0x0000000284e37824 */ /* 0x040fe200078e00ff */
[----:B------:R-:W-:Y:S01]  /*10570*/  SHF.R.S32.HI R203, RZ, 0x1f, R225 ;  /* 0x0000001fffcb7819 */ /* 0x000fe200000114e1 */
[----:B------:R-:W-:Y:S01]  /*10580*/  IMAD.MOV.U32 R3, RZ, RZ, R136 ;  /* 0x000000ffff037224 */ /* 0x000fe200078e0088 */
[----:B------:R-:W-:Y:S01]  /*10590*/  SHF.L.U64.HI R228, R132, 0x1, R204 ;  /* 0x0000000184e47819 */ /* 0x000fe200000102cc */
[----:B------:R-:W-:Y:S01]  /*105a0*/  IMAD.MOV.U32 R0, RZ, RZ, R137 ;  /* 0x000000ffff007224 */ /* 0x000fe200078e0089 */
[----:B------:R-:W-:Y:S01]  /*105b0*/  SHF.R.S32.HI R204, RZ, 0x1f, R223 ;  /* 0x0000001fffcc7819 */ /* 0x000fe200000114df */
[----:B------:R-:W-:Y:S01]  /*105c0*/  IMAD.MOV.U32 R138, RZ, RZ, R2 ;  /* 0x000000ffff8a7224 */ /* 0x000fe200078e0002 */
[C---:B------:R-:W-:Y:S01]  /*105d0*/  SHF.L.U64.HI R226, R225.reuse, 0x1, R203 ;  /* 0x00000001e1e27819 */ /* 0x040fe200000102cb */
[----:B------:R-:W-:Y:S01]  /*105e0*/  IMAD.SHL.U32 R225, R225, 0x2, RZ ;  /* 0x00000002e1e17824 */ /* 0x000fe200078e00ff */
[C---:B------:R-:W-:Y:S01]  /*105f0*/  SHF.L.U64.HI R224, R223.reuse, 0x1, R204 ;  /* 0x00000001dfe07819 */ /* 0x040fe200000102cc */
[----:B------:R-:W-:-:S02]  /*10600*/  IMAD.SHL.U32 R223, R223, 0x2, RZ ;  /* 0x00000002dfdf7824 */ /* 0x000fc400078e00ff */
[----:B------:R-:W-:Y:S01]  /*10610*/  IMAD.MOV.U32 R132, RZ, RZ, R135 ;  /* 0x000000ffff847224 */ /* 0x000fe200078e0087 */
[----:B--2---:R-:W-:Y:S01]  /*10620*/  LEA.HI.SX32 R222, R10, 0xfffffffe, 0x1a ;  /* 0xfffffffe0ade7811 */ /* 0x004fe200078fd2ff */
[----:B------:R-:W-:Y:S05]  /*10630*/  BRA `(.L_x_140) ;  /* 0x0000038000007947 */ /* 0x000fea0003800000 */
.L_x_142:
[----:B------:R-:W2:Y:S01]  /*10640*/  LDL R234, [R1+0xc] ;  /* 0x00000c0001ea7983 */ /* 0x000ea20000100800 */
[----:B------:R-:W-:Y:S02]  /*10650*/  IMAD.MOV.U32 R229, RZ, RZ, RZ ;  /* 0x000000ffffe57224 */ /* 0x000fe400078e00ff */
[----:B------:R-:W-:Y:S01]  /*10660*/  IMAD.MOV.U32 R235, RZ, RZ, c[0x0][0x2b8] ;  /* 0x0000ae00ffeb7624 */ /* 0x000fe200078e00ff */
[----:B------:R-:W3:Y:S04]  /*10670*/  LDL.64 R232, [R1] ;  /* 0x0000000001e87983 */ /* 0x000ee80000100a00 */
[----:B------:R-:W4:Y:S01]  /*10680*/  LDL R231, [R1+0x8] ;  /* 0x0000080001e77983 */ /* 0x000f220000100800 */
[----:B------:R-:W-:Y:S01]  /*10690*/  ISETP.NE.AND P2, PT, R235, 0x1, PT ;  /* 0x00000001eb00780c */ /* 0x000fe20003f45270 */
[----:B--2---:R-:W-:Y:S05]  /*106a0*/  IMAD R133, R222, 0x40, R234 ;  /* 0x00000040de857824 */ /* 0x004fea00078e02ea */
[----:B------:R-:W-:Y:S07]  /*106b0*/  IADD3 R133, R133, -0x40, R250 ;  /* 0xffffffc085857810 */ /* 0x000fee0007ffe0fa */
[----:B------:R-:W-:Y:S04]  /*106c0*/  @P2 IMAD.HI.U32 R134, R133, c[0x0][0x2bc], RZ ;  /* 0x0000af0085862a27 */ /* 0x000fe800078e00ff */
[--C-:B------:R-:W-:Y:S01]  /*106d0*/  IMAD.MOV.U32 R2, RZ, RZ, R133.reuse ;  /* 0x000000ffff027224 */ /* 0x100fe200078e0085 */
[----:B------:R-:W-:Y:S04]  /*106e0*/  @P2 SHF.R.U32.HI R2, RZ, c[0x0][0x2c0], R134 ;  /* 0x0000b000ff022a19 */ /* 0x000fe80000011686 */
[C---:B---3--:R-:W-:Y:S04]  /*106f0*/  @!P3 IADD3 R135, P0, R2.reuse, R232, RZ ;  /* 0x000000e80287b210 */ /* 0x048fe80007f1e0ff */
[----:B----4-:R-:W-:Y:S01]  /*10700*/  @!P3 LEA.HI.X.SX32 R136, R2, R231, 0x1, P0 ;  /* 0x000000e70288b211 */ /* 0x010fe200000f0eff */
        /* <DEDUP_REMOVED lines=43> */
.L_x_140:
[----:B------:R-:W-:Y:S04]  /*109c0*/  DEPBAR.LE SB0, 0x0 ;  /* 0x000080000000791a */ /* 0x000fe80000000000 */
[----:B------:R-:W-:Y:S01]  /*109d0*/  BAR.SYNC.DEFER_BLOCKING 0x0 ;  /* 0x0000000000007b1d */ /* 0x000fe20000010000 */
[----:B------:R-:W-:Y:S01]  /*109e0*/  IMAD.WIDE.U32 R28, R230, c[0x0][0x208], RZ ;  /* 0x00008200e61c7a25 */ /* 0x000fe200078e00ff */
        /* <DEDUP_REMOVED lines=181> */
.L_x_141:
        /* <DEDUP_REMOVED lines=139> */
[----:B------:R-:W-:Y:S02]  /*11df0*/  FMUL.FTZ R85, R134, R85 ;  /* 0x0000005586557220 */ /* 0x000fe40000410000 */
[C---:B------:R-:W-:Y:S01]  /*11e00*/  FMUL.FTZ R86, R133.reuse, R86 ;  /* 0x0000005685567220 */ /* 0x040fe20000410000 */
        /* <DEDUP_REMOVED lines=14> */
[----:B----4-:R-:W-:Y:S01]  /*11ef0*/  FMUL.FTZ R6, R133, R146 ;  /* 0x0000009285067220 */ /* 0x010fe20000410000 */
[----:B------:R-:W-:Y:S01]  /*11f00*/  F2FP.BF16.PACK_AB R146, R245, R243 ;  /* 0x000000f3f592723e */ /* 0x000fe200000010ff */
[C---:B------:R-:W-:Y:S02]  /*11f10*/  FMUL.FTZ R98, R133.reuse, R98 ;  /* 0x0000006285627220 */ /* 0x040fe40000410000 */
[----:B------:R-:W-:Y:S01]  /*11f20*/  FMUL.FTZ R99, R133, R99 ;  /* 0x0000006385637220 */ /* 0x000fe20000410000 */
[----:B------:R-:W-:Y:S01]  /*11f30*/  MUFU.EX2 R237, R13 ;  /* 0x0000000d00ed7308 */ /* 0x000fe20000000800 */
[C---:B------:R-:W-:Y:S02]  /*11f40*/  FMUL.FTZ R100, R132.reuse, R100 ;  /* 0x0000006484647220 */ /* 0x040fe40000410000 */
[----:B------:R-:W-:Y:S01]  /*11f50*/  FMUL.FTZ R101, R132, R101 ;  /* 0x0000006584657220 */ /* 0x000fe20000410000 */
[----:B--2---:R-:W-:Y:S01]  /*11f60*/  F2FP.BF16.PACK_AB R145, R239, R238 ;  /* 0x000000eeef91723e */ /* 0x004fe200000010ff */
[C---:B------:R-:W-:Y:S01]  /*11f70*/  FMUL.FTZ R7, R133.reuse, R147 ;  /* 0x0000009385077220 */ /* 0x040fe20000410000 */
        /* <DEDUP_REMOVED lines=40> */
[----:B------:R-:W-:Y:S02]  /*12200*/  FMUL.FTZ R111, R133, R111 ;  /* 0x0000006f856f7220 */ /* 0x000fe40000410000 */
        /* <DEDUP_REMOVED lines=13> */
[----:B------:R-:W-:Y:S01]  /*122e0*/  FMUL.FTZ R119, R133, R119 ;  /* 0x0000007785777220 */ /* 0x000fe20000410000 */
        /* <DEDUP_REMOVED lines=89> */
[--C-:B------:R-:W-:Y:S02]  /*12880*/  FFMA.FTZ R62, R62, c[0x0][0x2d0], -R3.reuse ;  /* 0x0000b4003e3e7a23 */ /* 0x100fe40000010803 */
        /* <DEDUP_REMOVED lines=26> */
[C---:B-1----:R-:W-:Y:S02]  /*12a30*/  FMUL.FTZ R28, R134.reuse, R168 ;  /* 0x000000a8861c7220 */ /* 0x042fe40000410000 */
        /* <DEDUP_REMOVED lines=209> */
.L_x_139:
        /* <DEDUP_REMOVED lines=149> */
.L_x_91:
[----:B------:R-:W-:Y:S05]  /*140a0*/  @P4 BRA `(.L_x_143) ;  /* 0x0000175000004947 */ /* 0x000fea0003800000 */
[----:B------:R-:W1:Y:S01]  /*140b0*/  S2R R55, SR_TID.X ;  /* 0x0000000000377919 */ /* 0x000e620000002100 */
[----:B------:R-:W-:Y:S02]  /*140c0*/  F2FP.BF16.PACK_AB R45, R45, R144 ;  /* 0x000000902d2d723e */ /* 0x000fe400000010ff */
[----:B------:R-:W-:Y:S01]  /*140d0*/  F2FP.BF16.PACK_AB R44, R44, R146 ;  /* 0x000000922c2c723e */ /* 0x000fe200000010ff */
[----:B------:R-:W-:Y:S01]  /*140e0*/  BAR.SYNC.DEFER_BLOCKING 0x1, 0x80 ;  /* 0x0042000000007b1d */ /* 0x000fe20000010000 */
        /* <DEDUP_REMOVED lines=10> */
[----:B-1----:R-:W-:Y:S02]  /*14190*/  SHF.R.S32.HI R56, RZ, 0x1f, R55 ;  /* 0x0000001fff387819 */ /* 0x002fe40000011437 */
[----:B------:R-:W-:Y:S02]  /*141a0*/  F2FP.BF16.PACK_AB R39, R39, R72 ;  /* 0x000000482727723e */ /* 0x000fe400000010ff */
[----:B------:R-:W-:-:S02]  /*141b0*/  LEA.HI R3, R56, R55, RZ, 0x2 ;  /* 0x0000003738037211 */ /* 0x000fc400078f10ff */
[----:B------:R-:W-:Y:S02]  /*141c0*/  LEA.HI R48, R56, R55, RZ, 0x5 ;  /* 0x0000003738307211 */ /* 0x000fe400078f28ff */
[--C-:B------:R-:W-:Y:S02]  /*141d0*/  SHF.R.S32.HI R52, RZ, 0x2, R3.reuse ;  /* 0x00000002ff347819 */ /* 0x100fe40000011403 */
[----:B------:R-:W-:Y:S02]  /*141e0*/  SHF.R.S32.HI R0, RZ, 0x1f, R3 ;  /* 0x0000001fff007819 */ /* 0x000fe40000011403 */
[----:B------:R-:W-:Y:S02]  /*141f0*/  LOP3.LUT R3, R3, 0xfffffffc, RZ, 0xc0, !PT ;  /* 0xfffffffc03037812 */ /* 0x000fe400078ec0ff */
[----:B------:R-:W-:Y:S02]  /*14200*/  LEA.HI R0, R0, R52, RZ, 0x3 ;  /* 0x0000003400007211 */ /* 0x000fe400078f18ff */
[----:B------:R-:W-:Y:S01]  /*14210*/  SHF.R.S32.HI R49, RZ, 0x5, R48 ;  /* 0x00000005ff317819 */ /* 0x000fe20000011430 */
[----:B------:R-:W-:Y:S01]  /*14220*/  IMAD.IADD R29, R55, 0x1, -R3 ;  /* 0x00000001371d7824 */ /* 0x000fe200078e0a03 */
[----:B------:R-:W-:-:S02]  /*14230*/  LOP3.LUT R0, R0, 0xfffffff8, RZ, 0xc0, !PT ;  /* 0xfffffff800007812 */ /* 0x000fc400078ec0ff */
[----:B------:R-:W-:Y:S02]  /*14240*/  F2FP.BF16.PACK_AB R74, R75, R74 ;  /* 0x0000004a4b4a723e */ /* 0x000fe400000010ff */
[----:B------:R-:W-:Y:S01]  /*14250*/  F2FP.BF16.PACK_AB R36, R36, R76 ;  /* 0x0000004c2424723e */ /* 0x000fe200000010ff */
[----:B------:R-:W-:Y:S01]  /*14260*/  IMAD.IADD R2, R52, 0x1, -R0 ;  /* 0x0000000134027824 */ /* 0x000fe200078e0a00 */
[----:B------:R-:W-:Y:S02]  /*14270*/  F2FP.BF16.PACK_AB R78, R79, R78 ;  /* 0x0000004e4f4e723e */ /* 0x000fe400000010ff */
[----:B------:R-:W-:Y:S02]  /*14280*/  F2FP.BF16.PACK_AB R35, R35, R84 ;  /* 0x000000542323723e */ /* 0x000fe400000010ff */
[----:B------:R-:W-:Y:S02]  /*14290*/  LEA.HI R0, R2, R2, RZ, 0x1 ;  /* 0x0000000202007211 */ /* 0x000fe400078f08ff */
[----:B------:R-:W-:-:S02]  /*142a0*/  F2FP.BF16.PACK_AB R34, R34, R86 ;  /* 0x000000562222723e */ /* 0x000fc400000010ff */
        /* <DEDUP_REMOVED lines=19> */
[----:B------:R-:W-:-:S02]  /*143e0*/  F2FP.BF16.PACK_AB R30, R30, R156 ;  /* 0x0000009c1e1e723e */ /* 0x000fc400000010ff */
[----:B------:R-:W-:Y:S02]  /*143f0*/  F2FP.BF16.PACK_AB R158, R159, R158 ;  /* 0x0000009e9f9e723e */ /* 0x000fe400000010ff */
[C---:B------:R-:W-:Y:S01]  /*14400*/  IADD3 R3, R0.reuse, 0x80, RZ ;  /* 0x0000008000037810 */ /* 0x040fe20007ffe0ff */
[----:B------:R-:W-:Y:S01]  /*14410*/  STS [R0+0x80], R45 ;  /* 0x0000802d00007388 */ /* 0x000fe20000000800 */
[C---:B------:R-:W-:Y:S02]  /*14420*/  IADD3 R2, R0.reuse, 0x70, RZ ;  /* 0x0000007000027810 */ /* 0x040fe40007ffe0ff */
[----:B------:R-:W-:Y:S01]  /*14430*/  @P1 IADD3 R2, R3, 0x10, RZ ;  /* 0x0000001003021810 */ /* 0x000fe20007ffe0ff */
[----:B------:R-:W-:Y:S01]  /*14440*/  IMAD.IADD R3, R0, 0x1, R4 ;  /* 0x0000000100037824 */ /* 0x000fe200078e0204 */
[----:B------:R-:W-:Y:S01]  /*14450*/  STS [R0+0x280], R44 ;  /* 0x0002802c00007388 */ /* 0x000fe20000000800 */
[----:B------:R-:W-:Y:S02]  /*14460*/  F2FP.BF16.PACK_AB R28, R28, R96 ;  /* 0x000000601c1c723e */ /* 0x000fe400000010ff */
[----:B------:R-:W-:Y:S01]  /*14470*/  IMAD.IADD R4, R4, 0x1, R2 ;  /* 0x0000000104047824 */ /* 0x000fe200078e0202 */
[----:B------:R-:W-:Y:S01]  /*14480*/  STS [R2], R43 ;  /* 0x0000002b02007388 */ /* 0x000fe20000000800 */
        /* <DEDUP_REMOVED lines=23> */
[----:B------:R-:W-:Y:S01]  /*14600*/  STS [R4], R38 ;  /* 0x0000002604007388 */ /* 0x000fe20000000800 */
        /* <DEDUP_REMOVED lines=10> */
[----:B------:R-:W-:Y:S01]  /*146b0*/  ISETP.NE.U32.AND P0, PT, RZ, c[0x0][0x500], PT ;  /* 0x00014000ff007a0c */ /* 0x000fe20003f05070 */
[----:B------:R-:W-:Y:S03]  /*146c0*/  STS [R4+0x1000], R36 ;  /* 0x0010002404007388 */ /* 0x000fe60000000800 */
[----:B------:R-:W-:Y:S01]  /*146d0*/  ISETP.NE.AND.EX P1, PT, RZ, c[0x0][0x504], PT, P0 ;  /* 0x00014100ff007a0c */ /* 0x000fe20003f25300 */
[----:B------:R-:W-:Y:S01]  /*146e0*/  STS [R4+0x1200], R78 ;  /* 0x0012004e04007388 */ /* 0x000fe20000000800 */
[----:B------:R-:W-:-:S03]  /*146f0*/  ISETP.NE.U32.AND P0, PT, RZ, c[0x0][0x508], PT ;  /* 0x00014200ff007a0c */ /* 0x000fc60003f05070 */
[----:B------:R-:W-:Y:S01]  /*14700*/  STS [R0+0x2080], R35 ;  /* 0x0020802300007388 */ /* 0x000fe20000000800 */
        /* <DEDUP_REMOVED lines=47> */
.L_x_144:
        /* <DEDUP_REMOVED lines=151> */
.L_x_146:
[----:B---3--:R-:W-:Y:S05]  /*15370*/  BSYNC B0 ;  /* 0x0000000000007941 */ /* 0x008fea0003800000 */
.L_x_145:
        /* <DEDUP_REMOVED lines=23> */
.L_x_148:
[----:B------:R-:W-:Y:S05]  /*154f0*/  BSYNC B0 ;  /* 0x0000000000007941 */ /* 0x000fea0003800000 */
.L_x_147:
        /* <DEDUP_REMOVED lines=23> */
.L_x_150:
[----:B------:R-:W-:Y:S05]  /*15670*/  BSYNC B0 ;  /* 0x0000000000007941 */ /* 0x000fea0003800000 */
.L_x_149:
        /* <DEDUP_REMOVED lines=24> */
.L_x_143:
[----:B------:R-:W-:Y:S01]  /*15800*/  ISETP.NE.U32.AND P1, PT, RZ, c[0x0][0x508], PT ;  /* 0x00014200ff007a0c */ /* 0x000fe20003f25070 */
[----:B------:R-:W-:Y:S01]  /*15810*/  IMAD.MOV.U32 R2, RZ, RZ, 0x4 ;  /* 0x00000004ff027424 */ /* 0x000fe200078e00ff */
[----:B------:R-:W-:Y:S02]  /*15820*/  ISETP.NE.U32.AND P0, PT, RZ, c[0x0][0x500], PT ;  /* 0x00014000ff007a0c */ /* 0x000fe40003f05070 */
[----:B------:R-:W-:Y:S01]  /*15830*/  ISETP.NE.AND.EX P1, PT, RZ, c[0x0][0x50c], PT, P1 ;  /* 0x00014300ff007a0c */ /* 0x000fe20003f25310 */
[----:B------:R-:W-:Y:S01]  /*15840*/  IMAD.WIDE R6, R251, R2, c[0x0][0x500] ;  /* 0x00014000fb067625 */ /* 0x000fe200078e0202 */
[----:B------:R-:W-:-:S03]  /*15850*/  ISETP.NE.AND.EX P0, PT, RZ, c[0x0][0x504], PT, P0 ;  /* 0x00014100ff007a0c */ /* 0x000fc60003f05300 */
[----:B------:R-:W-:-:S08]  /*15860*/  IMAD.MOV.U32 R13, RZ, RZ, c[0x0][0x388] ;  /* 0x0000e200ff0d7624 */ /* 0x000fd000078e00ff */
        /* <DEDUP_REMOVED lines=11> */
.L_x_151:
        /* <DEDUP_REMOVED lines=43> */
.L_x_153:
[----:B---3--:R-:W-:Y:S05]  /*15bd0*/  BSYNC B0 ;  /* 0x0000000000007941 */ /* 0x008fea0003800000 */
.L_x_152:
        /* <DEDUP_REMOVED lines=64> */
.L_x_155:
[----:B------:R-:W-:Y:S05]  /*15fe0*/  BSYNC B0 ;  /* 0x0000000000007941 */ /* 0x000fea0003800000 */
.L_x_154:
        /* <DEDUP_REMOVED lines=21> */
.L_x_157:
[----:B------:R-:W-:Y:S05]  /*16140*/  BSYNC B0 ;  /* 0x0000000000007941 */ /* 0x000fea0003800000 */
.L_x_156:
        /* <DEDUP_REMOVED lines=21> */
.L_x_159:
[----:B------:R-:W-:Y:S05]  /*162a0*/  BSYNC B0 ;  /* 0x0000000000007941 */ /* 0x000fea0003800000 */
.L_x_158:
        /* <DEDUP_REMOVED lines=22> */
.L_x_160:
        /* <DEDUP_REMOVED lines=15> */
.L_x_857:


//--------------------- .text._ZN7cutlass13device_kernelIN5flash19enable_sm80_to_sm89INS1_16FlashAttnFwdSm80INS1_25CollectiveMainloopFwdSm80ILi4ELi1ELb0EN4cute5tupleIJNS5_1CILi128EEENS7_ILi48EEENS7_ILi96EEEEEELi96ENS_10bfloat16_tEfNS_4arch4Sm80ELb0ELb1ELb0ELb0ELb1ELb0ELb1ELb0EEENS1_21CollectiveEpilogueFwdINS6_IJS8_SA_S9_EEENS6_IJNS7_ILi1EEESI_SI_EEESC_SE_Li128ELb0ELb1ELb0ELb0EEENS1_19SingleTileSchedulerILb0ELb0ELb1ELi128EEEEEEEEEvNT_6ParamsE --------------------------
	.section	.text._ZN7cutlass13device_kernelIN5flash19enable_sm80_to_sm89INS1_16FlashAttnFwdSm80INS1_25CollectiveMainloopFwdSm80ILi4ELi1ELb0EN4cute5tupleIJNS5_1CILi128EEENS7_ILi48EEENS7_ILi96EEEEEELi96ENS_10bfloat16_tEfNS_4arch4Sm80ELb0ELb1ELb0ELb0ELb1ELb0ELb1ELb0EEENS1_21CollectiveEpilogueFwdINS6_IJS8_SA_S9_EEENS6_IJNS7_ILi1EEESI_SI_EEESC_SE_Li128ELb0ELb1ELb0ELb0EEENS1_19SingleTileSchedulerILb0ELb0ELb1ELi128EEEEEEEEEvNT_6ParamsE,"ax",@progbits
	.sectioninfo	@"SHI_REGISTERS=255"
	.align	128
.text._ZN7cutlass13device_kernelIN5flash19enable_sm80_to_sm89INS1_16FlashAttnFwdSm80INS1_25CollectiveMainloopFwdSm80ILi4ELi1ELb0EN4cute5tupleIJNS5_1CILi128EEENS7_ILi48EEENS7_ILi96EEEEEELi96ENS_10bfloat16_tEfNS_4arch4Sm80ELb0ELb1ELb0ELb0ELb1ELb0ELb1ELb0EEENS1_21CollectiveEpilogueFwdINS6_IJS8_SA_S9_EEENS6_IJNS7_ILi1EEESI_SI_EEESC_SE_Li128ELb0ELb1ELb0ELb0EEENS1_19SingleTileSchedulerILb0ELb0ELb1ELi128EEEEEEEEEvNT_6ParamsE:
        .type           _ZN7cutlass13device_kernelIN5flash19enable_sm80_to_sm89INS1_16FlashAttnFwdSm80INS1_25CollectiveMainloopFwdSm80ILi4ELi1ELb0EN4cute5tupleIJNS5_1CILi128EEENS7_ILi48EEENS7_ILi96EEEEEELi96ENS_10bfloat16_tEfNS_4arch4Sm80ELb0ELb1ELb0ELb0ELb1ELb0ELb1ELb0EEENS1_21CollectiveEpilogueFwdINS6_IJS8_SA_S9_EEENS6_IJNS7_ILi1EEESI_SI_EEESC_SE_Li128ELb0ELb1ELb0ELb0EEENS1_19SingleTileSchedulerILb0ELb0ELb1ELi128EEEEEEEEEvNT_6ParamsE,@function
        .size           _ZN7cutlass13device_kernelIN5flash19enable_sm80_to_sm89INS1_16FlashAttnFwdSm80INS1_25CollectiveMainloopFwdSm80ILi4ELi1ELb0EN4cute5tupleIJNS5_1CILi128EEENS7_ILi48EEENS7_ILi96EEEEEELi96ENS_10bfloat16_tEfNS_4arch4Sm80ELb0ELb1ELb0ELb0ELb1ELb0ELb1ELb0EEENS1_21CollectiveEpilogueFwdINS6_IJS8_SA_S9_EEENS6_IJNS7_ILi1EEESI_SI_EEESC_SE_Li128ELb0ELb1ELb0ELb0EEENS1_19SingleTileSchedulerILb0ELb0ELb1ELi128EEEEEEEEEvNT_6ParamsE,(.L_x_858 - _ZN7cutlass13device_kernelIN5flash19enable_sm80_to_sm89INS1_16FlashAttnFwdSm80INS1_25CollectiveMainloopFwdSm80ILi4ELi1ELb0EN4cute5tupleIJNS5_1CILi128EEENS7_ILi48EEENS7_ILi96EEEEEELi96ENS_10bfloat16_tEfNS_4arch4Sm80ELb0ELb1ELb0ELb0ELb1ELb0ELb1ELb0EEENS1_21CollectiveEpilogueFwdINS6_IJS8_SA_S9_EEENS6_IJNS7_ILi1EEESI_SI_EEESC_SE_Li128ELb0ELb1ELb0ELb0EEENS1_19SingleTileSchedulerILb0ELb0ELb1ELi128EEEEEEEEEvNT_6ParamsE)
        .other          _ZN7cutlass13device_kernelIN5flash19enable_sm80_to_sm89INS1_16FlashAttnFwdSm80INS1_25CollectiveMainloopFwdSm80ILi4ELi1ELb0EN4cute5tupleIJNS5_1CILi128EEENS7_ILi48EEENS7_ILi96EEEEEELi96ENS_10bfloat16_tEfNS_4arch4Sm80ELb0ELb1ELb0ELb0ELb1ELb0ELb1ELb0EEENS1_21CollectiveEpilogueFwdINS6_IJS8_SA_S9_EEENS6_IJNS7_ILi1EEESI_SI_EEESC_SE_Li128ELb0ELb1ELb0ELb0EEENS1_19SingleTileSchedulerILb0ELb0ELb1ELi128EEEEEEEEEvNT_6ParamsE,@"STO_CUDA_ENTRY STV_DEFAULT"
_ZN7cutlass13device_kernelIN5flash19enable_sm80_to_sm89INS1_16FlashAttnFwdSm80INS1_25CollectiveMainloopFwdSm80ILi4ELi1ELb0EN4cute5tupleIJNS5_1CILi128EEENS7_ILi48EEENS7_ILi96EEEEEELi96ENS_10bfloat16_tEfNS_4arch4Sm80ELb0ELb1ELb0ELb0ELb1ELb0ELb1ELb0EEENS1_21CollectiveEpilogueFwdINS6_IJS8_SA_S9_EEENS6_IJNS7_ILi1EEESI_SI_EEESC_SE_Li128ELb0ELb1ELb0ELb0EEENS1_19SingleTileSchedulerILb0ELb0ELb1ELi128EEEEEEEEEvNT_6ParamsE:
[----:B------:R-:W-:-:S03]  /*0000*/  MOV R1, c[0x0][0x28] ;  /* 0x00000a0000017a02 */ /* 0x000fc60000000f00 */
[----:B------:R-:W1:Y:S01]  /*0010*/  S2UR UR10, SR_CTAID.Z ;  /* 0x00000000000a79c3 */ /* 0x000e620000002700 */
[----:B------:R-:W-:Y:S02]  /*0020*/  IADD3 R1, R1, -0x30, RZ ;  /* 0xffffffd001017810 */ /* 0x000fe40007ffe0ff */
[----:B-1----:R-:W-:-:S13]  /*0030*/  ISETP.LE.AND P0, PT, RZ, UR10, PT ;  /* 0x0000000aff007c0c */ /* 0x002fda000bf03270 */
[----:B------:R-:W-:Y:S05]  /*0040*/  @!P0 EXIT ;  /* 0x000000000000894d */ /* 0x000fea0003800000 */
[----:B------:R-:W-:Y:S01]  /*0050*/  ULDC.64 UR4, c[0x0][0x370] ;  /* 0x0000dc0000047ab9 */ /* 0x000fe20000000a00 */
[----:B------:R-:W-:Y:S01]  /*0060*/  IMAD.MOV.U32 R21, RZ, RZ, RZ ;  /* 0x000000ffff157224 */ /* 0x000fe200078e00ff */
[----:B------:R-:W-:Y:S02]  /*0070*/  UISETP.NE.U32.AND UP0, UPT, URZ, UR4, UPT ;  /* 0x000000043f00728c */ /* 0x000fe4000bf05070 */
[----:B------:R-:W-:Y:S02]  /*0080*/  ULDC.64 UR6, c[0x0][0x370] ;  /* 0x0000dc0000067ab9 */ /* 0x000fe40000000a00 */
[----:B------:R-:W-:Y:S02]  /*0090*/  UISETP.NE.AND.EX UP0, UPT, URZ, UR5, UPT, UP0 ;  /* 0x000000053f00728c */ /* 0x000fe4000bf05300 */
[----:B------:R-:W-:-:S04]  /*00a0*/  ULDC.64 UR8, c[0x0][0x118] ;  /* 0x0000460000087ab9 */ /* 0x000fc80000000a00 */
[----:B------:R-:W-:-:S05]  /*00b0*/  PLOP3.LUT P0, PT, PT, PT, UP0, 0x80, 0x0 ;  /* 0x000000000000781c */ /* 0x000fca0003f0f008 */
[----:B------:R-:W-:Y:S02]  /*00c0*/  @UP0 UMOV UR4, 0x4 ;  /* 0x0000000400040882 */ /* 0x000fe40000000000 */
[----:B------:R-:W-:-:S06]  /*00d0*/  @UP0 UIMAD.WIDE UR4, UR10, UR4, UR6 ;  /* 0x000000040a0402a5 */ /* 0x000fcc000f8e0206 */
[----:B------:R-:W-:Y:S02]  /*00e0*/  IMAD.U32 R2, RZ, RZ, UR4 ;  /* 0x00000004ff027e24 */ /* 0x000fe4000f8e00ff */
[----:B------:R-:W-:-:S05]  /*00f0*/  IMAD.U32 R3, RZ, RZ, UR5 ;  /* 0x00000005ff037e24 */ /* 0x000fca000f8e00ff */
[----:B------:R1:W2:Y:S01]  /*0100*/  @P0 LDG.E R21, [R2.64] ;  /* 0x0000000802150981 */ /* 0x0002a2000c1e1900 */
[----:B------:R-:W-:Y:S01]  /*0110*/  IMAD.MOV.U32 R7, RZ, RZ, c[0x0][0x2c4] ;  /* 0x0000b100ff077624 */ /* 0x000fe200078e00ff */
[----:B------:R-:W3:Y:S01]  /*0120*/  S2UR UR7, SR_CTAID.Y ;  /* 0x00000000000779c3 */ /* 0x000ee20000002600 */
[----:B------:R-:W-:Y:S01]  /*0130*/  IMAD.MOV.U32 R4, RZ, RZ, 0x1 ;  /* 0x00000001ff047424 */ /* 0x000fe200078e00ff */
[----:B------:R-:W4:Y:S01]  /*0140*/  S2R R0, SR_CTAID.X ;  /* 0x0000000000007919 */ /* 0x000f220000002500 */
[----:B------:R-:W-:Y:S02]  /*0150*/  LOP3.LUT R24, R24, 0xffffefff, RZ, 0xc0, !PT ;  /* 0xffffefff18187812 */ /* 0x000fe400078ec0ff */
[----:B------:R-:W-:Y:S01]  /*0160*/  ISETP.NE.AND P1, PT, R7, 0x1, PT ;  /* 0x000000010700780c */ /* 0x000fe20003f25270 */
[----:B------:R-:W2:Y:S01]  /*0170*/  S2R R44, SR_TID.X ;  /* 0x00000000002c7919 */ /* 0x000ea20000002100 */
[----:B------:R-:W-:-:S11]  /*0180*/  ISETP.LE.AND P2, PT, R4, c[0x0][0x32c], PT ;  /* 0x0000cb0004007a0c */ /* 0x000fd60003f43270 */
[----:B------:R-:W-:-:S04]  /*0190*/  @P1 LOP3.LUT R24, R24, 0x1000, RZ, 0xfc, !PT ;  /* 0x0000100018181812 */ /* 0x000fc800078efcff */
[----:B------:R-:W-:Y:S01]  /*01a0*/  LOP3.LUT R24, R24, 0xfffffbff, RZ, 0xc0, !PT ;  /* 0xfffffbff18187812 */ /* 0x000fe200078ec0ff */
[----:B-1----:R-:W-:Y:S01]  /*01b0*/  IMAD.MOV.U32 R2, RZ, RZ, c[0x0][0x2ac] ;  /* 0x0000ab00ff027624 */ /* 0x002fe200078e00ff */
[----:B---3--:R-:W-:Y:S01]  /*01c0*/  USHF.R.S32.HI UR6, URZ, 0x1f, UR7 ;  /* 0x0000001f3f067899 */ /* 0x008fe20008011407 */
[----:B----4-:R-:W-:Y:S01]  /*01d0*/  IMAD.SHL.U32 R129, R0, 0x80, RZ ;  /* 0x0000008000817824 */ /* 0x010fe200078e00ff */
[----:B------:R-:W-:Y:S01]  /*01e0*/  @P2 LOP3.LUT R24, R24, 0x400, RZ, 0xfc, !PT ;  /* 0x0000040018182812 */ /* 0x000fe200078efcff */
[----:B------:R-:W-:-:S03]  /*01f0*/  IMAD R20, R2, c[0x0][0x1d0], RZ ;  /* 0x0000740002147a24 */ /* 0x000fc600078e02ff */
[C---:B------:R-:W-:Y:S02]  /*0200*/  @P1 IADD3 R0, R129.reuse, 0x7f, RZ ;  /* 0x0000007f81001810 */ /* 0x040fe40007ffe0ff */
[----:B------:R-:W-:-:S03]  /*0210*/  IADD3 R2, R129, 0x7f, RZ ;  /* 0x0000007f81027810 */ /* 0x000fc60007ffe0ff */
[----:B------:R-:W-:-:S05]  /*0220*/  @P1 IMAD.HI.U32 R0, R0, c[0x0][0x2c8], RZ ;  /* 0x0000b20000001a27 */ /* 0x000fca00078e00ff */
[----:B------:R-:W-:Y:S02]  /*0230*/  @P1 SHF.R.U32.HI R2, RZ, c[0x0][0x2cc], R0 ;  /* 0x0000b300ff021a19 */ /* 0x000fe40000011600 */
[----:B------:R-:W-:-:S05]  /*0240*/  IADD3 R0, R20, -c[0x0][0x168], R4 ;  /* 0x80005a0014007a10 */ /* 0x000fca0007ffe004 */
[----:B------:R-:W-:-:S05]  /*0250*/  IMAD.IADD R0, R0, 0x1, R2 ;  /* 0x0000000100007824 */ /* 0x000fca00078e0202 */
[----:B------:R-:W-:Y:S01]  /*0260*/  IADD3 R3, R0, c[0x0][0x328], RZ ;  /* 0x0000ca0000037a10 */ /* 0x000fe20007ffe0ff */
[----:B--2---:R1:W-:Y:S01]  /*0270*/  STL [R1+0x20], R21 ;  /* 0x0000201501007387 */ /* 0x0043e20000100800 */
[----:B------:R-:W-:Y:S05]  /*0280*/  @!P2 BRA `(.L_x_161) ;  /* 0x000000f00000a947 */ /* 0x000fea0003800000 */
[C---:B------:R-:W-:Y:S02]  /*0290*/  ISETP.GT.AND P0, PT, R0.reuse, RZ, PT ;  /* 0x000000ff0000720c */ /* 0x040fe40003f04270 */
[----:B------:R-:W-:-:S11]  /*02a0*/  IADD3 R2, R0, -0x1, RZ ;  /* 0xffffffff00027810 */ /* 0x000fd60007ffe0ff */
[----:B------:R-:W-:Y:S05]  /*02b0*/  @P0 BRA `(.L_x_162) ;  /* 0x0000006000000947 */ /* 0x000fea0003800000 */
[----:B------:R-:W-:Y:S01]  /*02c0*/  ISETP.NE.AND P0, PT, R4, c[0x0][0x32c], PT ;  /* 0x0000cb0004007a0c */ /* 0x000fe20003f05270 */
[----:B------:R-:W-:-:S12]  /*02d0*/  IMAD.MOV R0, RZ, RZ, -R0 ;  /* 0x000000ffff007224 */ /* 0x000fd800078e0a00 */
[----:B------:R-:W-:-:S05]  /*02e0*/  @P0 IMAD.HI.U32 R2, R0, c[0x0][0x330], RZ ;  /* 0x0000cc0000020a27 */ /* 0x000fca00078e00ff */
[----:B------:R-:W-:-:S04]  /*02f0*/  @P0 SHF.R.U32.HI R0, RZ, c[0x0][0x334], R2 ;  /* 0x0000cd00ff000a19 */ /* 0x000fc80000011602 */
[----:B------:R-:W-:Y:S01]  /*0300*/  LOP3.LUT R2, RZ, R0, RZ, 0x33, !PT ;  /* 0x00000000ff027212 */ /* 0x000fe200078e33ff */
[----:B------:R-:W-:Y:S05]  /*0310*/  BRA `(.L_x_163) ;  /* 0x0000003000007947 */ /* 0x000fea0003800000 */
.L_x_162:
[----:B------:R-:W-:-:S13]  /*0320*/  ISETP.NE.AND P0, PT, R4, c[0x0][0x32c], PT ;  /* 0x0000cb0004007a0c */ /* 0x000fda0003f05270 */
[----:B------:R-:W-:-:S05]  /*0330*/  @P0 IMAD.HI.U32 R0, R2, c[0x0][0x330], RZ ;  /* 0x0000cc0002000a27 */ /* 0x000fca00078e00ff */
[----:B------:R-:W-:Y:S02]  /*0340*/  @P0 SHF.R.U32.HI R2, RZ, c[0x0][0x334], R0 ;  /* 0x0000cd00ff020a19 */ /* 0x000fe40000011600 */
.L_x_163:
[----:B------:R-:W-:-:S05]  /*0350*/  MOV R0, c[0x0][0x32c] ;  /* 0x0000cb0000007a02 */ /* 0x000fca0000000f00 */
[----:B------:R-:W-:-:S05]  /*0360*/  IMAD R2, R2, R0, c[0x0][0x32c] ;  /* 0x0000cb0002027624 */ /* 0x000fca00078e0200 */
[----:B------:R-:W-:-:S04]  /*0370*/  IMNMX R3, R3, R2, PT ;  /* 0x0000000203037217 */ /* 0x000fc80003800200 */
.L_x_161:
[----:B------:R-:W-:Y:S01]  /*0380*/  IADD3 R2, R3, 0x2f, RZ ;  /* 0x0000002f03027810 */ /* 0x000fe20007ffe0ff */
[----:B------:R-:W-:Y:S01]  /*0390*/  @P1 IMAD.HI.U32 R3, R129, c[0x0][0x2c8], RZ ;  /* 0x0000b20081031a27 */ /* 0x000fe200078e00ff */
[C---:B------:R-:W-:Y:S02]  /*03a0*/  IADD3 R4, R20.reuse, 0x2f, RZ ;  /* 0x0000002f14047810 */ /* 0x040fe40007ffe0ff */
[----:B------:R-:W-:Y:S01]  /*03b0*/  IADD3 R244, R20, -c[0x0][0x168], RZ ;  /* 0x80005a0014f47a10 */ /* 0x000fe20007ffe0ff */
[----:B------:R-:W-:-:S04]  /*03c0*/  IMAD.HI R5, R2, 0x2aaaaaab, RZ ;  /* 0x2aaaaaab02057827 */ /* 0x000fc800078e02ff */
[----:B------:R-:W-:Y:S01]  /*03d0*/  IMAD.HI R2, R4, 0x2aaaaaab, RZ ;  /* 0x2aaaaaab04027827 */ /* 0x000fe200078e02ff */
[----:B------:R-:W-:-:S03]  /*03e0*/  SHF.R.U32.HI R4, RZ, 0x1f, R5 ;  /* 0x0000001fff047819 */ /* 0x000fc60000011605 */
[----:B------:R-:W-:Y:S01]  /*03f0*/  IMAD.MOV.U32 R0, RZ, RZ, R129 ;  /* 0x000000ffff007224 */ /* 0x000fe200078e0081 */
[----:B------:R-:W-:Y:S02]  /*0400*/  @P1 SHF.R.U32.HI R0, RZ, c[0x0][0x2cc], R3 ;  /* 0x0000b300ff001a19 */ /* 0x000fe40000011603 */
[----:B------:R-:W-:Y:S02]  /*0410*/  SHF.R.U32.HI R3, RZ, 0x1f, R2 ;  /* 0x0000001fff037819 */ /* 0x000fe40000011602 */
[----:B------:R-:W-:Y:S01]  /*0420*/  LEA.HI.SX32 R4, R5, R4, 0x1d ;  /* 0x0000000405047211 */ /* 0x000fe200078feaff */
[----:B------:R-:W-:Y:S01]  /*0430*/  IMAD.IADD R0, R244, 0x1, R0 ;  /* 0x00000001f4007824 */ /* 0x000fe200078e0200 */
[----:B------:R-:W-:-:S04]  /*0440*/  LEA.HI.SX32 R2, R2, R3, 0x1d ;  /* 0x0000000302027211 */ /* 0x000fc800078feaff */
[----:B------:R-:W-:Y:S02]  /*0450*/  IADD3 R3, R0, -c[0x0][0x324], RZ ;  /* 0x8000c90000037a10 */ /* 0x000fe40007ffe0ff */
[----:B------:R-:W-:Y:S01]  /*0460*/  IMNMX R207, R2, R4, PT ;  /* 0x0000000402cf7217 */ /* 0x000fe20003800200 */
[----:B------:R-:W-:Y:S05]  /*0470*/  @!P2 BRA `(.L_x_164) ;  /* 0x000000f00000a947 */ /* 0x000fea0003800000 */
[----:B------:R-:W-:-:S13]  /*0480*/  ISETP.GT.AND P0, PT, R0, -0x1, PT ;  /* 0xffffffff0000780c */ /* 0x000fda0003f04270 */
[----:B------:R-:W-:Y:S05]  /*0490*/  @P0 BRA `(.L_x_165) ;  /* 0x0000007000000947 */ /* 0x000fea0003800000 */
[----:B------:R-:W-:Y:S01]  /*04a0*/  IMAD.MOV.U32 R2, RZ, RZ, c[0x0][0x32c] ;  /* 0x0000cb00ff027624 */ /* 0x000fe200078e00ff */
[----:B------:R-:W-:-:S04]  /*04b0*/  LOP3.LUT R0, RZ, R0, RZ, 0x33, !PT ;  /* 0x00000000ff007212 */ /* 0x000fc800078e33ff */
[----:B------:R-:W-:-:S13]  /*04c0*/  ISETP.NE.AND P0, PT, R2, 0x1, PT ;  /* 0x000000010200780c */ /* 0x000fda0003f05270 */
[----:B------:R-:W-:-:S05]  /*04d0*/  @P0 IMAD.HI.U32 R2, R0, c[0x0][0x330], RZ ;  /* 0x0000cc0000020a27 */ /* 0x000fca00078e00ff */
[----:B------:R-:W-:-:S04]  /*04e0*/  @P0 SHF.R.U32.HI R0, RZ, c[0x0][0x334], R2 ;  /* 0x0000cd00ff000a19 */ /* 0x000fc80000011602 */
[----:B------:R-:W-:Y:S01]  /*04f0*/  LOP3.LUT R0, RZ, R0, RZ, 0x33, !PT ;  /* 0x00000000ff007212 */ /* 0x000fe200078e33ff */
[----:B------:R-:W-:Y:S05]  /*0500*/  BRA `(.L_x_166) ;  /* 0x0000004000007947 */ /* 0x000fea0003800000 */
.L_x_165:
[----:B------:R-:W-:-:S04]  /*0510*/  MOV R2, c[0x0][0x32c] ;  /* 0x0000cb0000027a02 */ /* 0x000fc80000000f00 */
[----:B------:R-:W-:-:S13]  /*0520*/  ISETP.NE.AND P0, PT, R2, 0x1, PT ;  /* 0x000000010200780c */ /* 0x000fda0003f05270 */
[----:B------:R-:W-:-:S05]  /*0530*/  @P0 IMAD.HI.U32 R2, R0, c[0x0][0x330], RZ ;  /* 0x0000cc0000020a27 */ /* 0x000fca00078e00ff */
[----:B------:R-:W-:-:S05]  /*0540*/  @P0 SHF.R.U32.HI R0, RZ, c[0x0][0x334], R2 ;  /* 0x0000cd00ff000a19 */ /* 0x000fca0000011602 */
.L_x_166:
[----:B------:R-:W-:-:S05]  /*0550*/  IMAD R0, R0, c[0x0][0x32c], RZ ;  /* 0x0000cb0000007a24 */ /* 0x000fca00078e02ff */
[----:B------:R-:W-:-:S05]  /*0560*/  IMNMX R3, R3, R0, !PT ;  /* 0x0000000003037217 */ /* 0x000fca0007800200 */
.L_x_164:
[----:B------:R-:W-:Y:S01]  /*0570*/  IMAD.HI R0, R3, 0x2aaaaaab, RZ ;  /* 0x2aaaaaab03007827 */ /* 0x000fe200078e02ff */
[----:B------:R-:W-:Y:S01]  /*0580*/  PLOP3.LUT P4, PT, PT, PT, PT, 0x80, 0x0 ;  /* 0x000000000000781c */ /* 0x000fe20003f8f070 */
[----:B------:R-:W-:Y:S01]  /*0590*/  CS2R R94, SRZ ;  /* 0x00000000005e7805 */ /* 0x000fe2000001ff00 */
[----:B------:R-:W-:Y:S01]  /*05a0*/  CS2R R92, SRZ ;  /* 0x00000000005c7805 */ /* 0x000fe2000001ff00 */
[----:B------:R-:W-:Y:S01]  /*05b0*/  CS2R R22, SRZ ;  /* 0x0000000000167805 */ /* 0x000fe2000001ff00 */
[----:B------:R-:W-:Y:S01]  /*05c0*/  SHF.R.U32.HI R2, RZ, 0x1f, R0 ;  /* 0x0000001fff027819 */ /* 0x000fe20000011600 */
[----:B------:R-:W-:Y:S01]  /*05d0*/  IMAD.MOV.U32 R98, RZ, RZ, RZ ;  /* 0x000000ffff627224 */ /* 0x000fe200078e00ff */
[----:B------:R-:W-:Y:S01]  /*05e0*/  CS2R R90, SRZ ;  /* 0x00000000005a7805 */ /* 0x000fe2000001ff00 */
[----:B------:R-:W-:Y:S01]  /*05f0*/  IMAD.MOV.U32 R96, RZ, RZ, RZ ;  /* 0x000000ffff607224 */ /* 0x000fe200078e00ff */
[----:B------:R-:W-:Y:S01]  /*0600*/  LEA.HI.SX32 R0, R0, R2, 0x1d ;  /* 0x0000000200007211 */ /* 0x000fe200078feaff */
[----:B------:R-:W-:Y:S01]  /*0610*/  CS2R R88, SRZ ;  /* 0x0000000000587805 */ /* 0x000fe2000001ff00 */
[----:B------:R-:W-:Y:S01]  /*0620*/  CS2R R86, SRZ ;  /* 0x0000000000567805 */ /* 0x000fe2000001ff00 */
[----:B------:R-:W-:Y:S01]  /*0630*/  MOV R25, RZ ;  /* 0x000000ff00197202 */ /* 0x000fe20000000f00 */
[----:B------:R-:W-:Y:S01]  /*0640*/  IMAD.MOV.U32 R84, RZ, RZ, RZ ;  /* 0x000000ffff547224 */ /* 0x000fe200078e00ff */
[----:B------:R-:W-:Y:S01]  /*0650*/  IMNMX R4, RZ, R0, !PT ;  /* 0x00000000ff047217 */ /* 0x000fe20007800200 */
[----:B------:R-:W-:Y:S01]  /*0660*/  CS2R R78, SRZ ;  /* 0x00000000004e7805 */ /* 0x000fe2000001ff00 */
[----:B------:R-:W-:Y:S01]  /*0670*/  CS2R R76, SRZ ;  /* 0x00000000004c7805 */ /* 0x000fe2000001ff00 */
[----:B------:R-:W-:Y:S01]  /*0680*/  CS2R R82, SRZ ;  /* 0x0000000000527805 */ /* 0x000fe2000001ff00 */
[----:B------:R-:W-:Y:S01]  /*0690*/  ISETP.GT.AND P0, PT, R207, R4, PT ;  /* 0x00000004cf00720c */ /* 0x000fe20003f04270 */
[----:B------:R2:W-:Y:S01]  /*06a0*/  STL [R1+0x10], R4 ;  /* 0x0000100401007387 */ /* 0x0005e20000100800 */
[----:B------:R-:W-:Y:S01]  /*06b0*/  CS2R R26, SRZ ;  /* 0x00000000001a7805 */ /* 0x000fe2000001ff00 */
[----:B------:R-:W-:Y:S01]  /*06c0*/  IMAD.MOV.U32 R80, RZ, RZ, RZ ;  /* 0x000000ffff507224 */ /* 0x000fe200078e00ff */
[----:B------:R-:W-:Y:S01]  /*06d0*/  CS2R R74, SRZ ;  /* 0x00000000004a7805 */ /* 0x000fe2000001ff00 */
[----:B------:R-:W-:Y:S01]  /*06e0*/  CS2R R72, SRZ ;  /* 0x0000000000487805 */ /* 0x000fe2000001ff00 */
[----:B------:R-:W-:Y:S01]  /*06f0*/  CS2R R70, SRZ ;  /* 0x0000000000467805 */ /* 0x000fe2000001ff00 */
[----:B------:R-:W-:Y:S01]  /*0700*/  MOV R68, RZ ;  /* 0x000000ff00447202 */ /* 0x000fe20000000f00 */
[----:B------:R-:W-:Y:S01]  /*0710*/  CS2R R62, SRZ ;  /* 0x00000000003e7805 */ /* 0x000fe2000001ff00 */
[----:B------:R-:W-:Y:S01]  /*0720*/  CS2R R60, SRZ ;  /* 0x00000000003c7805 */ /* 0x000fe2000001ff00 */
[----:B------:R-:W-:Y:S01]  /*0730*/  CS2R R66, SRZ ;  /* 0x0000000000427805 */ /* 0x000fe2000001ff00 */
        /* <DEDUP_REMOVED lines=33> */
[----:B------:R-:W-:Y:S05]  /*0950*/  @!P0 BRA `(.L_x_167) ;  /* 0x0001061000008947 */ /* 0x000fea0003800000 */
[----:B--2---:R-:W-:Y:S02]  /*0960*/  ULDC.64 UR4, c[0x0][0x340] ;  /* 0x0000d00000047ab9 */ /* 0x004fe40000000a00 */
[----:B------:R-:W-:-:S02]  /*0970*/  UISETP.NE.U32.AND UP0, UPT, URZ, UR4, UPT ;  /* 0x000000043f00728c */ /* 0x000fc4000bf05070 */
[----:B------:R-:W-:Y:S02]  /*0980*/  ULDC.64 UR12, c[0x0][0x340] ;  /* 0x0000d000000c7ab9 */ /* 0x000fe40000000a00 */
[----:B------:R-:W-:-:S06]  /*0990*/  UISETP.NE.AND.EX UP0, UPT, URZ, UR5, UPT, UP0 ;  /* 0x000000053f00728c */ /* 0x000fcc000bf05300 */
[----:B------:R-:W-:-:S05]  /*09a0*/  PLOP3.LUT P2, PT, PT, PT, UP0, 0x80, 0x0 ;  /* 0x000000000000781c */ /* 0x000fca0003f4f008 */
[----:B------:R-:W-:Y:S02]  /*09b0*/  @UP0 UMOV UR4, 0x4 ;  /* 0x0000000400040882 */ /* 0x000fe40000000000 */
[----:B------:R-:W-:-:S06]  /*09c0*/  @UP0 UIMAD.WIDE UR4, UR10, UR4, UR12 ;  /* 0x000000040a0402a5 */ /* 0x000fcc000f8e020c */
[----:B------:R-:W-:Y:S02]  /*09d0*/  IMAD.U32 R2, RZ, RZ, UR4 ;  /* 0x00000004ff027e24 */ /* 0x000fe4000f8e00ff */
[----:B------:R-:W-:Y:S01]  /*09e0*/  IMAD.U32 R3, RZ, RZ, UR5 ;  /* 0x00000005ff037e24 */ /* 0x000fe2000f8e00ff */
[----:B------:R-:W-:Y:S01]  /*09f0*/  SHF.R.S32.HI R18, RZ, 0x1f, R44 ;  /* 0x0000001fff127819 */ /* 0x000fe2000001142c */
[----:B------:R-:W-:Y:S02]  /*0a00*/  ULDC.64 UR4, c[0x0][0x1b8] ;  /* 0x00006e0000047ab9 */ /* 0x000fe40000000a00 */
[----:B------:R-:W-:Y:S01]  /*0a10*/  UIMAD UR11, UR6, UR4, URZ ;  /* 0x00000004060b72a4 */ /* 0x000fe2000f8e023f */
[----:B------:R2:W3:Y:S01]  /*0a20*/  @P2 LDG.E R8, [R2.64] ;  /* 0x0000000802082981 */ /* 0x0004e2000c1e1900 */
[----:B------:R-:W-:Y:S01]  /*0a30*/  UIMAD.WIDE.U32 UR14, UR7, UR4, URZ ;  /* 0x00000004070e72a5 */ /* 0x000fe2000f8e003f */
[CC--:B------:R-:W-:Y:S01]  /*0a40*/  LEA.HI R16, R18.reuse, R44.reuse, RZ, 0x3 ;  /* 0x0000002c12107211 */ /* 0x0c0fe200078f18ff */
[----:B------:R-:W-:Y:S01]  /*0a50*/  UIMAD UR11, UR7, UR5, UR11 ;  /* 0x00000005070b72a4 */ /* 0x000fe2000f8e020b */
[----:B------:R-:W-:Y:S01]  /*0a60*/  IMAD R15, R7, c[0x0][0x168], RZ ;  /* 0x00005a00070f7a24 */ /* 0x000fe200078e02ff */
[----:B------:R-:W-:Y:S01]  /*0a70*/  USHF.R.S32.HI UR12, URZ, 0x1f, UR10 ;  /* 0x0000001f3f0c7899 */ /* 0x000fe2000801140a */
[----:B------:R-:W-:Y:S01]  /*0a80*/  SHF.R.S32.HI R17, RZ, 0x3, R16 ;  /* 0x00000003ff117819 */ /* 0x000fe20000011410 */
[----:B------:R-:W-:Y:S01]  /*0a90*/  ULDC.64 UR4, c[0x0][0x1c0] ;  /* 0x0000700000047ab9 */ /* 0x000fe20000000a00 */
[----:B------:R-:W-:Y:S01]  /*0aa0*/  LEA.HI R130, R18, R44, RZ, 0x5 ;  /* 0x0000002c12827211 */ /* 0x000fe200078f28ff */
[----:B------:R-:W-:Y:S01]  /*0ab0*/  UIADD3 UR15, UR15, UR11, URZ ;  /* 0x0000000b0f0f7290 */ /* 0x000fe2000fffe03f */
[----:B------:R-:W-:Y:S01]  /*0ac0*/  IMAD.MOV.U32 R48, RZ, RZ, 0x30 ;  /* 0x00000030ff307424 */ /* 0x000fe200078e00ff */
[----:B------:R-:W-:Y:S01]  /*0ad0*/  UIMAD UR12, UR12, UR4, URZ ;  /* 0x000000040c0c72a4 */ /* 0x000fe2000f8e023f */
[----:B------:R-:W-:Y:S01]  /*0ae0*/  SHF.R.S32.HI R127, RZ, 0x5, R130 ;  /* 0x00000005ff7f7819 */ /* 0x000fe20000011482 */
[----:B------:R-:W-:Y:S01]  /*0af0*/  UIMAD.WIDE.U32 UR14, UR10, UR4, UR14 ;  /* 0x000000040a0e72a5 */ /* 0x000fe2000f8e000e */
[----:B------:R-:W-:Y:S01]  /*0b00*/  IMAD.MOV.U32 R22, RZ, RZ, c[0x0][0x2b8] ;  /* 0x0000ae00ff167624 */ /* 0x000fe200078e00ff */
[----:B------:R-:W-:Y:S01]  /*0b10*/  UIMAD UR5, UR10, UR5, UR12 ;  /* 0x000000050a0572a4 */ /* 0x000fe2000f8e020c */
[----:B------:R-:W-:-:S02]  /*0b20*/  IMAD R126, R207, R48, -0x30 ;  /* 0xffffffd0cf7e7424 */ /* 0x000fc400078e0230 */
[----:B------:R-:W-:Y:S01]  /*0b30*/  IMAD.MOV.U32 R222, RZ, RZ, RZ ;  /* 0x000000ffffde7224 */ /* 0x000fe200078e00ff */
[----:B------:R-:W-:Y:S01]  /*0b40*/  UIADD3 UR5, UR15, UR5, URZ ;  /* 0x000000050f057290 */ /* 0x000fe2000fffe03f */
[----:B------:R-:W-:Y:S02]  /*0b50*/  ISETP.NE.AND P5, PT, R22, 0x1, PT ;  /* 0x000000011600780c */ /* 0x000fe40003fa5270 */
[----:B--2---:R-:W-:Y:S01]  /*0b60*/  LEA.HI R2, R18, R44, RZ, 0x2 ;  /* 0x0000002c12027211 */ /* 0x004fe200078f10ff */
[----:B------:R-:W-:Y:S02]  /*0b70*/  IMAD.U32 R3, RZ, RZ, UR15 ;  /* 0x0000000fff037e24 */ /* 0x000fe4000f8e00ff */
[----:B------:R-:W-:Y:S01]  /*0b80*/  IMAD.U32 R3, RZ, RZ, UR5 ;  /* 0x00000005ff037e24 */ /* 0x000fe2000f8e00ff */
[----:B------:R-:W-:Y:S01]  /*0b90*/  LOP3.LUT R0, R2, 0xfffffffc, RZ, 0xc0, !PT ;  /* 0xfffffffc02007812 */ /* 0x000fe200078ec0ff */
[----:B------:R-:W-:Y:S01]  /*0ba0*/  ULDC.64 UR4, c[0x0][0x2b0] ;  /* 0x0000ac0000047ab9 */ /* 0x000fe20000000a00 */
[----:B------:R-:W-:Y:S01]  /*0bb0*/  SHF.R.S32.HI R19, RZ, 0x2, R2 ;  /* 0x00000002ff137819 */ /* 0x000fe20000011402 */
[----:B------:R-:W-:-:S02]  /*0bc0*/  IMAD.U32 R2, RZ, RZ, UR14 ;  /* 0x0000000eff027e24 */ /* 0x000fc4000f8e00ff */
[----:B------:R-:W-:Y:S02]  /*0bd0*/  IMAD.IADD R49, R44, 0x1, -R0 ;  /* 0x000000012c317824 */ /* 0x000fe400078e0a00 */
[--C-:B------:R-:W-:Y:S02]  /*0be0*/  IMAD.IADD R14, R129, 0x1, R19.reuse ;  /* 0x00000001810e7824 */ /* 0x100fe400078e0213 */
[C---:B------:R-:W-:Y:S02]  /*0bf0*/  IMAD R27, R49.reuse, 0x20, R19 ;  /* 0x00000020311b7824 */ /* 0x040fe400078e0213 */
[----:B------:R-:W-:Y:S02]  /*0c00*/  IMAD.SHL.U32 R226, R49, 0x8, RZ ;  /* 0x0000000831e27824 */ /* 0x000fe400078e00ff */
[----:B------:R-:W-:Y:S01]  /*0c10*/  IMAD.IADD R5, R129, 0x1, R27 ;  /* 0x0000000181057824 */ /* 0x000fe200078e021b */
[----:B------:R-:W-:Y:S02]  /*0c20*/  STL [R1+0x14], R27 ;  /* 0x0000141b01007387 */ /* 0x000fe40000100800 */
[C---:B------:R-:W-:Y:S01]  /*0c30*/  IADD3 R31, R226.reuse, 0x20, RZ ;  /* 0x00000020e21f7810 */ /* 0x040fe20007ffe0ff */
[----:B------:R-:W-:Y:S01]  /*0c40*/  @P1 IMAD.HI.U32 R0, R5, c[0x0][0x2c8], RZ ;  /* 0x0000b20005001a27 */ /* 0x000fe200078e00ff */
[----:B------:R-:W-:-:S02]  /*0c50*/  IADD3 R30, R226, 0x40, RZ ;  /* 0x00000040e21e7810 */ /* 0x000fc40007ffe0ff */
[----:B------:R-:W-:Y:S01]  /*0c60*/  ISETP.GE.AND P3, PT, R31, c[0x0][0x198], PT ;  /* 0x000066001f007a0c */ /* 0x000fe20003f66270 */
[----:B------:R-:W-:Y:S01]  /*0c70*/  IMAD.MOV.U32 R4, RZ, RZ, R5 ;  /* 0x000000ffff047224 */ /* 0x000fe200078e0005 */
[----:B------:R-:W-:Y:S02]  /*0c80*/  @P1 SHF.R.U32.HI R4, RZ, c[0x0][0x2cc], R0 ;  /* 0x0000b300ff041a19 */ /* 0x000fe40000011600 */
[----:B------:R-:W-:Y:S02]  /*0c90*/  ISETP.GE.AND P4, PT, R30, c[0x0][0x198], PT ;  /* 0x000066001e007a0c */ /* 0x000fe40003f86270 */
[--C-:B------:R-:W-:Y:S01]  /*0ca0*/  SHF.R.S32.HI R6, RZ, 0x1f, R4.reuse ;  /* 0x0000001fff067819 */ /* 0x100fe20000011404 */
[----:B------:R-:W-:Y:S02]  /*0cb0*/  IMAD.MOV R0, RZ, RZ, -R4 ;  /* 0x000000ffff007224 */ /* 0x000fe400078e0a04 */
[----:B------:R-:W-:-:S04]  /*0cc0*/  IMAD.WIDE.U32 R2, R4, c[0x0][0x1b0], R2 ;  /* 0x00006c0004027a25 */ /* 0x000fc800078e0002 */
[----:B------:R-:W-:Y:S02]  /*0cd0*/  IMAD R0, R0, c[0x0][0x2c4], R5 ;  /* 0x0000b10000007a24 */ /* 0x000fe400078e0205 */
[----:B------:R-:W-:-:S03]  /*0ce0*/  IMAD R6, R6, c[0x0][0x1b0], RZ ;  /* 0x00006c0006067a24 */ /* 0x000fc600078e02ff */
[----:B------:R-:W-:Y:S01]  /*0cf0*/  SHF.R.S32.HI R5, RZ, 0x1f, R0 ;  /* 0x0000001fff057819 */ /* 0x000fe20000011400 */
[----:B------:R-:W-:-:S04]  /*0d00*/  IMAD R4, R4, c[0x0][0x1b4], R6 ;  /* 0x00006d0004047a24 */ /* 0x000fc800078e0206 */
[----:B------:R-:W-:Y:S02]  /*0d10*/  IMAD.IADD R3, R3, 0x1, R4 ;  /* 0x0000000103037824 */ /* 0x000fe400078e0204 */
[----:B------:R-:W-:Y:S02]  /*0d20*/  IMAD R4, R5, c[0x0][0x1a8], RZ ;  /* 0x00006a0005047a24 */ /* 0x000fe400078e02ff */
[----:B------:R-:W-:Y:S02]  /*0d30*/  IMAD.SHL.U32 R5, R17, 0x40, RZ ;  /* 0x0000004011057824 */ /* 0x000fe400078e00ff */
[C---:B------:R-:W-:Y:S02]  /*0d40*/  IMAD R6, R0.reuse, c[0x0][0x1ac], R4 ;  /* 0x00006b0000067a24 */ /* 0x040fe400078e0204 */
[----:B------:R-:W-:Y:S01]  /*0d50*/  IMAD.WIDE.U32 R2, R0, c[0x0][0x1a8], R2 ;  /* 0x00006a0000027a25 */ /* 0x000fe200078e0002 */
[----:B------:R-:W-:-:S04]  /*0d60*/  LOP3.LUT R0, R5, 0xc0, RZ, 0xc0, !PT ;  /* 0x000000c005007812 */ /* 0x000fc800078ec0ff */
[----:B------:R-:W-:Y:S02]  /*0d70*/  SHF.R.U32.HI R5, RZ, 0x3, R0 ;  /* 0x00000003ff057819 */ /* 0x000fe40000011600 */
[----:B------:R-:W-:Y:S01]  /*0d80*/  LOP3.LUT R4, R0, 0x18, R226, 0xf8, !PT ;  /* 0x0000001800047812 */ /* 0x000fe200078ef8e2 */
[----:B------:R-:W-:Y:S01]  /*0d90*/  IMAD.IADD R0, R3, 0x1, R6 ;  /* 0x0000000103007824 */ /* 0x000fe200078e0206 */
[C---:B------:R-:W-:Y:S02]  /*0da0*/  LEA R13, P0, R2.reuse, c[0x0][0x160], 0x1 ;  /* 0x00005800020d7a11 */ /* 0x040fe400078008ff */
[----:B------:R-:W-:Y:S02]  /*0db0*/  LEA.HI R6, R19, R19, RZ, 0x1 ;  /* 0x0000001313067211 */ /* 0x000fe400078f08ff */
[----:B------:R-:W-:Y:S02]  /*0dc0*/  LEA.HI.X R12, R2, c[0x0][0x164], R0, 0x1, P0 ;  /* 0x00005900020c7a11 */ /* 0x000fe400000f0c00 */
[----:B------:R-:W-:-:S02]  /*0dd0*/  LOP3.LUT R0, R6, 0x7fffffe, RZ, 0xc0, !PT ;  /* 0x07fffffe06007812 */ /* 0x000fc400078ec0ff */
[----:B------:R-:W-:Y:S01]  /*0de0*/  SHFL.IDX PT, R6, R13, RZ, 0x1c1f ;  /* 0x001c1fff0d067589 */ /* 0x000fe200000e0000 */
[----:B------:R-:W-:Y:S02]  /*0df0*/  IADD3 R2, R14, 0x20, RZ ;  /* 0x000000200e027810 */ /* 0x000fe40007ffe0ff */
[----:B------:R-:W-:Y:S01]  /*0e00*/  IMAD.IADD R0, R19, 0x1, -R0 ;  /* 0x0000000113007824 */ /* 0x000fe200078e0a00 */
[----:B------:R-:W2:Y:S01]  /*0e10*/  SHFL.IDX PT, R7, R12, RZ, 0x1c1f ;  /* 0x001c1fff0c077589 */ /* 0x000ea200000e0000 */
[----:B------:R-:W-:Y:S02]  /*0e20*/  LOP3.LUT R3, R4, R5, RZ, 0x3c, !PT ;  /* 0x0000000504037212 */ /* 0x000fe400078e3cff */
[----:B------:R-:W-:Y:S01]  /*0e30*/  IMAD R0, R127, 0x8, R0 ;  /* 0x000000087f007824 */ /* 0x000fe200078e0200 */
[----:B------:R-:W-:Y:S01]  /*0e40*/  SHFL.IDX PT, R4, R13, 0x1, 0x1c1f ;  /* 0x003c1f000d047f89 */ /* 0x000fe200000e0000 */
[-C--:B------:R-:W-:Y:S02]  /*0e50*/  ISETP.GE.AND P1, PT, R2, R15.reuse, PT ;  /* 0x0000000f0200720c */ /* 0x080fe40003f26270 */
[----:B------:R-:W-:Y:S01]  /*0e60*/  ISETP.GE.AND P0, PT, R14, R15, PT ;  /* 0x0000000f0e00720c */ /* 0x000fe20003f06270 */
[----:B------:R-:W4:Y:S01]  /*0e70*/  SHFL.IDX PT, R5, R12, 0x1, 0x1c1f ;  /* 0x003c1f000c057f89 */ /* 0x000f2200000e0000 */
[----:B------:R-:W-:Y:S01]  /*0e80*/  SHF.R.S32.HI R2, RZ, 0x1f, R31 ;  /* 0x0000001fff027819 */ /* 0x000fe2000001141f */
[----:B------:R-:W-:Y:S01]  /*0e90*/  IMAD.U32 R3, R0, 0x20, R3 ;  /* 0x0000002000037824 */ /* 0x000fe200078e0003 */
[----:B------:R-:W-:-:S02]  /*0ea0*/  SHF.R.S32.HI R0, RZ, 0x1f, R30 ;  /* 0x0000001fff007819 */ /* 0x000fc4000001141e */
[----:B------:R-:W-:Y:S01]  /*0eb0*/  LEA.HI R2, R2, R31, RZ, 0x3 ;  /* 0x0000001f02027211 */ /* 0x000fe200078f18ff */
[----:B------:R-:W-:Y:S01]  /*0ec0*/  IMAD.SHL.U32 R223, R3, 0x2, RZ ;  /* 0x0000000203df7824 */ /* 0x000fe200078e00ff */
[----:B------:R-:W-:Y:S01]  /*0ed0*/  LEA.HI R0, R0, R30, RZ, 0x3 ;  /* 0x0000001e00007211 */ /* 0x000fe200078f18ff */
[----:B------:R-:W-:Y:S01]  /*0ee0*/  SHFL.IDX PT, R3, R12, 0x2, 0x1c1f ;  /* 0x005c1f000c037f89 */ /* 0x000fe200000e0000 */
[----:B------:R-:W-:Y:S02]  /*0ef0*/  LOP3.LUT R29, R2, 0xfffffff8, RZ, 0xc0, !PT ;  /* 0xfffffff8021d7812 */ /* 0x000fe400078ec0ff */
[----:B------:R-:W-:Y:S01]  /*0f00*/  LOP3.LUT R28, R0, 0xfffffff8, RZ, 0xc0, !PT ;  /* 0xfffffff8001c7812 */ /* 0x000fe200078ec0ff */
[----:B------:R-:W5:Y:S01]  /*0f10*/  SHFL.IDX PT, R2, R13, 0x2, 0x1c1f ;  /* 0x005c1f000d027f89 */ /* 0x000f6200000e0000 */
[----:B------:R-:W-:Y:S01]  /*0f20*/  IADD3 R0, R14, 0x40, RZ ;  /* 0x000000400e007810 */ /* 0x000fe20007ffe0ff */
[C---:B--2---:R-:W-:Y:S01]  /*0f30*/  @!P0 IMAD.WIDE R10, R226.reuse, 0x2, R6 ;  /* 0x00000002e20a8825 */ /* 0x044fe200078e0206 */
[----:B---3--:R2:W3:Y:S01]  /*0f40*/  @P2 R2UR UR11, R8 ;  /* 0x00000000080b23c2 */ /* 0x0084e200000e0000 */
[----:B------:R-:W-:Y:S01]  /*0f50*/  ISETP.GE.AND P2, PT, R226, c[0x0][0x198], PT ;  /* 0x00006600e2007a0c */ /* 0x000fe20003f46270 */
[----:B---3--:R-:W-:-:S02]  /*0f60*/  @!UP0 UMOV UR11, UR10 ;  /* 0x0000000a000b8c82 */ /* 0x008fc40008000000 */
[----:B------:R-:W-:Y:S02]  /*0f70*/  USHF.R.S32.HI UR10, URZ, 0x1f, UR11 ;  /* 0x0000001f3f0a7899 */ /* 0x000fe4000801140b */
[----:B------:R-:W-:Y:S02]  /*0f80*/  UIMAD.WIDE.U32 UR12, UR11, UR4, URZ ;  /* 0x000000040b0c72a5 */ /* 0x000fe4000f8e003f */
[----:B------:R-:W-:-:S04]  /*0f90*/  UIMAD UR10, UR10, UR4, URZ ;  /* 0x000000040a0a72a4 */ /* 0x000fc8000f8e023f */
[----:B------:R-:W-:Y:S02]  /*0fa0*/  UIMAD UR10, UR11, UR5, UR10 ;  /* 0x000000050b0a72a4 */ /* 0x000fe4000f8e020a */
[----:B------:R3:W-:Y:S01]  /*0fb0*/  @!P0 LDGSTS.E.BYPASS.LTC128B.128 [R223+0x6080], [R10.64], !P2 ;  /* 0x060800000adf8fae */ /* 0x0007e2000d101d48 */
[----:B------:R-:W-:Y:S02]  /*0fc0*/  ULDC.64 UR4, c[0x0][0x1e8] ;  /* 0x00007a0000047ab9 */ /* 0x000fe40000000a00 */
[----:B------:R-:W-:Y:S01]  /*0fd0*/  UIADD3 UR10, UR13, UR10, URZ ;  /* 0x0000000a0d0a7290 */ /* 0x000fe2000fffe03f */
[----:B--2---:R-:W-:-:S04]  /*0fe0*/  @!P0 IMAD.WIDE R8, R29, 0x2, R6 ;  /* 0x000000021d088825 */ /* 0x004fc800078e0206 */
[----:B------:R-:W-:Y:S01]  /*0ff0*/  @!P0 IMAD.WIDE R6, R28, 0x2, R6 ;  /* 0x000000021c068825 */ /* 0x000fe200078e0206 */
[----:B------:R4:W-:Y:S04]  /*1000*/  @!P0 LDGSTS.E.BYPASS.LTC128B.128 [R223+0x8080], [R8.64], !P3 ;  /* 0x0808000008df8fae */ /* 0x0009e8000d901d48 */
[----:B------:R2:W-:Y:S01]  /*1010*/  @!P0 LDGSTS.E.BYPASS.LTC128B.128 [R223+0xa080], [R6.64], !P4 ;  /* 0x0a08000006df8fae */ /* 0x0005e2000e101d48 */
[----:B------:R-:W-:Y:S02]  /*1020*/  ISETP.GE.AND P0, PT, R0, R15, PT ;  /* 0x0000000f0000720c */ /* 0x000fe40003f06270 */
[----:B------:R-:W-:Y:S01]  /*1030*/  IADD3 R0, R14, 0x60, RZ ;  /* 0x000000600e007810 */ /* 0x000fe20007ffe0ff */
[----:B---3--:R-:W-:Y:S04]  /*1040*/  SHFL.IDX PT, R10, R13, 0x3, 0x1c1f ;  /* 0x007c1f000d0a7f89 */ /* 0x008fe800000e0000 */
[----:B------:R-:W3:Y:S01]  /*1050*/  SHFL.IDX PT, R11, R12, 0x3, 0x1c1f ;  /* 0x007c1f000c0b7f89 */ /* 0x000ee200000e0000 */
[----:B----4-:R-:W-:-:S04]  /*1060*/  @!P1 IMAD.WIDE R8, R226, 0x2, R4 ;  /* 0x00000002e2089825 */ /* 0x010fc800078e0204 */
[--C-:B--2---:R-:W-:Y:S01]  /*1070*/  @!P1 IMAD.WIDE R6, R29, 0x2, R4.reuse ;  /* 0x000000021d069825 */ /* 0x104fe200078e0204 */
[----:B------:R2:W-:Y:S03]  /*1080*/  @!P1 LDGSTS.E.BYPASS.LTC128B.128 [R223+0x6880], [R8.64], !P2 ;  /* 0x0688000008df9fae */ /* 0x0005e6000d101d48 */
[----:B------:R-:W-:Y:S01]  /*1090*/  @!P1 IMAD.WIDE R4, R28, 0x2, R4 ;  /* 0x000000021c049825 */ /* 0x000fe200078e0204 */
[----:B------:R5:W-:Y:S04]  /*10a0*/  @!P1 LDGSTS.E.BYPASS.LTC128B.128 [R223+0x8880], [R6.64], !P3 ;  /* 0x0888000006df9fae */ /* 0x000be8000d901d48 */
[----:B------:R4:W-:Y:S01]  /*10b0*/  @!P1 LDGSTS.E.BYPASS.LTC128B.128 [R223+0xa880], [R4.64], !P4 ;  /* 0x0a88000004df9fae */ /* 0x0009e2000e101d48 */
[----:B------:R-:W-:Y:S01]  /*10c0*/  ISETP.GE.AND P1, PT, R0, R15, PT ;  /* 0x0000000f0000720c */ /* 0x000fe20003f26270 */
[----:B------:R-:W-:-:S02]  /*10d0*/  IMAD.IADD R0, R27, 0x1, R126 ;  /* 0x000000011b007824 */ /* 0x000fc400078e027e */
[----:B-----5:R-:W-:-:S04]  /*10e0*/  @!P0 IMAD.WIDE R6, R226, 0x2, R2 ;  /* 0x00000002e2068825 */ /* 0x020fc800078e0202 */
[--C-:B----4-:R-:W-:Y:S01]  /*10f0*/  @!P0 IMAD.WIDE R4, R29, 0x2, R2.reuse ;  /* 0x000000021d048825 */ /* 0x110fe200078e0202 */
[----:B------:R4:W-:Y:S03]  /*1100*/  @!P0 LDGSTS.E.BYPASS.LTC128B.128 [R223+0x7080], [R6.64], !P2 ;  /* 0x0708000006df8fae */ /* 0x0009e6000d101d48 */
[----:B------:R-:W-:Y:S01]  /*1110*/  @!P0 IMAD.WIDE R2, R28, 0x2, R2 ;  /* 0x000000021c028825 */ /* 0x000fe200078e0202 */
[----:B------:R3:W-:Y:S04]  /*1120*/  @!P0 LDGSTS.E.BYPASS.LTC128B.128 [R223+0x9080], [R4.64], !P3 ;  /* 0x0908000004df8fae */ /* 0x0007e8000d901d48 */
[----:B------:R5:W-:Y:S01]  /*1130*/  @!P0 LDGSTS.E.BYPASS.LTC128B.128 [R223+0xb080], [R2.64], !P4 ;  /* 0x0b08000002df8fae */ /* 0x000be2000e101d48 */
[----:B------:R-:W-:-:S04]  /*1140*/  ISETP.GE.AND P0, PT, R0, R20, PT ;  /* 0x000000140000720c */ /* 0x000fc80003f06270 */
[----:B------:R-:W-:Y:S01]  /*1150*/  ISETP.GT.OR P0, PT, R27, 0x2f, P0 ;  /* 0x0000002f1b00780c */ /* 0x000fe20000704670 */
[----:B----4-:R-:W-:Y:S02]  /*1160*/  IMAD.IADD R7, R0, 0x1, R21 ;  /* 0x0000000100077824 */ /* 0x010fe400078e0215 */
[----:B---3--:R-:W-:-:S04]  /*1170*/  @!P1 IMAD.WIDE R4, R28, 0x2, R10 ;  /* 0x000000021c049825 */ /* 0x008fc800078e020a */
[----:B-----5:R-:W-:-:S04]  /*1180*/  @!P1 IMAD.WIDE R2, R226, 0x2, R10 ;  /* 0x00000002e2029825 */ /* 0x020fc800078e020a */
[----:B------:R-:W-:Y:S01]  /*1190*/  @P5 IMAD.HI.U32 R0, R7, c[0x0][0x2bc], RZ ;  /* 0x0000af0007005a27 */ /* 0x000fe200078e00ff */
[----:B------:R3:W-:Y:S03]  /*11a0*/  @!P1 LDGSTS.E.BYPASS.LTC128B.128 [R223+0x7880], [R2.64], !P2 ;  /* 0x0788000002df9fae */ /* 0x0007e6000d101d48 */
[----:B------:R-:W-:Y:S01]  /*11b0*/  IMAD.MOV.U32 R6, RZ, RZ, R7 ;  /* 0x000000ffff067224 */ /* 0x000fe200078e0007 */
[----:B------:R-:W-:-:S04]  /*11c0*/  @P5 SHF.R.U32.HI R6, RZ, c[0x0][0x2c0], R0 ;  /* 0x0000b000ff065a19 */ /* 0x000fc80000011600 */
[----:B------:R-:W-:Y:S01]  /*11d0*/  @!P0 IADD3 R0, P2, R6, UR12, RZ ;  /* 0x0000000c06008c10 */ /* 0x000fe2000ff5e0ff */
[----:B---3--:R-:W-:-:S05]  /*11e0*/  @!P1 IMAD.WIDE R2, R29, 0x2, R10 ;  /* 0x000000021d029825 */ /* 0x008fca00078e020a */
[----:B------:R3:W-:Y:S04]  /*11f0*/  @!P1 LDGSTS.E.BYPASS.LTC128B.128 [R223+0x9880], [R2.64], !P3 ;  /* 0x0988000002df9fae */ /* 0x0007e8000d901d48 */
[----:B------:R4:W-:Y:S04]  /*1200*/  @!P1 LDGSTS.E.BYPASS.LTC128B.128 [R223+0xb880], [R4.64], !P4 ;  /* 0x0b88000004df9fae */ /* 0x0009e8000e101d48 */
[----:B------:R-:W0:Y:S01]  /*1210*/  LDGDEPBAR ;  /* 0x00000000000079af */ /* 0x000e220000000000 */
[----:B---3--:R-:W-:Y:S02]  /*1220*/  @!P0 LEA.HI.X.SX32 R3, R6, UR10, 0x1, P2 ;  /* 0x0000000a06038c11 */ /* 0x008fe400090f0eff */
[----:B------:R-:W-:-:S04]  /*1230*/  @!P0 LEA R2, P2, R0, c[0x0][0x2a0], 0x2 ;  /* 0x0000a80000028a11 */ /* 0x000fc800078410ff */
[----:B------:R-:W-:Y:S01]  /*1240*/  @!P0 LEA.HI.X R3, R0, c[0x0][0x2a4], R3, 0x2, P2 ;  /* 0x0000a90000038a11 */ /* 0x000fe200010f1403 */
[----:B------:R-:W-:Y:S06]  /*1250*/  BAR.SYNC.DEFER_BLOCKING 0x0 ;  /* 0x0000000000007b1d */ /* 0x000fec0000010000 */
[----:B------:R3:W5:Y:S01]  /*1260*/  @!P0 LDG.E R222, [R2.64] ;  /* 0x0000000802de8981 */ /* 0x000762000c1e1900 */
[----:B------:R-:W-:Y:S01]  /*1270*/  IMAD.MOV R0, RZ, RZ, -R6 ;  /* 0x000000ffff007224 */ /* 0x000fe200078e0a06 */
[----:B------:R-:W-:Y:S01]  /*1280*/  UIMAD UR11, UR6, UR4, URZ ;  /* 0x00000004060b72a4 */ /* 0x000fe2000f8e023f */
[----:B------:R-:W-:Y:S01]  /*1290*/  IMAD R48, R207, -0x30, R48 ;  /* 0xffffffd0cf307824 */ /* 0x000fe200078e0230 */
[----:B------:R-:W-:Y:S01]  /*12a0*/  UIMAD.WIDE.U32 UR16, UR7, UR4, URZ ;  /* 0x00000004071072a5 */ /* 0x000fe2000f8e003f */
[----:B------:R-:W-:Y:S01]  /*12b0*/  IMAD R224, R0, c[0x0][0x2b8], R7 ;  /* 0x0000ae0000e07a24 */ /* 0x000fe200078e0207 */
[----:B------:R-:W-:Y:S01]  /*12c0*/  UIMAD UR5, UR7, UR5, UR11 ;  /* 0x00000005070572a4 */ /* 0x000fe2000f8e020b */
[----:B------:R-:W-:Y:S01]  /*12d0*/  IMAD.IADD R50, R48, 0x1, R20 ;  /* 0x0000000130327824 */ /* 0x000fe200078e0214 */
[----:B------:R-:W-:Y:S01]  /*12e0*/  ISETP.GE.AND P3, PT, R226, c[0x0][0x1d4], PT ;  /* 0x00007500e2007a0c */ /* 0x000fe20003f66270 */
[----:B------:R-:W-:Y:S01]  /*12f0*/  BSSY B0, `(.L_x_168) ;  /* 0x00000b3000007945 */ /* 0x000fe20003800000 */
[----:B------:R-:W-:Y:S01]  /*1300*/  SHF.R.S32.HI R11, RZ, 0x1f, R224 ;  /* 0x0000001fff0b7819 */ /* 0x000fe200000114e0 */
[----:B------:R-:W-:Y:S01]  /*1310*/  UIADD3 UR14, UR17, UR5, URZ ;  /* 0x00000005110e7290 */ /* 0x000fe2000fffe03f */
[----:B------:R-:W-:-:S02]  /*1320*/  ISETP.GE.AND P6, PT, R31, c[0x0][0x1d4], PT ;  /* 0x000075001f007a0c */ /* 0x000fc40003fc6270 */
[----:B------:R-:W-:Y:S01]  /*1330*/  ISETP.GE.AND P5, PT, R30, c[0x0][0x1d4], PT ;  /* 0x000075001e007a0c */ /* 0x000fe20003fa6270 */
[----:B------:R-:W-:Y:S01]  /*1340*/  IMAD R0, R11, c[0x0][0x1e0], RZ ;  /* 0x000078000b007a24 */ /* 0x000fe200078e02ff */
[----:B------:R-:W-:Y:S01]  /*1350*/  LEA.HI R14, R18, R44, RZ, 0x4 ;  /* 0x0000002c120e7211 */ /* 0x000fe200078f20ff */
[----:B------:R-:W-:Y:S01]  /*1360*/  ULDC.64 UR4, c[0x0][0x210] ;  /* 0x0000840000047ab9 */ /* 0x000fe20000000a00 */
[----:B------:R-:W-:Y:S01]  /*1370*/  ISETP.GE.AND P2, PT, R31, c[0x0][0x1d4], PT ;  /* 0x000075001f007a0c */ /* 0x000fe20003f46270 */
[----:B------:R-:W-:Y:S01]  /*1380*/  IMAD R0, R224, c[0x0][0x1e4], R0 ;  /* 0x00007900e0007a24 */ /* 0x000fe200078e0200 */
[----:B------:R-:W-:Y:S01]  /*1390*/  UIMAD UR11, UR6, UR4, URZ ;  /* 0x00000004060b72a4 */ /* 0x000fe2000f8e023f */
[----:B------:R-:W-:Y:S01]  /*13a0*/  ISETP.GT.AND P4, PT, R44, 0x3f, PT ;  /* 0x0000003f2c00780c */ /* 0x000fe20003f84270 */
[----:B------:R-:W-:Y:S01]  /*13b0*/  UIMAD.WIDE.U32 UR18, UR7, UR4, URZ ;  /* 0x00000004071272a5 */ /* 0x000fe2000f8e003f */
[----:B------:R-:W-:Y:S01]  /*13c0*/  IADD3 R128, R207, -0x1, RZ ;  /* 0xffffffffcf807810 */ /* 0x000fe20007ffe0ff */
[----:B------:R-:W-:Y:S01]  /*13d0*/  UIMAD UR5, UR7, UR5, UR11 ;  /* 0x00000005070572a4 */ /* 0x000fe2000f8e020b */
[----:B---3--:R-:W-:-:S03]  /*13e0*/  IMAD.WIDE.U32 R2, R224, c[0x0][0x1e0], RZ ;  /* 0x00007800e0027a25 */ /* 0x008fc600078e00ff */
[----:B------:R-:W-:Y:S01]  /*13f0*/  UIADD3 UR5, UR19, UR5, URZ ;  /* 0x0000000513057290 */ /* 0x000fe2000fffe03f */
[----:B------:R-:W-:Y:S01]  /*1400*/  IMAD.IADD R3, R3, 0x1, R0 ;  /* 0x0000000103037824 */ /* 0x000fe200078e0200 */
[----:B-----5:R-:W-:-:S03]  /*1410*/  SHF.R.S32.HI R15, RZ, 0x1f, R222 ;  /* 0x0000001fff0f7819 */ /* 0x020fc600000114de */
[----:B------:R-:W-:-:S04]  /*1420*/  IMAD.WIDE.U32 R2, R222, c[0x0][0x1f0], R2 ;  /* 0x00007c00de027a25 */ /* 0x000fc800078e0002 */
[----:B------:R-:W-:Y:S01]  /*1430*/  IMAD R0, R15, c[0x0][0x1f0], RZ ;  /* 0x00007c000f007a24 */ /* 0x000fe200078e02ff */
[----:B----4-:R-:W-:-:S03]  /*1440*/  IADD3 R4, P1, R2, UR16, RZ ;  /* 0x0000001002047c10 */ /* 0x010fc6000ff3e0ff */
[----:B------:R-:W-:Y:S01]  /*1450*/  IMAD R2, R222, c[0x0][0x1f4], R0 ;  /* 0x00007d00de027a24 */ /* 0x000fe200078e0200 */
[----:B--2---:R-:W-:-:S04]  /*1460*/  LEA R8, P0, R4, c[0x0][0x1c8], 0x1 ;  /* 0x0000720004087a11 */ /* 0x004fc800078008ff */
[----:B------:R-:W-:Y:S02]  /*1470*/  IADD3.X R2, R3, UR14, R2, P1, !PT ;  /* 0x0000000e03027c10 */ /* 0x000fe40008ffe402 */
[----:B------:R-:W-:Y:S02]  /*1480*/  ISETP.GE.AND P1, PT, R30, c[0x0][0x1d4], PT ;  /* 0x000075001e007a0c */ /* 0x000fe40003f26270 */
[----:B------:R-:W-:Y:S02]  /*1490*/  LEA.HI.X R0, R4, c[0x0][0x1cc], R2, 0x1, P0 ;  /* 0x0000730004007a11 */ /* 0x000fe400000f0c02 */
[----:B------:R-:W-:Y:S01]  /*14a0*/  SHFL.IDX PT, R2, R8, RZ, 0x1c1f ;  /* 0x001c1fff08027589 */ /* 0x000fe200000e0000 */
[----:B------:R-:W-:-:S03]  /*14b0*/  IMNMX R4, R50, 0x30, PT ;  /* 0x0000003032047817 */ /* 0x000fc60003800200 */
[----:B------:R-:W2:Y:S02]  /*14c0*/  SHFL.IDX PT, R3, R0, RZ, 0x1c1f ;  /* 0x001c1fff00037589 */ /* 0x000ea400000e0000 */
[----:B------:R-:W-:Y:S02]  /*14d0*/  IMAD.IADD R10, R4, 0x1, -R19 ;  /* 0x00000001040a7824 */ /* 0x000fe400078e0a13 */
[----:B------:R-:W-:Y:S03]  /*14e0*/  SHFL.IDX PT, R8, R8, 0x1, 0x1c1f ;  /* 0x003c1f0008087f89 */ /* 0x000fe600000e0000 */
[----:B------:R-:W-:Y:S01]  /*14f0*/  ISETP.GE.AND P0, PT, R10, 0x1, PT ;  /* 0x000000010a00780c */ /* 0x000fe20003f06270 */
[----:B------:R3:W4:-:S12]  /*1500*/  SHFL.IDX PT, R9, R0, 0x1, 0x1c1f ;  /* 0x003c1f0000097f89 */ /* 0x00071800000e0000 */
[----:B--2---:R-:W-:-:S04]  /*1510*/  @P0 IMAD.WIDE R6, R226, 0x2, R2 ;  /* 0x00000002e2060825 */ /* 0x004fc800078e0202 */
[--C-:B------:R-:W-:Y:S01]  /*1520*/  @P0 IMAD.WIDE R4, R29, 0x2, R2.reuse ;  /* 0x000000021d040825 */ /* 0x100fe200078e0202 */
[----:B------:R2:W-:Y:S01]  /*1530*/  @P0 LDGSTS.E.BYPASS.LTC128B.128 [R223+0x3c80], [R6.64], !P3 ;  /* 0x03c8000006df0fae */ /* 0x0005e2000d901d48 */
[----:B---3--:R-:W-:Y:S02]  /*1540*/  LOP3.LUT R0, R16, 0xfffffff8, RZ, 0xc0, !PT ;  /* 0xfffffff810007812 */ /* 0x008fe400078ec0ff */
[----:B------:R-:W-:Y:S01]  /*1550*/  @P0 IMAD.WIDE R2, R28, 0x2, R2 ;  /* 0x000000021c020825 */ /* 0x000fe200078e0202 */
[----:B------:R3:W-:Y:S04]  /*1560*/  @P0 LDGSTS.E.BYPASS.LTC128B.128 [R223+0x4880], [R4.64], !P6 ;  /* 0x0488000004df0fae */ /* 0x0007e8000f101d48 */
[----:B------:R5:W-:Y:S01]  /*1570*/  @P0 LDGSTS.E.BYPASS.LTC128B.128 [R223+0x5480], [R2.64], !P5 ;  /* 0x0548000002df0fae */ /* 0x000be2000e901d48 */
[----:B------:R-:W-:-:S02]  /*1580*/  ISETP.GT.AND P0, PT, R10, 0x20, PT ;  /* 0x000000200a00780c */ /* 0x000fc40003f04270 */
[----:B--2---:R-:W-:-:S04]  /*1590*/  SHF.R.S32.HI R6, RZ, 0x4, R14 ;  /* 0x00000004ff067819 */ /* 0x004fc8000001140e */
[----:B---3--:R-:W-:Y:S01]  /*15a0*/  LEA.HI R5, R14, R6, RZ, 0x1 ;  /* 0x000000060e057211 */ /* 0x008fe200078f08ff */
[----:B------:R-:W-:Y:S02]  /*15b0*/  IMAD.IADD R4, R44, 0x1, -R0 ;  /* 0x000000012c047824 */ /* 0x000fe400078e0a00 */
[----:B------:R-:W-:Y:S01]  /*15c0*/  IMAD R0, R11, c[0x0][0x208], RZ ;  /* 0x000082000b007a24 */ /* 0x000fe200078e02ff */
[----:B------:R-:W-:Y:S01]  /*15d0*/  LOP3.LUT R5, R5, 0xfffffffe, RZ, 0xc0, !PT ;  /* 0xfffffffe05057812 */ /* 0x000fe200078ec0ff */
[----:B-----5:R-:W-:Y:S01]  /*15e0*/  IMAD.WIDE.U32 R2, R224, c[0x0][0x208], RZ ;  /* 0x00008200e0027a25 */ /* 0x020fe200078e00ff */
[----:B------:R-:W-:-:S03]  /*15f0*/  LEA.HI R12, R4, R4, RZ, 0x1 ;  /* 0x00000004040c7211 */ /* 0x000fc600078f08ff */
[----:B------:R-:W-:Y:S02]  /*1600*/  IMAD R0, R224, c[0x0][0x20c], R0 ;  /* 0x00008300e0007a24 */ /* 0x000fe400078e0200 */
[----:B------:R-:W-:Y:S01]  /*1610*/  IMAD.IADD R13, R6, 0x1, -R5 ;  /* 0x00000001060d7824 */ /* 0x000fe200078e0a05 */
[----:B------:R-:W-:Y:S01]  /*1620*/  LOP3.LUT R5, R12, 0x3fffffe, RZ, 0xc0, !PT ;  /* 0x03fffffe0c057812 */ /* 0x000fe200078ec0ff */
[----:B------:R-:W-:Y:S01]  /*1630*/  IMAD.IADD R3, R3, 0x1, R0 ;  /* 0x0000000103037824 */ /* 0x000fe200078e0200 */
[----:B------:R-:W-:Y:S01]  /*1640*/  LOP3.LUT R0, R14, 0xfffffff0, RZ, 0xc0, !PT ;  /* 0xfffffff00e007812 */ /* 0x000fe200078ec0ff */
[----:B----4-:R-:W-:Y:S01]  /*1650*/  @P0 IMAD.WIDE R6, R226, 0x2, R8 ;  /* 0x00000002e2060825 */ /* 0x010fe200078e0208 */
[----:B------:R-:W-:-:S03]  /*1660*/  SHF.R.S32.HI R12, RZ, 0x1, R12 ;  /* 0x00000001ff0c7819 */ /* 0x000fc6000001140c */
[----:B------:R-:W-:Y:S01]  /*1670*/  IMAD.IADD R16, R4, 0x1, -R5 ;  /* 0x0000000104107824 */ /* 0x000fe200078e0a05 */
[----:B------:R2:W-:Y:S01]  /*1680*/  @P0 LDGSTS.E.BYPASS.LTC128B.128 [R223+0x4480], [R6.64], !P3 ;  /* 0x0448000006df0fae */ /* 0x0005e2000d901d48 */
[----:B------:R-:W-:Y:S01]  /*1690*/  IMAD.IADD R10, R44, 0x1, -R0 ;  /* 0x000000012c0a7824 */ /* 0x000fe200078e0a00 */
[----:B------:R-:W-:Y:S01]  /*16a0*/  ISETP.GE.AND P3, PT, R226, c[0x0][0x1d4], PT ;  /* 0x00007500e2007a0c */ /* 0x000fe20003f66270 */
[----:B------:R-:W-:-:S03]  /*16b0*/  @P0 IMAD.WIDE R4, R29, 0x2, R8 ;  /* 0x000000021d040825 */ /* 0x000fc600078e0208 */
[----:B------:R-:W-:Y:S01]  /*16c0*/  LEA.HI R11, R10, R10, RZ, 0x1 ;  /* 0x0000000a0a0b7211 */ /* 0x000fe200078f08ff */
[----:B------:R-:W-:Y:S01]  /*16d0*/  IMAD.WIDE.U32 R2, R222, c[0x0][0x218], R2 ;  /* 0x00008600de027a25 */ /* 0x000fe200078e0002 */
[----:B------:R3:W-:Y:S02]  /*16e0*/  @P0 LDGSTS.E.BYPASS.LTC128B.128 [R223+0x5080], [R4.64], !P6 ;  /* 0x0508000004df0fae */ /* 0x0007e4000f101d48 */
[--C-:B------:R-:W-:Y:S02]  /*16f0*/  SHF.R.S32.HI R0, RZ, 0x1f, R11.reuse ;  /* 0x0000001fff007819 */ /* 0x100fe4000001140b */
[----:B--2---:R-:W-:Y:S01]  /*1700*/  SHF.R.S32.HI R7, RZ, 0x1, R11 ;  /* 0x00000001ff077819 */ /* 0x004fe2000001140b */
[----:B---3--:R-:W-:-:S04]  /*1710*/  @P0 IMAD.WIDE R4, R28, 0x2, R8 ;  /* 0x000000021c040825 */ /* 0x008fc800078e0208 */
[----:B------:R-:W-:Y:S01]  /*1720*/  IMAD.SHL.U32 R8, R17, 0x8, RZ ;  /* 0x0000000811087824 */ /* 0x000fe200078e00ff */
[----:B------:R2:W-:Y:S04]  /*1730*/  @P0 LDGSTS.E.BYPASS.LTC128B.128 [R223+0x5c80], [R4.64], !P5 ;  /* 0x05c8000004df0fae */ /* 0x0005e8000e901d48 */
[----:B------:R-:W0:Y:S01]  /*1740*/  LDGDEPBAR ;  /* 0x00000000000079af */ /* 0x000e220000000000 */
[----:B--2---:R-:W-:Y:S01]  /*1750*/  LEA.HI R5, R0, R7, RZ, 0x2 ;  /* 0x0000000700057211 */ /* 0x004fe200078f10ff */
[----:B------:R-:W-:Y:S01]  /*1760*/  IMAD.SHL.U32 R0, R12, 0x40, RZ ;  /* 0x000000400c007824 */ /* 0x000fe200078e00ff */
[----:B------:R-:W-:-:S04]  /*1770*/  DEPBAR.LE SB0, 0x1 ;  /* 0x000080400000791a */ /* 0x000fc80000000000 */
[----:B------:R-:W-:Y:S01]  /*1780*/  IMAD R4, R15, c[0x0][0x218], RZ ;  /* 0x000086000f047a24 */ /* 0x000fe200078e02ff */
[----:B------:R-:W-:Y:S01]  /*1790*/  LOP3.LUT R6, R5, 0xfffffffc, RZ, 0xc0, !PT ;  /* 0xfffffffc05067812 */ /* 0x000fe200078ec0ff */
[----:B------:R-:W-:-:S04]  /*17a0*/  DEPBAR.LE SB0, 0x0 ;  /* 0x000080000000791a */ /* 0x000fc80000000000 */
[----:B------:R-:W-:Y:S01]  /*17b0*/  IMAD R4, R222, c[0x0][0x21c], R4 ;  /* 0x00008700de047a24 */ /* 0x000fe200078e0204 */
[----:B------:R-:W-:Y:S01]  /*17c0*/  LOP3.LUT R0, R0, 0xc0, RZ, 0xc0, !PT ;  /* 0x000000c000007812 */ /* 0x000fe200078ec0ff */
[----:B------:R-:W-:Y:S01]  /*17d0*/  IMAD.IADD R9, R7, 0x1, -R6 ;  /* 0x0000000107097824 */ /* 0x000fe200078e0a06 */
[----:B------:R-:W-:Y:S01]  /*17e0*/  BAR.SYNC.DEFER_BLOCKING 0x0 ;  /* 0x0000000000007b1d */ /* 0x000fe20000010000 */
[----:B------:R-:W-:Y:S02]  /*17f0*/  IADD3 R5, P0, R2, UR18, RZ ;  /* 0x0000001202057c10 */ /* 0x000fe4000ff1e0ff */
[----:B------:R-:W-:Y:S02]  /*1800*/  LOP3.LUT R6, R0, 0x8, R8, 0xf8, !PT ;  /* 0x0000000800067812 */ /* 0x000fe400078ef808 */
[----:B------:R-:W-:Y:S02]  /*1810*/  IADD3.X R2, R3, UR5, R4, P0, !PT ;  /* 0x0000000503027c10 */ /* 0x000fe400087fe404 */
[----:B------:R-:W-:-:S02]  /*1820*/  SHF.R.U32.HI R0, RZ, 0x3, R0 ;  /* 0x00000003ff007819 */ /* 0x000fc40000011600 */
[----:B------:R-:W-:Y:S02]  /*1830*/  SHF.R.S32.HI R4, RZ, 0x1f, R10 ;  /* 0x0000001fff047819 */ /* 0x000fe4000001140a */
[----:B------:R-:W-:Y:S02]  /*1840*/  LEA R26, P0, R5, c[0x0][0x1f8], 0x1 ;  /* 0x00007e00051a7a11 */ /* 0x000fe400078008ff */
[----:B------:R-:W-:Y:S01]  /*1850*/  LOP3.LUT R3, R6, R0, RZ, 0x3c, !PT ;  /* 0x0000000006037212 */ /* 0x000fe200078e3cff */
[----:B------:R-:W-:Y:S01]  /*1860*/  IMAD R0, R13, 0x8, R16 ;  /* 0x000000080d007824 */ /* 0x000fe200078e0210 */
[----:B------:R-:W-:Y:S01]  /*1870*/  LEA.HI R4, R4, R10, RZ, 0x3 ;  /* 0x0000000a04047211 */ /* 0x000fe200078f18ff */
[----:B------:R-:W-:Y:S01]  /*1880*/  SHFL.IDX PT, R6, R26, RZ, 0x1c1f ;  /* 0x001c1fff1a067589 */ /* 0x000fe200000e0000 */
[----:B------:R-:W-:Y:S01]  /*1890*/  LEA.HI.X R25, R5, c[0x0][0x1fc], R2, 0x1, P0 ;  /* 0x00007f0005197a11 */ /* 0x000fe200000f0c02 */
[----:B------:R-:W-:Y:S01]  /*18a0*/  IMAD.U32 R0, R0, 0x20, R3 ;  /* 0x0000002000007824 */ /* 0x000fe200078e0003 */
[----:B------:R-:W-:Y:S01]  /*18b0*/  LOP3.LUT P0, RZ, R12, 0x2, RZ, 0xc0, !PT ;  /* 0x000000020cff7812 */ /* 0x000fe2000780c0ff */
[----:B------:R-:W-:Y:S01]  /*18c0*/  IMAD.SHL.U32 R2, R4, 0x20, RZ ;  /* 0x0000002004027824 */ /* 0x000fe200078e00ff */
[----:B------:R-:W-:Y:S01]  /*18d0*/  LOP3.LUT R4, R11, 0x7fffffe, RZ, 0xc0, !PT ;  /* 0x07fffffe0b047812 */ /* 0x000fe200078ec0ff */
[----:B------:R-:W-:Y:S01]  /*18e0*/  IMAD.SHL.U32 R3, R9, 0x40, RZ ;  /* 0x0000004009037824 */ /* 0x000fe200078e00ff */
[----:B------:R-:W2:Y:S01]  /*18f0*/  SHFL.IDX PT, R7, R25, RZ, 0x1c1f ;  /* 0x001c1fff19077589 */ /* 0x000ea200000e0000 */
[----:B------:R-:W-:Y:S01]  /*1900*/  IMAD.SHL.U32 R5, R13, 0x8, RZ ;  /* 0x000000080d057824 */ /* 0x000fe200078e00ff */
[----:B------:R-:W-:Y:S01]  /*1910*/  LOP3.LUT R125, R2, 0xffffff00, RZ, 0xc0, !PT ;  /* 0xffffff00027d7812 */ /* 0x000fe200078ec0ff */
[----:B------:R-:W-:Y:S01]  /*1920*/  IMAD.SHL.U32 R208, R0, 0x2, RZ ;  /* 0x0000000200d07824 */ /* 0x000fe200078e00ff */
[----:B------:R-:W-:Y:S01]  /*1930*/  LOP3.LUT R2, R3, 0xc0, RZ, 0xc0, !PT ;  /* 0x000000c003027812 */ /* 0x000fe200078ec0ff */
[----:B------:R-:W-:-:S02]  /*1940*/  IMAD.IADD R124, R10, 0x1, -R4 ;  /* 0x000000010a7c7824 */ /* 0x000fc400078e0a04 */
[----:B------:R-:W-:Y:S01]  /*1950*/  IMAD R4, R127, 0x200, R125 ;  /* 0x000002007f047824 */ /* 0x000fe200078e027d */
[----:B------:R-:W-:Y:S01]  /*1960*/  LOP3.LUT R0, R2, 0x8, R5, 0xf8, !PT ;  /* 0x0000000802007812 */ /* 0x000fe200078ef805 */
[----:B------:R3:W4:Y:S01]  /*1970*/  LDSM.16.M88.4 R40, [R208+0x3c80] ;  /* 0x003c8000d028783b */ /* 0x0007220000000200 */
[----:B------:R-:W-:Y:S02]  /*1980*/  SHF.R.U32.HI R2, RZ, 0x3, R2 ;  /* 0x00000003ff027819 */ /* 0x000fe40000011602 */
[----:B------:R-:W-:Y:S01]  /*1990*/  IADD3 R3, R208, 0x3c80, RZ ;  /* 0x00003c80d0037810 */ /* 0x000fe20007ffe0ff */
[----:B------:R3:W1:Y:S01]  /*19a0*/  LDSM.16.M88.4 R36, [R208+0x4080] ;  /* 0x00408000d024783b */ /* 0x0006620000000200 */
[----:B------:R-:W-:Y:S01]  /*19b0*/  LOP3.LUT R51, R0, R2, RZ, 0x3c, !PT ;  /* 0x0000000200337212 */ /* 0x000fe200078e3cff */
[----:B------:R-:W-:Y:S01]  /*19c0*/  IMAD R0, R124, 0x20, R4 ;  /* 0x000000207c007824 */ /* 0x000fe200078e0204 */
[----:B------:R-:W-:Y:S01]  /*19d0*/  IADD3 R213, R208, 0x3ca0, RZ ;  /* 0x00003ca0d0d57810 */ /* 0x000fe20007ffe0ff */
[----:B------:R-:W-:Y:S01]  /*19e0*/  IMAD.MOV.U32 R4, RZ, RZ, 0x10 ;  /* 0x00000010ff047424 */ /* 0x000fe200078e00ff */
[----:B------:R-:W-:Y:S01]  /*19f0*/  @P0 IADD3 R213, R3, -0x20, RZ ;  /* 0xffffffe003d50810 */ /* 0x000fe20007ffe0ff */
[----:B------:R-:W-:Y:S01]  /*1a00*/  IMAD.IADD R0, R51, 0x1, R0 ;  /* 0x0000000133007824 */ /* 0x000fe200078e0200 */
[----:B------:R-:W-:Y:S01]  /*1a10*/  LOP3.LUT P0, RZ, R9, 0x2, RZ, 0xc0, !PT ;  /* 0x0000000209ff7812 */ /* 0x000fe2000780c0ff */
[----:B------:R3:W1:Y:S01]  /*1a20*/  LDSM.16.M88.4 R32, [R208+0x4480] ;  /* 0x00448000d020783b */ /* 0x0006620000000200 */
[----:B------:R-:W-:Y:S01]  /*1a30*/  SHF.R.S32.HI R5, RZ, 0x1f, R226 ;  /* 0x0000001fff057819 */ /* 0x000fe200000114e2 */
[----:B------:R-:W-:Y:S01]  /*1a40*/  IMAD.SHL.U32 R211, R0, 0x2, RZ ;  /* 0x0000000200d37824 */ /* 0x000fe200078e00ff */
[----:B------:R-:W-:Y:S01]  /*1a50*/  SEL R4, R4, 0xfffffff0, !P0 ;  /* 0xfffffff004047807 */ /* 0x000fe20004000000 */
[----:B------:R-:W-:Y:S01]  /*1a60*/  IMAD.IADD R0, R50, 0x1, -R19 ;  /* 0x0000000132007824 */ /* 0x000fe200078e0a13 */
[----:B------:R3:W1:Y:S01]  /*1a70*/  LDSM.16.M88.4 R64, [R213] ;  /* 0x00000000d540783b */ /* 0x0006620000000200 */
[----:B--2---:R-:W-:Y:S01]  /*1a80*/  IMAD.WIDE R2, R226, 0x2, R6 ;  /* 0x00000002e2027825 */ /* 0x004fe200078e0206 */
[----:B------:R-:W-:-:S02]  /*1a90*/  IADD3 R221, R213, 0x400, RZ ;  /* 0x00000400d5dd7810 */ /* 0x000fc40007ffe0ff */
[----:B------:R-:W-:Y:S01]  /*1aa0*/  ISETP.LT.OR P0, PT, R0, 0x1, P3 ;  /* 0x000000010000780c */ /* 0x000fe20001f01670 */
[----:B------:R-:W-:Y:S01]  /*1ab0*/  IMAD R212, R4, 0x2, R211 ;  /* 0x0000000204d47824 */ /* 0x000fe200078e02d3 */
[----:B------:R3:W2:Y:S01]  /*1ac0*/  LDSM.16.M88.4 R16, [R211+0x6080] ;  /* 0x00608000d310783b */ /* 0x0006a20000000200 */
[----:B------:R-:W-:-:S03]  /*1ad0*/  IADD3 R220, R213, 0x800, RZ ;  /* 0x00000800d5dc7810 */ /* 0x000fc60007ffe0ff */
[----:B------:R3:W1:Y:S04]  /*1ae0*/  LDSM.16.M88.4 R12, [R211+0x7080] ;  /* 0x00708000d30c783b */ /* 0x0006680000000200 */
[----:B-1----:R3:W1:Y:S04]  /*1af0*/  LDSM.16.M88.4 R20, [R212+0x6080] ;  /* 0x00608000d414783b */ /* 0x0026680000000200 */
[----:B------:R3:W1:Y:S04]  /*1b00*/  LDSM.16.M88.4 R8, [R212+0x7080] ;  /* 0x00708000d408783b */ /* 0x0006680000000200 */
[----:B------:R3:W1:Y:S04]  /*1b10*/  LDSM.16.M88.4 R72, [R213+0x400] ;  /* 0x00040000d548783b */ /* 0x0006680000000200 */
[----:B------:R3:W1:Y:S04]  /*1b20*/  LDSM.16.M88.4 R80, [R213+0x800] ;  /* 0x00080000d550783b */ /* 0x0006680000000200 */
[----:B------:R-:W-:Y:S01]  /*1b30*/  @!PT LDS RZ, [RZ] ;  /* 0x00000000fffff984 */ /* 0x000fe20000000800 */
[----:B------:R-:W-:Y:S01]  /*1b40*/  @!PT LDS RZ, [RZ] ;  /* 0x00000000fffff984 */ /* 0x000fe20000000800 */
[----:B------:R-:W-:Y:S01]  /*1b50*/  @!PT LDS RZ, [RZ] ;  /* 0x00000000fffff984 */ /* 0x000fe20000000800 */
[----:B------:R5:W-:Y:S01]  /*1b60*/  LDGSTS.E.BYPASS.LTC128B.128 [R223+0x1880], [R2.64], !P0 ;  /* 0x0188000002df7fae */ /* 0x000be2000c101d48 */
[----:B------:R-:W-:Y:S01]  /*1b70*/  ISETP.LT.OR P0, PT, R0, 0x1, P2 ;  /* 0x000000010000780c */ /* 0x000fe20001701670 */
[----:B-----5:R-:W-:-:S12]  /*1b80*/  IMAD.WIDE R2, R29, 0x2, R6 ;  /* 0x000000021d027825 */ /* 0x020fd800078e0206 */
[----:B------:R5:W-:Y:S01]  /*1b90*/  LDGSTS.E.BYPASS.LTC128B.128 [R223+0x2480], [R2.64], !P0 ;  /* 0x0248000002df7fae */ /* 0x000be2000c101d48 */
[----:B------:R-:W-:Y:S01]  /*1ba0*/  ISETP.LT.OR P0, PT, R0, 0x1, P1 ;  /* 0x000000010000780c */ /* 0x000fe20000f01670 */
[----:B-----5:R-:W-:-:S12]  /*1bb0*/  IMAD.WIDE R2, R28, 0x2, R6 ;  /* 0x000000021c027825 */ /* 0x020fd800078e0206 */
[----:B------:R5:W-:Y:S01]  /*1bc0*/  LDGSTS.E.BYPASS.LTC128B.128 [R223+0x3080], [R2.64], !P0 ;  /* 0x0308000002df7fae */ /* 0x000be2000c101d48 */
[----:B------:R-:W-:Y:S02]  /*1bd0*/  ISETP.GT.AND P0, PT, R27, 0x2f, PT ;  /* 0x0000002f1b00780c */ /* 0x000fe40003f04270 */
[----:B-----5:R-:W-:Y:S02]  /*1be0*/  SHF.R.S32.HI R3, RZ, 0x1f, R29 ;  /* 0x0000001fff037819 */ /* 0x020fe4000001141d */
[----:B------:R-:W-:-:S03]  /*1bf0*/  SHF.R.S32.HI R2, RZ, 0x1f, R28 ;  /* 0x0000001fff027819 */ /* 0x000fc6000001141c */
[----:B------:R3:W-:Y:S04]  /*1c00*/  STL [R1+0x28], R3 ;  /* 0x0000280301007387 */ /* 0x0007e80000100800 */
[----:B------:R3:W-:Y:S01]  /*1c10*/  STL [R1+0x24], R2 ;  /* 0x0000240201007387 */ /* 0x0007e20000100800 */
[----:B------:R-:W-:Y:S05]  /*1c20*/  @P4 BRA `(.L_x_169) ;  /* 0x000001f000004947 */ /* 0x000fea0003800000 */
[----:B-12-4-:R-:W-:Y:S05]  /*1c30*/  BRA.DIV ~URZ, `(.L_x_170) ;  /* 0x000114727f007947 */ /* 0x016fea000b800000 */
[----:B------:R1:W2:Y:S04]  /*1c40*/  SHFL.IDX PT, R5, R25, 0x1, 0x1c1f ;  /* 0x003c1f0019057f89 */ /* 0x0002a800000e0000 */
[----:B---3--:R1:W3:Y:S02]  /*1c50*/  SHFL.IDX PT, R2, R26, 0x1, 0x1c1f ;  /* 0x003c1f001a027f89 */ /* 0x0082e400000e0000 */
.L_x_259:
[----:B------:R-:W4:Y:S04]  /*1c60*/  LDL R30, [R1+0x28] ;  /* 0x00002800011e7983 */ /* 0x000f280000100800 */
[----:B------:R-:W5:Y:S01]  /*1c70*/  LDL R28, [R1+0x24] ;  /* 0x00002400011c7983 */ /* 0x000f620000100800 */
[----:B------:R-:W-:-:S02]  /*1c80*/  IADD3 R3, R226, 0x20, RZ ;  /* 0x00000020e2037810 */ /* 0x000fc40007ffe0ff */
[C---:B------:R-:W-:Y:S02]  /*1c90*/  IADD3 R29, R226.reuse, 0x20, RZ ;  /* 0x00000020e21d7810 */ /* 0x040fe40007ffe0ff */
[----:B------:R-:W-:Y:S02]  /*1ca0*/  SHF.R.S32.HI R3, RZ, 0x1f, R3 ;  /* 0x0000001fff037819 */ /* 0x000fe40000011403 */
[C---:B-1----:R-:W-:Y:S02]  /*1cb0*/  IADD3 R26, R226.reuse, 0x40, RZ ;  /* 0x00000040e21a7810 */ /* 0x042fe40007ffe0ff */
[----:B------:R-:W-:Y:S02]  /*1cc0*/  LEA.HI R3, R3, R29, RZ, 0x3 ;  /* 0x0000001d03037211 */ /* 0x000fe400078f18ff */
[----:B------:R-:W-:Y:S02]  /*1cd0*/  IADD3 R27, R226, 0x40, RZ ;  /* 0x00000040e21b7810 */ /* 0x000fe40007ffe0ff */
[----:B------:R-:W-:-:S02]  /*1ce0*/  SHF.R.S32.HI R26, RZ, 0x1f, R26 ;  /* 0x0000001fff1a7819 */ /* 0x000fc4000001141a */
[-C--:B---3--:R-:W-:Y:S02]  /*1cf0*/  LEA R24, P0, R226, R2.reuse, 0x1 ;  /* 0x00000002e2187211 */ /* 0x088fe400078008ff */
[----:B------:R-:W-:Y:S02]  /*1d00*/  SHF.R.S32.HI R6, RZ, 0x1f, R226 ;  /* 0x0000001fff067819 */ /* 0x000fe400000114e2 */
[----:B------:R-:W-:Y:S02]  /*1d10*/  LOP3.LUT R3, R3, 0xfffffff8, RZ, 0xc0, !PT ;  /* 0xfffffff803037812 */ /* 0x000fe400078ec0ff */
[----:B------:R-:W-:Y:S02]  /*1d20*/  LEA.HI R26, R26, R27, RZ, 0x3 ;  /* 0x0000001b1a1a7211 */ /* 0x000fe400078f18ff */
[----:B--2---:R-:W-:Y:S02]  /*1d30*/  LEA.HI.X R25, R226, R5, R6, 0x1, P0 ;  /* 0x00000005e2197211 */ /* 0x004fe400000f0c06 */
[----:B------:R-:W-:-:S02]  /*1d40*/  LEA R6, P0, R3, R2, 0x1 ;  /* 0x0000000203067211 */ /* 0x000fc400078008ff */
[----:B------:R-:W-:Y:S02]  /*1d50*/  LOP3.LUT R26, R26, 0xfffffff8, RZ, 0xc0, !PT ;  /* 0xfffffff81a1a7812 */ /* 0x000fe400078ec0ff */
[----:B----4-:R-:W-:Y:S02]  /*1d60*/  LEA.HI.X R7, R3, R5, R30, 0x1, P0 ;  /* 0x0000000503077211 */ /* 0x010fe400000f0c1e */
[----:B------:R-:W-:-:S04]  /*1d70*/  LEA R2, P0, R26, R2, 0x1 ;  /* 0x000000021a027211 */ /* 0x000fc800078008ff */
[----:B-----5:R-:W-:Y:S02]  /*1d80*/  LEA.HI.X R3, R26, R5, R28, 0x1, P0 ;  /* 0x000000051a037211 */ /* 0x020fe400000f0c1c */
[----:B------:R-:W-:-:S13]  /*1d90*/  ISETP.LT.OR P0, PT, R0, 0x21, P3 ;  /* 0x000000210000780c */ /* 0x000fda0001f01670 */
[----:B------:R-:W-:Y:S01]  /*1da0*/  @!PT LDS RZ, [RZ] ;  /* 0x00000000fffff984 */ /* 0x000fe20000000800 */
[----:B------:R-:W-:Y:S01]  /*1db0*/  @!PT LDS RZ, [RZ] ;  /* 0x00000000fffff984 */ /* 0x000fe20000000800 */
[----:B------:R-:W-:Y:S01]  /*1dc0*/  @!PT LDS RZ, [RZ] ;  /* 0x00000000fffff984 */ /* 0x000fe20000000800 */
[----:B------:R1:W-:Y:S01]  /*1dd0*/  LDGSTS.E.BYPASS.LTC128B.128 [R223+0x2080], [R24.64], !P0 ;  /* 0x0208000018df7fae */ /* 0x0003e2000c101d48 */
[----:B------:R-:W-:-:S13]  /*1de0*/  ISETP.LT.OR P0, PT, R0, 0x21, P2 ;  /* 0x000000210000780c */ /* 0x000fda0001701670 */
[----:B------:R1:W-:Y:S01]  /*1df0*/  LDGSTS.E.BYPASS.LTC128B.128 [R223+0x2c80], [R6.64], !P0 ;  /* 0x02c8000006df7fae */ /* 0x0003e2000c101d48 */
[----:B------:R-:W-:-:S13]  /*1e00*/  ISETP.LT.OR P0, PT, R0, 0x21, P1 ;  /* 0x000000210000780c */ /* 0x000fda0000f01670 */
[----:B------:R1:W-:Y:S02]  /*1e10*/  LDGSTS.E.BYPASS.LTC128B.128 [R223+0x3880], [R2.64], !P0 ;  /* 0x0388000002df7fae */ /* 0x0003e4000c101d48 */
.L_x_169:
[----:B-12-4-:R-:W-:Y:S05]  /*1e20*/  BSYNC B0 ;  /* 0x0000000000007941 */ /* 0x016fea0003800000 */
.L_x_168:
[----:B------:R-:W2:Y:S01]  /*1e30*/  LDL R245, [R1+0x10] ;  /* 0x0000100001f57983 */ /* 0x000ea20000100800 */
[----:B------:R-:W-:Y:S01]  /*1e40*/  IMAD R0, R124, 0x20, R125 ;  /* 0x000000207c007824 */ /* 0x000fe200078e027d */
[----:B------:R-:W-:Y:S02]  /*1e50*/  IADD3 R219, R213, 0xc00, RZ ;  /* 0x00000c00d5db7810 */ /* 0x000fe40007ffe0ff */
[----:B------:R-:W0:Y:S01]  /*1e60*/  LDGDEPBAR ;  /* 0x00000000000079af */ /* 0x000e220000000000 */
[----:B------:R-:W-:Y:S01]  /*1e70*/  WARPSYNC 0xffffffff ;  /* 0xffffffff00007948 */ /* 0x000fe20003800000 */
[----:B------:R-:W-:Y:S01]  /*1e80*/  HMMA.16816.F32.BF16 R56, R12, R40, RZ ;  /* 0x000000280c38723c */ /* 0x000fe200000418ff */
[----:B------:R-:W-:Y:S01]  /*1e90*/  IMAD.IADD R0, R51, 0x1, R0 ;  /* 0x0000000133007824 */ /* 0x000fe200078e0200 */
[C---:B------:R-:W-:Y:S02]  /*1ea0*/  IADD3 R218, R213.reuse, 0x1000, RZ ;  /* 0x00001000d5da7810 */ /* 0x040fe40007ffe0ff */
[----:B------:R-:W-:-:S02]  /*1eb0*/  IADD3 R217, R213, 0x1400, RZ ;  /* 0x00001400d5d97810 */ /* 0x000fc40007ffe0ff */
[C---:B------:R-:W-:Y:S02]  /*1ec0*/  IADD3 R216, R213.reuse, 0x1800, RZ ;  /* 0x00001800d5d87810 */ /* 0x040fe40007ffe0ff */
[----:B------:R-:W-:Y:S01]  /*1ed0*/  HMMA.16816.F32.BF16 R44, R12, R36, RZ ;  /* 0x000000240c2c723c */ /* 0x000fe200000418ff */
[C---:B------:R-:W-:Y:S02]  /*1ee0*/  IADD3 R215, R213.reuse, 0x1c00, RZ ;  /* 0x00001c00d5d77810 */ /* 0x040fe40007ffe0ff */
[----:B------:R-:W-:-:S05]  /*1ef0*/  IADD3 R214, R213, 0x2000, RZ ;  /* 0x00002000d5d67810 */ /* 0x000fca0007ffe0ff */
[C---:B------:R-:W-:Y:S08]  /*1f00*/  HMMA.16816.F32.BF16 R24, R12.reuse, R32, RZ ;  /* 0x000000200c18723c */ /* 0x040ff000000418ff */
[C---:B------:R-:W-:Y:S08]  /*1f10*/  HMMA.16816.F32.BF16 R52, R12.reuse, R42, RZ ;  /* 0x0000002a0c34723c */ /* 0x040ff000000418ff */
[C---:B------:R-:W-:Y:S08]  /*1f20*/  HMMA.16816.F32.BF16 R28, R12.reuse, R38, RZ ;  /* 0x000000260c1c723c */ /* 0x040ff000000418ff */
[----:B------:R-:W-:Y:S08]  /*1f30*/  HMMA.16816.F32.BF16 R12, R12, R34, RZ ;  /* 0x000000220c0c723c */ /* 0x000ff000000418ff */
[C---:B------:R-:W-:Y:S08]  /*1f40*/  HMMA.16816.F32.BF16 R60, R16.reuse, R40, RZ ;  /* 0x00000028103c723c */ /* 0x040ff000000418ff */
[C---:B------:R-:W-:Y:S08]  /*1f50*/  HMMA.16816.F32.BF16 R40, R16.reuse, R42, RZ ;  /* 0x0000002a1028723c */ /* 0x040ff000000418ff */
[C---:B------:R-:W-:Y:S08]  /*1f60*/  HMMA.16816.F32.BF16 R76, R16.reuse, R36, RZ ;  /* 0x00000024104c723c */ /* 0x040ff000000418ff */
[C---:B------:R-:W-:Y:S08]  /*1f70*/  HMMA.16816.F32.BF16 R88, R16.reuse, R32, RZ ;  /* 0x000000201058723c */ /* 0x040ff000000418ff */
[C---:B------:R-:W-:Y:S01]  /*1f80*/  HMMA.16816.F32.BF16 R92, R16.reuse, R38, RZ ;  /* 0x00000026105c723c */ /* 0x040fe200000418ff */
[----:B------:R-:W-:Y:S07]  /*1f90*/  LDSM.16.M88.4 R36, [R208+0x4880] ;  /* 0x00488000d024783b */ /* 0x000fee0000000200 */
[----:B------:R-:W-:Y:S01]  /*1fa0*/  HMMA.16816.F32.BF16 R100, R16, R34, RZ ;  /* 0x000000221064723c */ /* 0x000fe200000418ff */
[----:B------:R-:W-:Y:S04]  /*1fb0*/  LDSM.16.M88.4 R16, [R208+0x5080] ;  /* 0x00508000d010783b */ /* 0x000fe80000000200 */
[----:B------:R-:W-:Y:S03]  /*1fc0*/  LDSM.16.M88.4 R32, [R208+0x4c80] ;  /* 0x004c8000d020783b */ /* 0x000fe60000000200 */
[C---:B------:R-:W-:Y:S01]  /*1fd0*/  HMMA.16816.F32.BF16 R116, R8.reuse, R64, R56 ;  /* 0x000000400874723c */ /* 0x040fe20000041838 */
[----:B------:R-:W-:Y:S07]  /*1fe0*/  LDSM.16.M88.4 R56, [R213+0x1000] ;  /* 0x00100000d538783b */ /* 0x000fee0000000200 */
[C---:B------:R-:W-:Y:S08]  /*1ff0*/  HMMA.16816.F32.BF16 R112, R8.reuse, R72, R44 ;  /* 0x000000480870723c */ /* 0x040ff0000004182c */
[C---:B------:R-:W-:Y:S01]  /*2000*/  HMMA.16816.F32.BF16 R108, R8.reuse, R80, R24 ;  /* 0x00000050086c723c */ /* 0x040fe20000041818 */
[----:B------:R-:W-:Y:S07]  /*2010*/  LDSM.16.M88.4 R24, [R212+0x9080] ;  /* 0x00908000d418783b */ /* 0x000fee0000000200 */
[C---:B------:R-:W-:Y:S08]  /*2020*/  HMMA.16816.F32.BF16 R104, R8.reuse, R66, R52 ;  /* 0x000000420868723c */ /* 0x040ff00000041834 */
[C---:B------:R-:W-:Y:S01]  /*2030*/  HMMA.16816.F32.BF16 R96, R8.reuse, R74, R28 ;  /* 0x0000004a0860723c */ /* 0x040fe2000004181c */
[----:B------:R-:W-:Y:S07]  /*2040*/  LDSM.16.M88.4 R28, [R212+0x8080] ;  /* 0x00808000d41c783b */ /* 0x000fee0000000200 */
[----:B------:R-:W-:Y:S01]  /*2050*/  HMMA.16816.F32.BF16 R84, R8, R82, R12 ;  /* 0x000000520854723c */ /* 0x000fe2000004180c */
[----:B------:R-:W1:Y:S04]  /*2060*/  LDSM.16.M88.4 R8, [R211+0x9080] ;  /* 0x00908000d308783b */ /* 0x000e680000000200 */
[----:B------:R-:W4:Y:S03]  /*2070*/  LDSM.16.M88.4 R12, [R211+0x8080] ;  /* 0x00808000d30c783b */ /* 0x000f260000000200 */
[C---:B------:R-:W-:Y:S01]  /*2080*/  HMMA.16816.F32.BF16 R68, R20.reuse, R64, R60 ;  /* 0x000000401444723c */ /* 0x040fe2000004183c */
[----:B------:R-:W5:Y:S07]  /*2090*/  LDSM.16.M88.4 R60, [R213+0xc00] ;  /* 0x000c0000d53c783b */ /* 0x000f6e0000000200 */
[C---:B------:R-:W-:Y:S01]  /*20a0*/  HMMA.16816.F32.BF16 R52, R20.reuse, R66, R40 ;  /* 0x000000421434723c */ /* 0x040fe20000041828 */
[----:B------:R-:W3:Y:S07]  /*20b0*/  LDSM.16.M88.4 R64, [R213+0x1400] ;  /* 0x00140000d540783b */ /* 0x000eee0000000200 */
[C---:B------:R-:W-:Y:S08]  /*20c0*/  HMMA.16816.F32.BF16 R44, R20.reuse, R72, R76 ;  /* 0x00000048142c723c */ /* 0x040ff0000004184c */
[C---:B------:R-:W-:Y:S08]  /*20d0*/  HMMA.16816.F32.BF16 R76, R20.reuse, R80, R88 ;  /* 0x00000050144c723c */ /* 0x040ff00000041858 */
[C---:B------:R-:W-:Y:S08]  /*20e0*/  HMMA.16816.F32.BF16 R40, R20.reuse, R74, R92 ;  /* 0x0000004a1428723c */ /* 0x040ff0000004185c */
[----:B------:R-:W-:Y:S08]  /*20f0*/  HMMA.16816.F32.BF16 R20, R20, R82, R100 ;  /* 0x000000521414723c */ /* 0x000ff00000041864 */
[C---:B-1----:R-:W-:Y:S08]  /*2100*/  HMMA.16816.F32.BF16 R104, R8.reuse, R38, R104 ;  /* 0x000000260868723c */ /* 0x042ff00000041868 */
[C---:B------:R-:W-:Y:S08]  /*2110*/  HMMA.16816.F32.BF16 R108, R8.reuse, R16, R108 ;  /* 0x00000010086c723c */ /* 0x040ff0000004186c */
[C---:B------:R-:W-:Y:S08]  /*2120*/  HMMA.16816.F32.BF16 R112, R8.reuse, R32, R112 ;  /* 0x000000200870723c */ /* 0x040ff00000041870 */
[C---:B------:R-:W-:Y:S08]  /*2130*/  HMMA.16816.F32.BF16 R88, R8.reuse, R18, R84 ;  /* 0x000000120858723c */ /* 0x040ff00000041854 */
[C---:B------:R-:W-:Y:S08]  /*2140*/  HMMA.16816.F32.BF16 R72, R8.reuse, R36, R116 ;  /* 0x000000240848723c */ /* 0x040ff00000041874 */
[----:B------:R-:W-:Y:S08]  /*2150*/  HMMA.16816.F32.BF16 R96, R8, R34, R96 ;  /* 0x000000220860723c */ /* 0x000ff00000041860 */
[C---:B----4-:R-:W-:Y:S08]  /*2160*/  HMMA.16816.F32.BF16 R84, R12.reuse, R36, R68 ;  /* 0x000000240c54723c */ /* 0x050ff00000041844 */
[C---:B------:R-:W-:Y:S01]  /*2170*/  HMMA.16816.F32.BF16 R80, R12.reuse, R38, R52 ;  /* 0x000000260c50723c */ /* 0x040fe20000041834 */
[----:B------:R-:W-:Y:S07]  /*2180*/  LDSM.16.M88.4 R52, [R208+0x5480] ;  /* 0x00548000d034783b */ /* 0x000fee0000000200 */
[C---:B------:R-:W-:Y:S01]  /*2190*/  HMMA.16816.F32.BF16 R36, R12.reuse, R32, R44 ;  /* 0x000000200c24723c */ /* 0x040fe2000004182c */
[----:B------:R-:W-:Y:S07]  /*21a0*/  LDSM.16.M88.4 R44, [R208+0x5880] ;  /* 0x00588000d02c783b */ /* 0x000fee0000000200 */
[C---:B------:R-:W-:Y:S01]  /*21b0*/  HMMA.16816.F32.BF16 R32, R12.reuse, R34, R40 ;  /* 0x000000220c20723c */ /* 0x040fe20000041828 */
[----:B------:R-:W-:Y:S07]  /*21c0*/  LDSM.16.M88.4 R40, [R208+0x5c80] ;  /* 0x005c8000d028783b */ /* 0x000fee0000000200 */
[C---:B------:R-:W-:Y:S08]  /*21d0*/  HMMA.16816.F32.BF16 R8, R12.reuse, R16, R76 ;  /* 0x000000100c08723c */ /* 0x040ff0000004184c */
[----:B------:R-:W-:Y:S01]  /*21e0*/  HMMA.16816.F32.BF16 R12, R12, R18, R20 ;  /* 0x000000120c0c723c */ /* 0x000fe20000041814 */
[----:B------:R-:W1:Y:S04]  /*21f0*/  LDSM.16.M88.4 R16, [R211+0xb080] ;  /* 0x00b08000d310783b */ /* 0x000e680000000200 */
[----:B------:R-:W4:Y:S03]  /*2200*/  LDSM.16.M88.4 R20, [R211+0xa080] ;  /* 0x00a08000d314783b */ /* 0x000f260000000200 */
[----:B-----5:R-:W-:Y:S01]  /*2210*/  HMMA.16816.F32.BF16 R68, R24, R62, R104 ;  /* 0x0000003e1844723c */ /* 0x020fe20000041868 */
[----:B--2---:R-:W-:-:S07]  /*2220*/  ISETP.GT.AND P0, PT, R128, R245, PT ;  /* 0x000000f58000720c */ /* 0x004fce0003f04270 */
[C---:B---3--:R-:W-:Y:S08]  /*2230*/  HMMA.16816.F32.BF16 R120, R24.reuse, R64, R108 ;  /* 0x000000401878723c */ /* 0x048ff0000004186c */
[C---:B------:R-:W-:Y:S08]  /*2240*/  HMMA.16816.F32.BF16 R116, R24.reuse, R56, R112 ;  /* 0x000000381874723c */ /* 0x040ff00000041870 */
[C---:B------:R-:W-:Y:S08]  /*2250*/  HMMA.16816.F32.BF16 R108, R24.reuse, R66, R88 ;  /* 0x00000042186c723c */ /* 0x040ff00000041858 */
[C---:B------:R-:W-:Y:S08]  /*2260*/  HMMA.16816.F32.BF16 R72, R24.reuse, R60, R72 ;  /* 0x0000003c1848723c */ /* 0x040ff00000041848 */
[----:B------:R-:W-:Y:S01]  /*2270*/  HMMA.16816.F32.BF16 R112, R24, R58, R96 ;  /* 0x0000003a1870723c */ /* 0x000fe20000041860 */
[----:B------:R-:W-:Y:S07]  /*2280*/  LDSM.16.M88.4 R24, [R213+0x2000] ;  /* 0x00200000d518783b */ /* 0x000fee0000000200 */
[C---:B------:R-:W-:Y:S08]  /*2290*/  HMMA.16816.F32.BF16 R104, R28.reuse, R60, R84 ;  /* 0x0000003c1c68723c */ /* 0x040ff00000041854 */
[C---:B------:R-:W-:Y:S08]  /*22a0*/  HMMA.16816.F32.BF16 R100, R28.reuse, R62, R80 ;  /* 0x0000003e1c64723c */ /* 0x040ff00000041850 */
[C---:B------:R-:W-:Y:S01]  /*22b0*/  HMMA.16816.F32.BF16 R96, R28.reuse, R56, R36 ;  /* 0x000000381c60723c */ /* 0x040fe20000041824 */
[----:B------:R-:W-:Y:S07]  /*22c0*/  LDSM.16.M88.4 R36, [R213+0x1800] ;  /* 0x00180000d524783b */ /* 0x000fee0000000200 */
[C---:B------:R-:W-:Y:S01]  /*22d0*/  HMMA.16816.F32.BF16 R92, R28.reuse, R58, R32 ;  /* 0x0000003a1c5c723c */ /* 0x040fe20000041820 */
[----:B------:R-:W-:Y:S07]  /*22e0*/  LDSM.16.M88.4 R32, [R213+0x1c00] ;  /* 0x001c0000d520783b */ /* 0x000fee0000000200 */
[C---:B------:R-:W-:Y:S01]  /*22f0*/  HMMA.16816.F32.BF16 R88, R28.reuse, R64, R8 ;  /* 0x000000401c58723c */ /* 0x040fe20000041808 */
[----:B------:R-:W2:Y:S07]  /*2300*/  LDSM.16.M88.4 R8, [R212+0xb080] ;  /* 0x00b08000d408783b */ /* 0x000eae0000000200 */
[----:B------:R-:W-:Y:S01]  /*2310*/  HMMA.16816.F32.BF16 R84, R28, R66, R12 ;  /* 0x000000421c54723c */ /* 0x000fe2000004180c */
[----:B------:R-:W3:Y:S01]  /*2320*/  LDSM.16.M88.4 R12, [R212+0xa080] ;  /* 0x00a08000d40c783b */ /* 0x000ee20000000200 */
[----:B------:R-:W-:-:S06]  /*2330*/  DEPBAR.LE SB0, 0x0 ;  /* 0x000080000000791a */ /* 0x000fcc0000000000 */
[C---:B-1----:R-:W-:Y:S08]  /*2340*/  HMMA.16816.F32.BF16 R76, R16.reuse, R54, R68 ;  /* 0x00000036104c723c */ /* 0x042ff00000041844 */
[C---:B------:R-:W-:Y:S08]  /*2350*/  HMMA.16816.F32.BF16 R64, R16.reuse, R40, R120 ;  /* 0x000000281040723c */ /* 0x040ff00000041878 */
[C---:B------:R-:W-:Y:S08]  /*2360*/  HMMA.16816.F32.BF16 R60, R16.reuse, R42, R108 ;  /* 0x0000002a103c723c */ /* 0x040ff0000004186c */
[-C--:B------:R-:W-:Y:S08]  /*2370*/  HMMA.16816.F32.BF16 R80, R16, R52.reuse, R72 ;  /* 0x000000341050723c */ /* 0x080ff00000041848 */
[----:B----4-:R-:W-:Y:S08]  /*2380*/  HMMA.16816.F32.BF16 R56, R20, R52, R104 ;  /* 0x000000341438723c */ /* 0x010ff00000041868 */
[C---:B------:R-:W-:Y:S08]  /*2390*/  HMMA.16816.F32.BF16 R72, R16.reuse, R44, R116 ;  /* 0x0000002c1048723c */ /* 0x040ff00000041874 */
[----:B------:R-:W-:Y:S08]  /*23a0*/  HMMA.16816.F32.BF16 R68, R16, R46, R112 ;  /* 0x0000002e1044723c */ /* 0x000ff00000041870 */
[C---:B------:R-:W-:Y:S08]  /*23b0*/  HMMA.16816.F32.BF16 R52, R20.reuse, R54, R100 ;  /* 0x000000361434723c */ /* 0x040ff00000041864 */
[C---:B------:R-:W-:Y:S08]  /*23c0*/  HMMA.16816.F32.BF16 R28, R20.reuse, R44, R96 ;  /* 0x0000002c141c723c */ /* 0x040ff00000041860 */
[C---:B------:R-:W-:Y:S08]  /*23d0*/  HMMA.16816.F32.BF16 R44, R20.reuse, R46, R92 ;  /* 0x0000002e142c723c */ /* 0x040ff0000004185c */
[C---:B------:R-:W-:Y:S08]  /*23e0*/  HMMA.16816.F32.BF16 R16, R20.reuse, R40, R88 ;  /* 0x000000281410723c */ /* 0x040ff00000041858 */
[----:B------:R-:W-:Y:S08]  /*23f0*/  HMMA.16816.F32.BF16 R20, R20, R42, R84 ;  /* 0x0000002a1414723c */ /* 0x000ff00000041854 */
[C---:B--2---:R-:W-:Y:S08]  /*2400*/  HMMA.16816.F32.BF16 R88, R8.reuse, R38, R76 ;  /* 0x000000260858723c */ /* 0x044ff0000004184c */
[C---:B------:R-:W-:Y:S08]  /*2410*/  HMMA.16816.F32.BF16 R76, R8.reuse, R24, R64 ;  /* 0x00000018084c723c */ /* 0x040ff00000041840 */
[----:B------:R-:W-:Y:S08]  /*2420*/  HMMA.16816.F32.BF16 R64, R8, R26, R60 ;  /* 0x0000001a0840723c */ /* 0x000ff0000004183c */
[-C--:B---3--:R-:W-:Y:S08]  /*2430*/  HMMA.16816.F32.BF16 R60, R12, R36.reuse, R56 ;  /* 0x000000240c3c723c */ /* 0x088ff00000041838 */
[----:B------:R-:W-:Y:S08]  /*2440*/  HMMA.16816.F32.BF16 R92, R8, R36, R80 ;  /* 0x00000024085c723c */ /* 0x000ff00000041850 */
[----:B------:R-:W-:Y:S08]  /*2450*/  HMMA.16816.F32.BF16 R56, R12, R38, R52 ;  /* 0x000000260c38723c */ /* 0x000ff00000041834 */
[C---:B------:R-:W-:Y:S08]  /*2460*/  HMMA.16816.F32.BF16 R84, R8.reuse, R32, R72 ;  /* 0x000000200854723c */ /* 0x040ff00000041848 */
[----:B------:R-:W-:Y:S08]  /*2470*/  HMMA.16816.F32.BF16 R80, R8, R34, R68 ;  /* 0x000000220850723c */ /* 0x000ff00000041844 */
[C---:B------:R-:W-:Y:S08]  /*2480*/  HMMA.16816.F32.BF16 R28, R12.reuse, R32, R28 ;  /* 0x000000200c1c723c */ /* 0x040ff0000004181c */
[C---:B------:R-:W-:Y:S08]  /*2490*/  HMMA.16816.F32.BF16 R52, R12.reuse, R34, R44 ;  /* 0x000000220c34723c */ /* 0x040ff0000004182c */
[C---:B------:R-:W-:Y:S08]  /*24a0*/  HMMA.16816.F32.BF16 R44, R12.reuse, R24, R16 ;  /* 0x000000180c2c723c */ /* 0x040ff00000041810 */
[----:B------:R-:W-:Y:S01]  /*24b0*/  HMMA.16816.F32.BF16 R32, R12, R26, R20 ;  /* 0x0000001a0c20723c */ /* 0x000fe20000041814 */
[----:B------:R-:W-:Y:S06]  /*24c0*/  BAR.SYNC.DEFER_BLOCKING 0x0 ;  /* 0x0000000000007b1d */ /* 0x000fec0000010000 */
[----:B------:R-:W-:Y:S05]  /*24d0*/  @!P0 BRA `(.L_x_171) ;  /* 0x0000056000008947 */ /* 0x000fea0003800000 */
[----:B------:R-:W2:Y:S04]  /*24e0*/  LDL R3, [R1+0x24] ;  /* 0x0000240001037983 */ /* 0x000ea80000100800 */
[----:B------:R-:W3:Y:S04]  /*24f0*/  LDL R2, [R1+0x28] ;  /* 0x0000280001027983 */ /* 0x000ee80000100800 */
[----:B------:R-:W1:Y:S01]  /*2500*/  S2R R7, SR_TID.X ;  /* 0x0000000000077919 */ /* 0x000e620000002100 */
[----:B--2---:R-:W-:-:S03]  /*2510*/  IMAD.MOV.U32 R5, RZ, RZ, R3 ;  /* 0x000000ffff057224 */ /* 0x004fc600078e0003 */
[----:B------:R-:W2:Y:S01]  /*2520*/  LDL R3, [R1+0x20] ;  /* 0x0000200001037983 */ /* 0x000ea20000100800 */
[----:B-1----:R-:W-:Y:S01]  /*2530*/  SHF.R.S32.HI R6, RZ, 0x1f, R7 ;  /* 0x0000001fff067819 */ /* 0x002fe20000011407 */
[----:B------:R-:W-:Y:S02]  /*2540*/  IMAD.MOV.U32 R133, RZ, RZ, R5 ;  /* 0x000000ffff857224 */ /* 0x000fe400078e0005 */
[----:B---3--:R-:W-:Y:S01]  /*2550*/  IMAD.MOV.U32 R136, RZ, RZ, R2 ;  /* 0x000000ffff887224 */ /* 0x008fe200078e0002 */
[----:B------:R-:W-:Y:S01]  /*2560*/  LEA.HI R6, R6, R7, RZ, 0x2 ;  /* 0x0000000706067211 */ /* 0x000fe200078f10ff */
[----:B------:R-:W-:Y:S02]  /*2570*/  IMAD.MOV.U32 R7, RZ, RZ, c[0x0][0x2b8] ;  /* 0x0000ae00ff077624 */ /* 0x000fe400078e00ff */
[----:B------:R-:W-:Y:S01]  /*2580*/  IMAD.MOV.U32 R222, RZ, RZ, RZ ;  /* 0x000000ffffde7224 */ /* 0x000fe200078e00ff */
[----:B------:R-:W-:Y:S02]  /*2590*/  SHF.R.S32.HI R6, RZ, 0x2, R6 ;  /* 0x00000002ff067819 */ /* 0x000fe40000011406 */
[----:B------:R-:W-:-:S03]  /*25a0*/  ISETP.NE.AND P2, PT, R7, 0x1, PT ;  /* 0x000000010700780c */ /* 0x000fc60003f45270 */
[----:B------:R-:W-:-:S05]  /*25b0*/  IMAD R6, R49, 0x20, R6 ;  /* 0x0000002031067824 */ /* 0x000fca00078e0206 */
[C---:B------:R-:W-:Y:S02]  /*25c0*/  ISETP.GT.AND P1, PT, R6.reuse, 0x2f, PT ;  /* 0x0000002f0600780c */ /* 0x040fe40003f24270 */
[----:B--2---:R-:W-:-:S04]  /*25d0*/  IADD3 R3, R6, R126, R3 ;  /* 0x0000007e06037210 */ /* 0x004fc80007ffe003 */
[----:B------:R-:W-:-:S05]  /*25e0*/  IADD3 R3, R3, -0x30, RZ ;  /* 0xffffffd003037810 */ /* 0x000fca0007ffe0ff */
        /* <DEDUP_REMOVED lines=9> */
[----:B------:R-:W-:Y:S02]  /*2680*/  IADD3 R134, R226, 0x20, RZ ;  /* 0x00000020e2867810 */ /* 0x000fe40007ffe0ff */
[----:B------:R-:W3:Y:S01]  /*2690*/  S2R R131, SR_TID.X ;  /* 0x0000000000837919 */ /* 0x000ee20000002100 */
[----:B------:R-:W-:Y:S01]  /*26a0*/  IMAD R224, R2, c[0x0][0x2b8], R3 ;  /* 0x0000ae0002e07a24 */ /* 0x000fe200078e0203 */
[----:B------:R-:W-:Y:S02]  /*26b0*/  IADD3 R135, R226, 0x20, RZ ;  /* 0x00000020e2877810 */ /* 0x000fe40007ffe0ff */
[----:B------:R-:W-:Y:S02]  /*26c0*/  SHF.R.S32.HI R134, RZ, 0x1f, R134 ;  /* 0x0000001fff867819 */ /* 0x000fe40000011486 */
[----:B------:R-:W-:-:S02]  /*26d0*/  SHF.R.S32.HI R2, RZ, 0x1f, R224 ;  /* 0x0000001fff027819 */ /* 0x000fc400000114e0 */
[----:B------:R-:W-:Y:S02]  /*26e0*/  LEA.HI R134, R134, R135, RZ, 0x3 ;  /* 0x0000008786867211 */ /* 0x000fe400078f18ff */
[----:B------:R-:W-:Y:S01]  /*26f0*/  IADD3 R132, R226, 0x40, RZ ;  /* 0x00000040e2847810 */ /* 0x000fe20007ffe0ff */
[----:B------:R-:W-:Y:S01]  /*2700*/  IMAD R5, R2, c[0x0][0x1e0], RZ ;  /* 0x0000780002057a24 */ /* 0x000fe200078e02ff */
[----:B------:R-:W-:Y:S01]  /*2710*/  SHF.R.S32.HI R137, RZ, 0x1f, R226 ;  /* 0x0000001fff897819 */ /* 0x000fe200000114e2 */
[----:B------:R-:W-:Y:S01]  /*2720*/  IMAD.WIDE.U32 R2, R224, c[0x0][0x1e0], RZ ;  /* 0x00007800e0027a25 */ /* 0x000fe200078e00ff */
[----:B------:R-:W-:Y:S02]  /*2730*/  LOP3.LUT R134, R134, 0xfffffff8, RZ, 0xc0, !PT ;  /* 0xfffffff886867812 */ /* 0x000fe400078ec0ff */
[----:B------:R-:W-:Y:S01]  /*2740*/  IADD3 R17, R226, 0x20, RZ ;  /* 0x00000020e2117810 */ /* 0x000fe20007ffe0ff */
[----:B------:R-:W-:Y:S01]  /*2750*/  IMAD R5, R224, c[0x0][0x1e4], R5 ;  /* 0x00007900e0057a24 */ /* 0x000fe200078e0205 */
[----:B------:R-:W-:-:S02]  /*2760*/  IADD3 R16, R226, 0x40, RZ ;  /* 0x00000040e2107810 */ /* 0x000fc40007ffe0ff */
[----:B------:R-:W-:Y:S01]  /*2770*/  ISETP.GE.AND P5, PT, R226, c[0x0][0x1d4], PT ;  /* 0x00007500e2007a0c */ /* 0x000fe20003fa6270 */
[----:B------:R-:W-:Y:S01]  /*2780*/  IMAD.IADD R3, R3, 0x1, R5 ;  /* 0x0000000103037824 */ /* 0x000fe200078e0205 */
[----:B------:R-:W-:Y:S02]  /*2790*/  ISETP.GE.AND P4, PT, R17, c[0x0][0x1d4], PT ;  /* 0x0000750011007a0c */ /* 0x000fe40003f86270 */
[----:B---3--:R-:W-:Y:S02]  /*27a0*/  SHF.R.S32.HI R8, RZ, 0x1f, R131 ;  /* 0x0000001fff087819 */ /* 0x008fe40000011483 */
[----:B------:R-:W-:Y:S02]  /*27b0*/  ISETP.GE.AND P3, PT, R16, c[0x0][0x1d4], PT ;  /* 0x0000750010007a0c */ /* 0x000fe40003f66270 */
[----:B------:R-:W-:Y:S02]  /*27c0*/  LEA.HI R8, R8, R131, RZ, 0x2 ;  /* 0x0000008308087211 */ /* 0x000fe400078f10ff */
[----:B------:R-:W-:-:S02]  /*27d0*/  IADD3 R131, R226, 0x40, RZ ;  /* 0x00000040e2837810 */ /* 0x000fc40007ffe0ff */
[----:B------:R-:W-:Y:S02]  /*27e0*/  SHF.R.S32.HI R8, RZ, 0x2, R8 ;  /* 0x00000002ff087819 */ /* 0x000fe40000011408 */
[----:B------:R-:W-:Y:S02]  /*27f0*/  SHF.R.S32.HI R131, RZ, 0x1f, R131 ;  /* 0x0000001fff837819 */ /* 0x000fe40000011483 */
[----:B-1----:R-:W-:Y:S02]  /*2800*/  IADD3 R7, -R8, 0x30, RZ ;  /* 0x0000003008077810 */ /* 0x002fe40007ffe1ff */
[----:B------:R-:W-:Y:S02]  /*2810*/  LEA.HI R131, R131, R132, RZ, 0x3 ;  /* 0x0000008483837211 */ /* 0x000fe400078f18ff */
[----:B------:R-:W-:Y:S02]  /*2820*/  ISETP.GE.AND P1, PT, R7, 0x1, PT ;  /* 0x000000010700780c */ /* 0x000fe40003f26270 */
[----:B------:R-:W-:-:S02]  /*2830*/  LOP3.LUT R131, R131, 0xfffffff8, RZ, 0xc0, !PT ;  /* 0xfffffff883837812 */ /* 0x000fc400078ec0ff */
[----:B--2---:R-:W-:Y:S01]  /*2840*/  SHF.R.S32.HI R5, RZ, 0x1f, R222 ;  /* 0x0000001fff057819 */ /* 0x004fe200000114de */
[----:B------:R-:W-:-:S04]  /*2850*/  IMAD.WIDE.U32 R2, R222, c[0x0][0x1f0], R2 ;  /* 0x00007c00de027a25 */ /* 0x000fc800078e0002 */
[----:B------:R-:W-:Y:S01]  /*2860*/  IMAD R5, R5, c[0x0][0x1f0], RZ ;  /* 0x00007c0005057a24 */ /* 0x000fe200078e02ff */
[----:B------:R-:W-:-:S03]  /*2870*/  IADD3 R2, P0, R2, UR16, RZ ;  /* 0x0000001002027c10 */ /* 0x000fc6000ff1e0ff */
[----:B------:R-:W-:-:S05]  /*2880*/  IMAD R5, R222, c[0x0][0x1f4], R5 ;  /* 0x00007d00de057a24 */ /* 0x000fca00078e0205 */
[----:B------:R-:W-:Y:S02]  /*2890*/  IADD3.X R3, R3, UR14, R5, P0, !PT ;  /* 0x0000000e03037c10 */ /* 0x000fe400087fe405 */
[----:B------:R-:W-:-:S04]  /*28a0*/  LEA R6, P0, R2, c[0x0][0x1c8], 0x1 ;  /* 0x0000720002067a11 */ /* 0x000fc800078008ff */
[----:B------:R-:W-:Y:S02]  /*28b0*/  LEA.HI.X R5, R2, c[0x0][0x1cc], R3, 0x1, P0 ;  /* 0x0000730002057a11 */ /* 0x000fe400000f0c03 */
[----:B------:R-:W1:Y:S04]  /*28c0*/  SHFL.IDX PT, R2, R6, RZ, 0x1c1f ;  /* 0x001c1fff06027589 */ /* 0x000e6800000e0000 */
[----:B------:R-:W2:Y:S01]  /*28d0*/  SHFL.IDX PT, R3, R5, RZ, 0x1c1f ;  /* 0x001c1fff05037589 */ /* 0x000ea200000e0000 */
[----:B-1----:R-:W-:-:S04]  /*28e0*/  @P1 LEA R14, P0, R226, R2, 0x1 ;  /* 0x00000002e20e1211 */ /* 0x002fc800078008ff */
[----:B--2---:R-:W-:Y:S02]  /*28f0*/  @P1 LEA.HI.X R15, R226, R3, R137, 0x1, P0 ;  /* 0x00000003e20f1211 */ /* 0x004fe400000f0c89 */
[----:B------:R-:W-:-:S03]  /*2900*/  @P1 LEA R12, P0, R134, R2, 0x1 ;  /* 0x00000002860c1211 */ /* 0x000fc600078008ff */
[----:B------:R-:W-:Y:S01]  /*2910*/  @!PT LDS RZ, [RZ] ;  /* 0x00000000fffff984 */ /* 0x000fe20000000800 */
[----:B------:R1:W-:Y:S01]  /*2920*/  @P1 LDGSTS.E.BYPASS.LTC128B.128 [R223+0x3c80], [R14.64], !P5 ;  /* 0x03c800000edf1fae */ /* 0x0003e2000e901d48 */
[-C--:B------:R-:W-:Y:S02]  /*2930*/  @P1 LEA.HI.X R13, R134, R3.reuse, R136, 0x1, P0 ;  /* 0x00000003860d1211 */ /* 0x080fe400000f0c88 */
[C---:B------:R-:W-:Y:S02]  /*2940*/  @P1 LEA R10, P0, R131.reuse, R2, 0x1 ;  /* 0x00000002830a1211 */ /* 0x040fe400078008ff */
[----:B------:R-:W2:Y:S02]  /*2950*/  SHFL.IDX PT, R2, R6, 0x1, 0x1c1f ;  /* 0x003c1f0006027f89 */ /* 0x000ea400000e0000 */
[----:B------:R-:W-:Y:S02]  /*2960*/  @P1 LEA.HI.X R11, R131, R3, R133, 0x1, P0 ;  /* 0x00000003830b1211 */ /* 0x000fe400000f0c85 */
[----:B------:R-:W3:Y:S01]  /*2970*/  SHFL.IDX PT, R3, R5, 0x1, 0x1c1f ;  /* 0x003c1f0005037f89 */ /* 0x000ee200000e0000 */
[----:B------:R-:W-:-:S03]  /*2980*/  ISETP.GE.AND P0, PT, R7, 0x21, PT ;  /* 0x000000210700780c */ /* 0x000fc60003f06270 */
[----:B------:R1:W-:Y:S04]  /*2990*/  @P1 LDGSTS.E.BYPASS.LTC128B.128 [R223+0x4880], [R12.64], !P4 ;  /* 0x048800000cdf1fae */ /* 0x0003e8000e101d48 */
[----:B------:R1:W-:Y:S06]  /*29a0*/  @P1 LDGSTS.E.BYPASS.LTC128B.128 [R223+0x5480], [R10.64], !P3 ;  /* 0x054800000adf1fae */ /* 0x0003ec000d901d48 */
[----:B--2---:R-:W-:-:S04]  /*29b0*/  @P0 LEA R8, P2, R226, R2, 0x1 ;  /* 0x00000002e2080211 */ /* 0x004fc800078408ff */
[----:B---3--:R-:W-:Y:S02]  /*29c0*/  @P0 LEA.HI.X R9, R226, R3, R137, 0x1, P2 ;  /* 0x00000003e2090211 */ /* 0x008fe400010f0c89 */
[----:B------:R-:W-:-:S03]  /*29d0*/  @P0 LEA R6, P2, R134, R2, 0x1 ;  /* 0x0000000286060211 */ /* 0x000fc600078408ff */
[----:B------:R1:W-:Y:S01]  /*29e0*/  @P0 LDGSTS.E.BYPASS.LTC128B.128 [R223+0x4480], [R8.64], !P5 ;  /* 0x0448000008df0fae */ /* 0x0003e2000e901d48 */
[----:B------:R-:W-:Y:S02]  /*29f0*/  @P0 LEA.HI.X R7, R134, R3, R136, 0x1, P2 ;  /* 0x0000000386070211 */ /* 0x000fe400010f0c88 */
[----:B------:R-:W-:-:S03]  /*2a00*/  @P0 LEA R2, P2, R131, R2, 0x1 ;  /* 0x0000000283020211 */ /* 0x000fc600078408ff */
[----:B------:R1:W-:Y:S01]  /*2a10*/  @P0 LDGSTS.E.BYPASS.LTC128B.128 [R223+0x5080], [R6.64], !P4 ;  /* 0x0508000006df0fae */ /* 0x0003e2000e101d48 */
[----:B------:R-:W-:-:S05]  /*2a20*/  @P0 LEA.HI.X R3, R131, R3, R133, 0x1, P2 ;  /* 0x0000000383030211 */ /* 0x000fca00010f0c85 */
[----:B------:R1:W-:Y:S04]  /*2a30*/  @P0 LDGSTS.E.BYPASS.LTC128B.128 [R223+0x5c80], [R2.64], !P3 ;  /* 0x05c8000002df0fae */ /* 0x0003e8000d901d48 */
.L_x_171:
[----:B------:R-:W2:Y:S01]  /*2a40*/  S2R R5, SR_TID.X ;  /* 0x0000000000057919 */ /* 0x000ea20000002100 */
[----:B-1----:R-:W-:Y:S01]  /*2a50*/  LOP3.LUT R2, R130, 0xffffffe0, RZ, 0xc0, !PT ;  /* 0xffffffe082027812 */ /* 0x002fe200078ec0ff */
[----:B------:R-:W-:Y:S01]  /*2a60*/  IMAD.MOV.U32 R247, RZ, RZ, c[0x0][0x2c4] ;  /* 0x0000b100fff77624 */ /* 0x000fe200078e00ff */
[----:B------:R-:W-:Y:S01]  /*2a70*/  SHF.R.S32.HI R3, RZ, 0x1f, R127 ;  /* 0x0000001fff037819 */ /* 0x000fe2000001147f */
[----:B------:R-:W-:Y:S01]  /*2a80*/  IMAD.MOV.U32 R246, RZ, RZ, 0x1 ;  /* 0x00000001fff67424 */ /* 0x000fe200078e00ff */
[----:B------:R-:W-:Y:S01]  /*2a90*/  ULDC UR4, c[0x0][0x324] ;  /* 0x0000c90000047ab9 */ /* 0x000fe20000000800 */
[----:B------:R-:W0:Y:S01]  /*2aa0*/  LDGDEPBAR ;  /* 0x00000000000079af */ /* 0x000e220000000000 */
[----:B------:R-:W-:Y:S01]  /*2ab0*/  ISETP.NE.AND P0, PT, R247, 0x1, PT ;  /* 0x00000001f700780c */ /* 0x000fe20003f05270 */
[----:B------:R-:W-:Y:S01]  /*2ac0*/  ULOP3.LUT UR4, URZ, UR4, URZ, 0x33, !UPT ;  /* 0x000000043f047292 */ /* 0x000fe2000f8e333f */
[----:B------:R-:W-:Y:S01]  /*2ad0*/  ISETP.LE.AND P1, PT, R246, c[0x0][0x32c], PT ;  /* 0x0000cb00f6007a0c */ /* 0x000fe20003f23270 */
[----:B--2---:R-:W-:Y:S01]  /*2ae0*/  IMAD.IADD R2, R5, 0x1, -R2 ;  /* 0x0000000105027824 */ /* 0x004fe200078e0a02 */
[----:B------:R-:W-:-:S02]  /*2af0*/  LEA.HI R5, R3, R127, RZ, 0x2 ;  /* 0x0000007f03057211 */ /* 0x000fc400078f10ff */
[----:B------:R-:W-:Y:S02]  /*2b00*/  LEA.HI R3, R49, R49, RZ, 0x1 ;  /* 0x0000003131037211 */ /* 0x000fe400078f08ff */
[----:B------:R-:W-:Y:S02]  /*2b10*/  SHF.R.S32.HI R7, RZ, 0x1f, R2 ;  /* 0x0000001fff077819 */ /* 0x000fe40000011402 */
[----:B------:R-:W-:Y:S02]  /*2b20*/  LOP3.LUT R6, R5, 0xffffffc, RZ, 0xc0, !PT ;  /* 0x0ffffffc05067812 */ /* 0x000fe400078ec0ff */
[----:B------:R-:W-:Y:S01]  /*2b30*/  LEA.HI R5, R7, R2, RZ, 0x2 ;  /* 0x0000000207057211 */ /* 0x000fe200078f10ff */
[C---:B------:R-:W-:Y:S01]  /*2b40*/  IMAD.SHL.U32 R7, R3.reuse, 0x20, RZ ;  /* 0x0000002003077824 */ /* 0x040fe200078e00ff */
[----:B------:R-:W-:Y:S01]  /*2b50*/  LOP3.LUT R8, R3, 0x1ffffffe, RZ, 0xc0, !PT ;  /* 0x1ffffffe03087812 */ /* 0x000fe200078ec0ff */
[----:B------:R-:W-:Y:S01]  /*2b60*/  IMAD.IADD R9, R127, 0x1, -R6 ;  /* 0x000000017f097824 */ /* 0x000fe200078e0a06 */
[----:B------:R-:W-:-:S02]  /*2b70*/  LEA.HI.SX32 R6, R5, R129, 0x1e ;  /* 0x0000008105067211 */ /* 0x000fc400078ff2ff */
[----:B------:R-:W-:-:S03]  /*2b80*/  LOP3.LUT R7, R7, 0xffffffc0, RZ, 0xc0, !PT ;  /* 0xffffffc007077812 */ /* 0x000fc600078ec0ff */
[----:B------:R-:W-:Y:S02]  /*2b90*/  IMAD R3, R9, 0x10, R6 ;  /* 0x0000001009037824 */ /* 0x000fe400078e0206 */
[----:B------:R-:W-:Y:S02]  /*2ba0*/  IMAD.IADD R6, R49, 0x1, -R8 ;  /* 0x0000000131067824 */ /* 0x000fe400078e0a08 */
[----:B------:R-:W-:-:S04]  /*2bb0*/  IMAD.IADD R3, R7, 0x1, R3 ;  /* 0x0000000107037824 */ /* 0x000fc800078e0203 */
[----:B------:R-:W-:Y:S02]  /*2bc0*/  IMAD R10, R6, 0x8, R3 ;  /* 0x00000008060a7824 */ /* 0x000fe400078e0203 */
[----:B------:R-:W-:Y:S02]  /*2bd0*/  IMAD.MOV.U32 R6, RZ, RZ, c[0x0][0x2ac] ;  /* 0x0000ab00ff067624 */ /* 0x000fe400078e00ff */
[----:B------:R-:W-:Y:S01]  /*2be0*/  @P0 IMAD.HI.U32 R3, R10, c[0x0][0x2c8], RZ ;  /* 0x0000b2000a030a27 */ /* 0x000fe200078e00ff */
[----:B------:R1:W-:Y:S03]  /*2bf0*/  STL [R1+0x18], R10 ;  /* 0x0000180a01007387 */ /* 0x0003e60000100800 */
[----:B------:R-:W-:Y:S01]  /*2c00*/  IMAD.MOV.U32 R8, RZ, RZ, R10 ;  /* 0x000000ffff087224 */ /* 0x000fe200078e000a */
[----:B------:R-:W-:Y:S02]  /*2c10*/  @P0 SHF.R.U32.HI R8, RZ, c[0x0][0x2cc], R3 ;  /* 0x0000b300ff080a19 */ /* 0x000fe40000011603 */
[----:B------:R-:W-:-:S03]  /*2c20*/  LOP3.LUT R3, R5, 0x7ffffffc, RZ, 0xc0, !PT ;  /* 0x7ffffffc05037812 */ /* 0x000fc600078ec0ff */
[----:B------:R-:W2:Y:S02]  /*2c30*/  SHFL.IDX PT, R5, R8, RZ, 0x1c1f ;  /* 0x001c1fff08057589 */ /* 0x000ea400000e0000 */
[----:B------:R-:W-:Y:S02]  /*2c40*/  IMAD.IADD R2, R2, 0x1, -R3 ;  /* 0x0000000102027824 */ /* 0x000fe400078e0a03 */
[----:B------:R-:W-:Y:S02]  /*2c50*/  IMAD R3, R6, c[0x0][0x1d0], R48 ;  /* 0x0000740006037a24 */ /* 0x000fe400078e0230 */
[----:B------:R-:W-:-:S04]  /*2c60*/  IMAD.SHL.U32 R250, R2, 0x2, RZ ;  /* 0x0000000202fa7824 */ /* 0x000fc800078e00ff */
[----:B------:R-:W-:Y:S01]  /*2c70*/  IMAD.IADD R12, R48, 0x1, -R250 ;  /* 0x00000001300c7824 */ /* 0x000fe200078e0afa */
[----:B------:R-:W-:-:S04]  /*2c80*/  IADD3 R2, -R250, 0x1, R50 ;  /* 0x00000001fa027810 */ /* 0x000fc80007ffe132 */
[----:B------:R-:W-:Y:S01]  /*2c90*/  IADD3 R2, R2, -c[0x0][0x168], RZ ;  /* 0x80005a0002027a10 */ /* 0x000fe20007ffe0ff */
[----:B-1----:R-:W-:-:S03]  /*2ca0*/  IMAD.IADD R10, R3, 0x1, -R250 ;  /* 0x00000001030a7824 */ /* 0x002fc600078e0afa */
[C---:B------:R-:W-:Y:S02]  /*2cb0*/  IADD3 R9, R2.reuse, c[0x0][0x328], RZ ;  /* 0x0000ca0002097a10 */ /* 0x040fe40007ffe0ff */
[----:B------:R-:W-:-:S03]  /*2cc0*/  IADD3 R11, R2, UR4, RZ ;  /* 0x00000004020b7c10 */ /* 0x000fc6000fffe0ff */
[--C-:B--2---:R-:W-:Y:S02]  /*2cd0*/  IMAD.IADD R3, R9, 0x1, R5.reuse ;  /* 0x0000000109037824 */ /* 0x104fe400078e0205 */
[----:B------:R-:W-:-:S03]  /*2ce0*/  IMAD.IADD R2, R11, 0x1, R5 ;  /* 0x000000010b027824 */ /* 0x000fc600078e0205 */
[----:B------:R-:W-:Y:S01]  /*2cf0*/  IMNMX R3, R3, R10, PT ;  /* 0x0000000a03037217 */ /* 0x000fe20003800200 */
[----:B------:R-:W-:Y:S05]  /*2d00*/  @!P1 BRA `(.L_x_172) ;  /* 0x0000016000009947 */ /* 0x000fea0003800000 */
[----:B------:R-:W-:Y:S01]  /*2d10*/  MOV R13, c[0x0][0x2ac] ;  /* 0x0000ab00000d7a02 */ /* 0x000fe20000000f00 */
[----:B------:R-:W-:Y:S04]  /*2d20*/  BSSY B0, `(.L_x_173) ;  /* 0x0000010000007945 */ /* 0x000fe80003800000 */
[----:B------:R-:W-:-:S05]  /*2d30*/  IMAD R13, R13, c[0x0][0x1d0], RZ ;  /* 0x000074000d0d7a24 */ /* 0x000fca00078e02ff */
[----:B------:R-:W-:-:S04]  /*2d40*/  IADD3 R5, R13, -c[0x0][0x168], R5 ;  /* 0x80005a000d057a10 */ /* 0x000fc80007ffe005 */
[----:B------:R-:W-:-:S13]  /*2d50*/  ISETP.GT.AND P0, PT, R5, -0x1, PT ;  /* 0xffffffff0500780c */ /* 0x000fda0003f04270 */
[----:B------:R-:W-:Y:S05]  /*2d60*/  @P0 BRA `(.L_x_174) ;  /* 0x0000007000000947 */ /* 0x000fea0003800000 */
[----:B------:R-:W-:Y:S01]  /*2d70*/  IMAD.MOV.U32 R6, RZ, RZ, 0x1 ;  /* 0x00000001ff067424 */ /* 0x000fe200078e00ff */
[----:B------:R-:W-:-:S04]  /*2d80*/  LOP3.LUT R5, RZ, R5, RZ, 0x33, !PT ;  /* 0x00000005ff057212 */ /* 0x000fc800078e33ff */
[----:B------:R-:W-:-:S13]  /*2d90*/  ISETP.NE.AND P0, PT, R6, c[0x0][0x32c], PT ;  /* 0x0000cb0006007a0c */ /* 0x000fda0003f05270 */
[----:B------:R-:W-:-:S05]  /*2da0*/  @P0 IMAD.HI.U32 R6, R5, c[0x0][0x330], RZ ;  /* 0x0000cc0005060a27 */ /* 0x000fca00078e00ff */
[----:B------:R-:W-:-:S04]  /*2db0*/  @P0 SHF.R.U32.HI R5, RZ, c[0x0][0x334], R6 ;  /* 0x0000cd00ff050a19 */ /* 0x000fc80000011606 */
[----:B------:R-:W-:Y:S01]  /*2dc0*/  LOP3.LUT R5, RZ, R5, RZ, 0x33, !PT ;  /* 0x00000005ff057212 */ /* 0x000fe200078e33ff */
[----:B------:R-:W-:Y:S05]  /*2dd0*/  BRA `(.L_x_175) ;  /* 0x0000004000007947 */ /* 0x000fea0003800000 */
.L_x_174:
[----:B------:R-:W-:-:S04]  /*2de0*/  MOV R6, 0x1 ;  /* 0x0000000100067802 */ /* 0x000fc80000000f00 */
[----:B------:R-:W-:-:S13]  /*2df0*/  ISETP.NE.AND P0, PT, R6, c[0x0][0x32c], PT ;  /* 0x0000cb0006007a0c */ /* 0x000fda0003f05270 */
[----:B------:R-:W-:-:S05]  /*2e00*/  @P0 IMAD.HI.U32 R6, R5, c[0x0][0x330], RZ ;  /* 0x0000cc0005060a27 */ /* 0x000fca00078e00ff */
[----:B------:R-:W-:Y:S02]  /*2e10*/  @P0 SHF.R.U32.HI R5, RZ, c[0x0][0x334], R6 ;  /* 0x0000cd00ff050a19 */ /* 0x000fe40000011606 */
.L_x_175:
[----:B------:R-:W-:Y:S05]  /*2e20*/  BSYNC B0 ;  /* 0x0000000000007941 */ /* 0x000fea0003800000 */
.L_x_173:
[----:B------:R-:W-:-:S05]  /*2e30*/  IMAD R5, R5, c[0x0][0x32c], R12 ;  /* 0x0000cb0005057a24 */ /* 0x000fca00078e020c */
[----:B------:R-:W-:Y:S02]  /*2e40*/  IADD3 R6, R5, c[0x0][0x32c], RZ ;  /* 0x0000cb0005067a10 */ /* 0x000fe40007ffe0ff */
[----:B------:R-:W-:Y:S02]  /*2e50*/  IMNMX R2, R2, R5, !PT ;  /* 0x0000000502027217 */ /* 0x000fe40007800200 */
[----:B------:R-:W-:Y:S02]  /*2e60*/  IMNMX R3, R3, R6, PT ;  /* 0x0000000603037217 */ /* 0x000fe40003800200 */
.L_x_172:
[----:B------:R-:W1:Y:S02]  /*2e70*/  SHFL.IDX PT, R7, R8, 0x1, 0x1c1f ;  /* 0x003c1f0008077f89 */ /* 0x000e6400000e0000 */
[----:B-1----:R-:W-:Y:S01]  /*2e80*/  IMAD.IADD R6, R9, 0x1, R7 ;  /* 0x0000000109067824 */ /* 0x002fe200078e0207 */
[----:B------:R-:W-:-:S04]  /*2e90*/  IADD3 R5, R11, R7, RZ ;  /* 0x000000070b057210 */ /* 0x000fc80007ffe0ff */
        /* <DEDUP_REMOVED lines=15> */
.L_x_178:
[----:B------:R-:W-:-:S04]  /*2f90*/  MOV R13, 0x1 ;  /* 0x00000001000d7802 */ /* 0x000fc80000000f00 */
[----:B------:R-:W-:-:S13]  /*2fa0*/  ISETP.NE.AND P0, PT, R13, c[0x0][0x32c], PT ;  /* 0x0000cb000d007a0c */ /* 0x000fda0003f05270 */
[----:B------:R-:W-:-:S05]  /*2fb0*/  @P0 IMAD.HI.U32 R13, R7, c[0x0][0x330], RZ ;  /* 0x0000cc00070d0a27 */ /* 0x000fca00078e00ff */
[----:B------:R-:W-:Y:S02]  /*2fc0*/  @P0 SHF.R.U32.HI R7, RZ, c[0x0][0x334], R13 ;  /* 0x0000cd00ff070a19 */ /* 0x000fe4000001160d */
.L_x_179:
[----:B------:R-:W-:Y:S05]  /*2fd0*/  BSYNC B0 ;  /* 0x0000000000007941 */ /* 0x000fea0003800000 */
.L_x_177:
[----:B------:R-:W-:-:S05]  /*2fe0*/  IMAD R7, R7, c[0x0][0x32c], R12 ;  /* 0x0000cb0007077a24 */ /* 0x000fca00078e020c */
[----:B------:R-:W-:Y:S02]  /*2ff0*/  IADD3 R13, R7, c[0x0][0x32c], RZ ;  /* 0x0000cb00070d7a10 */ /* 0x000fe40007ffe0ff */
[----:B------:R-:W-:Y:S02]  /*3000*/  IMNMX R5, R5, R7, !PT ;  /* 0x0000000705057217 */ /* 0x000fe40007800200 */
[----:B------:R-:W-:Y:S02]  /*3010*/  IMNMX R6, R6, R13, PT ;  /* 0x0000000d06067217 */ /* 0x000fe40003800200 */
.L_x_176:
[C---:B------:R-:W-:Y:S01]  /*3020*/  ISETP.GE.AND P0, PT, R48.reuse, 0x2, PT ;  /* 0x000000023000780c */ /* 0x040fe20003f06270 */
[----:B------:R-:W1:Y:S01]  /*3030*/  SHFL.IDX PT, R7, R8, 0x2, 0x1c1f ;  /* 0x005c1f0008077f89 */ /* 0x000e6200000e0000 */
[----:B------:R-:W-:Y:S02]  /*3040*/  ISETP.GE.AND P1, PT, R48, 0x9, PT ;  /* 0x000000093000780c */ /* 0x000fe40003f26270 */
[----:B------:R-:W-:Y:S02]  /*3050*/  P2R R17, PR, RZ, 0x1 ;  /* 0x00000001ff117803 */ /* 0x000fe40000000000 */
[----:B------:R-:W-:-:S02]  /*3060*/  ISETP.GT.AND P0, PT, R2, 0x1, !P0 ;  /* 0x000000010200780c */ /* 0x000fc40004704270 */
[----:B------:R-:W-:Y:S02]  /*3070*/  P2R R16, PR, RZ, 0x2 ;  /* 0x00000002ff107803 */ /* 0x000fe40000000000 */
[----:B------:R-:W-:Y:S02]  /*3080*/  ISETP.LT.OR P0, PT, R3, 0x2, P0 ;  /* 0x000000020300780c */ /* 0x000fe40000701670 */
[----:B------:R-:W-:Y:S02]  /*3090*/  ISETP.GE.AND P6, PT, R48, 0x11, PT ;  /* 0x000000113000780c */ /* 0x000fe40003fc6270 */
[----:B------:R-:W-:Y:S02]  /*30a0*/  FSEL R24, R61, -INF , !P0 ;  /* 0xff8000003d187808 */ /* 0x000fe40004000000 */
[----:B------:R-:W-:Y:S02]  /*30b0*/  ISETP.GT.AND P0, PT, R2, 0x8, !P1 ;  /* 0x000000080200780c */ /* 0x000fe40004f04270 */
[----:B------:R-:W-:-:S02]  /*30c0*/  ISETP.GE.AND P1, PT, R48, 0xa, PT ;  /* 0x0000000a3000780c */ /* 0x000fc40003f26270 */
[C---:B------:R-:W-:Y:S02]  /*30d0*/  ISETP.LT.OR P0, PT, R3.reuse, 0x9, P0 ;  /* 0x000000090300780c */ /* 0x040fe40000701670 */
[----:B------:R-:W-:Y:S02]  /*30e0*/  ISETP.GE.AND P5, PT, R48, 0x12, PT ;  /* 0x000000123000780c */ /* 0x000fe40003fa6270 */
[----:B------:R-:W-:Y:S02]  /*30f0*/  FSEL R25, R56, -INF , !P0 ;  /* 0xff80000038197808 */ /* 0x000fe40004000000 */
[----:B------:R-:W-:Y:S02]  /*3100*/  ISETP.GT.AND P0, PT, R2, 0x9, !P1 ;  /* 0x000000090200780c */ /* 0x000fe40004f04270 */
[----:B------:R-:W-:Y:S02]  /*3110*/  ISETP.GE.AND P4, PT, R48, 0x19, PT ;  /* 0x000000193000780c */ /* 0x000fe40003f86270 */
[----:B------:R-:W-:-:S02]  /*3120*/  ISETP.LT.OR P0, PT, R3, 0xa, P0 ;  /* 0x0000000a0300780c */ /* 0x000fc40000701670 */
[----:B------:R-:W-:Y:S02]  /*3130*/  ISETP.GE.AND P3, PT, R48, 0x1a, PT ;  /* 0x0000001a3000780c */ /* 0x000fe40003f66270 */
[----:B------:R-:W-:Y:S02]  /*3140*/  FSEL R26, R57, -INF , !P0 ;  /* 0xff800000391a7808 */ /* 0x000fe40004000000 */
[----:B------:R-:W-:Y:S02]  /*3150*/  ISETP.GT.AND P0, PT, R2, 0x10, !P6 ;  /* 0x000000100200780c */ /* 0x000fe40007704270 */
[----:B------:R-:W-:Y:S02]  /*3160*/  ISETP.GE.AND P2, PT, R48, 0x21, PT ;  /* 0x000000213000780c */ /* 0x000fe40003f46270 */
[----:B------:R-:W-:Y:S02]  /*3170*/  ISETP.LT.OR P0, PT, R3, 0x11, P0 ;  /* 0x000000110300780c */ /* 0x000fe40000701670 */
[----:B------:R-:W-:-:S02]  /*3180*/  P2R R15, PR, RZ, 0x2 ;  /* 0x00000002ff0f7803 */ /* 0x000fc40000000000 */
[----:B------:R-:W-:Y:S02]  /*3190*/  FSEL R27, R28, -INF , !P0 ;  /* 0xff8000001c1b7808 */ /* 0x000fe40004000000 */
[----:B------:R-:W-:Y:S02]  /*31a0*/  ISETP.GT.AND P0, PT, R2, 0x11, !P5 ;  /* 0x000000110200780c */ /* 0x000fe40006f04270 */
[----:B------:R-:W-:Y:S02]  /*31b0*/  ISETP.GE.AND P1, PT, R48, 0x22, PT ;  /* 0x000000223000780c */ /* 0x000fe40003f26270 */
[----:B------:R-:W-:-:S04]  /*31c0*/  ISETP.LT.OR P0, PT, R3, 0x12, P0 ;  /* 0x000000120300780c */ /* 0x000fc80000701670 */
[----:B------:R-:W-:Y:S02]  /*31d0*/  FSEL R28, R29, -INF , !P0 ;  /* 0xff8000001d1c7808 */ /* 0x000fe40004000000 */
[----:B------:R-:W-:-:S04]  /*31e0*/  ISETP.GT.AND P0, PT, R2, 0x18, !P4 ;  /* 0x000000180200780c */ /* 0x000fc80006704270 */
        /* <DEDUP_REMOVED lines=11> */
[----:B------:R-:W-:-:S04]  /*32a0*/  ISETP.GE.AND P0, PT, R48, 0x29, PT ;  /* 0x000000293000780c */ /* 0x000fc80003f06270 */
[----:B------:R-:W-:Y:S02]  /*32b0*/  P2R R14, PR, RZ, 0x1 ;  /* 0x00000001ff0e7803 */ /* 0x000fe40000000000 */
[----:B------:R-:W-:-:S04]  /*32c0*/  ISETP.GT.AND P0, PT, R2, 0x28, !P0 ;  /* 0x000000280200780c */ /* 0x000fc80004704270 */
[----:B------:R-:W-:-:S04]  /*32d0*/  ISETP.LT.OR P0, PT, R3, 0x29, P0 ;  /* 0x000000290300780c */ /* 0x000fc80000701670 */
[----:B------:R-:W-:Y:S02]  /*32e0*/  FSEL R44, R32, -INF , !P0 ;  /* 0xff800000202c7808 */ /* 0x000fe40004000000 */
[----:B------:R-:W-:-:S04]  /*32f0*/  ISETP.GE.AND P0, PT, R48, 0x1, PT ;  /* 0x000000013000780c */ /* 0x000fc80003f06270 */
[----:B------:R-:W-:Y:S02]  /*3300*/  P2R R19, PR, RZ, 0x1 ;  /* 0x00000001ff137803 */ /* 0x000fe40000000000 */
[----:B------:R-:W-:-:S04]  /*3310*/  ISETP.GT.AND P0, PT, R2, RZ, !P0 ;  /* 0x000000ff0200720c */ /* 0x000fc80004704270 */
[----:B------:R-:W-:-:S04]  /*3320*/  ISETP.LT.OR P0, PT, R3, 0x1, P0 ;  /* 0x000000010300780c */ /* 0x000fc80000701670 */
[----:B------:R-:W-:Y:S02]  /*3330*/  FSEL R22, R60, -INF , !P0 ;  /* 0xff8000003c167808 */ /* 0x000fe40004000000 */
[----:B------:R-:W-:-:S04]  /*3340*/  ISETP.GE.AND P0, PT, R48, 0x2a, PT ;  /* 0x0000002a3000780c */ /* 0x000fc80003f06270 */
[----:B------:R-:W-:Y:S02]  /*3350*/  P2R R13, PR, RZ, 0x1 ;  /* 0x00000001ff0d7803 */ /* 0x000fe40000000000 */
[----:B------:R-:W-:Y:S01]  /*3360*/  ISETP.GT.AND P0, PT, R2, 0x29, !P0 ;  /* 0x000000290200780c */ /* 0x000fe20004704270 */
[----:B-1----:R-:W-:-:S03]  /*3370*/  IMAD.IADD R2, R11, 0x1, R7 ;  /* 0x000000010b027824 */ /* 0x002fc600078e0207 */
[----:B------:R-:W-:Y:S01]  /*3380*/  ISETP.LT.OR P0, PT, R3, 0x2a, P0 ;  /* 0x0000002a0300780c */ /* 0x000fe20000701670 */
[----:B------:R-:W-:-:S03]  /*3390*/  IMAD.IADD R3, R9, 0x1, R7 ;  /* 0x0000000109037824 */ /* 0x000fc600078e0207 */
[----:B------:R-:W-:Y:S02]  /*33a0*/  FSEL R45, R33, -INF , !P0 ;  /* 0xff800000212d7808 */ /* 0x000fe40004000000 */
[----:B------:R-:W-:Y:S02]  /*33b0*/  ISETP.LE.AND P0, PT, R246, c[0x0][0x32c], PT ;  /* 0x0000cb00f6007a0c */ /* 0x000fe40003f03270 */
[----:B------:R-:W-:-:S11]  /*33c0*/  IMNMX R3, R3, R10, PT ;  /* 0x0000000a03037217 */ /* 0x000fd60003800200 */
        /* <DEDUP_REMOVED lines=14> */
.L_x_182:
[----:B------:R-:W-:-:S04]  /*34b0*/  MOV R18, 0x1 ;  /* 0x0000000100127802 */ /* 0x000fc80000000f00 */
[----:B------:R-:W-:-:S13]  /*34c0*/  ISETP.NE.AND P0, PT, R18, c[0x0][0x32c], PT ;  /* 0x0000cb0012007a0c */ /* 0x000fda0003f05270 */
[----:B------:R-:W-:-:S05]  /*34d0*/  @P0 IMAD.HI.U32 R18, R7, c[0x0][0x330], RZ ;  /* 0x0000cc0007120a27 */ /* 0x000fca00078e00ff */
[----:B------:R-:W-:Y:S02]  /*34e0*/  @P0 SHF.R.U32.HI R7, RZ, c[0x0][0x334], R18 ;  /* 0x0000cd00ff070a19 */ /* 0x000fe40000011612 */
.L_x_183:
[----:B------:R-:W-:Y:S05]  /*34f0*/  BSYNC B0 ;  /* 0x0000000000007941 */ /* 0x000fea0003800000 */
.L_x_181:
[----:B------:R-:W-:-:S05]  /*3500*/  IMAD R7, R7, c[0x0][0x32c], R12 ;  /* 0x0000cb0007077a24 */ /* 0x000fca00078e020c */
[----:B------:R-:W-:Y:S02]  /*3510*/  IADD3 R18, R7, c[0x0][0x32c], RZ ;  /* 0x0000cb0007127a10 */ /* 0x000fe40007ffe0ff */
[----:B------:R-:W-:Y:S02]  /*3520*/  IMNMX R2, R2, R7, !PT ;  /* 0x0000000702027217 */ /* 0x000fe40007800200 */
[----:B------:R-:W-:Y:S02]  /*3530*/  IMNMX R3, R3, R18, PT ;  /* 0x0000001203037217 */ /* 0x000fe40003800200 */
.L_x_180:
[----:B------:R-:W-:Y:S02]  /*3540*/  ISETP.NE.AND P0, PT, R16, RZ, PT ;  /* 0x000000ff1000720c */ /* 0x000fe40003f05270 */
[----:B------:R-:W-:Y:S02]  /*3550*/  P2R R7, PR, RZ, 0x40 ;  /* 0x00000040ff077803 */ /* 0x000fe40000000000 */
[----:B------:R-:W-:-:S04]  /*3560*/  ISETP.GT.AND P0, PT, R5, 0x8, !P0 ;  /* 0x000000080500780c */ /* 0x000fc80004704270 */
[----:B------:R-:W-:-:S04]  /*3570*/  ISETP.LT.OR P0, PT, R6, 0x9, P0 ;  /* 0x000000090600780c */ /* 0x000fc80000701670 */
[----:B------:R-:W-:Y:S02]  /*3580*/  FSEL R21, R58, -INF , !P0 ;  /* 0xff8000003a157808 */ /* 0x000fe40004000000 */
[----:B------:R-:W-:-:S04]  /*3590*/  ISETP.NE.AND P0, PT, R15, RZ, PT ;  /* 0x000000ff0f00720c */ /* 0x000fc80003f05270 */
[----:B------:R-:W-:-:S04]  /*35a0*/  ISETP.GT.AND P0, PT, R5, 0x9, !P0 ;  /* 0x000000090500780c */ /* 0x000fc80004704270 */
[----:B------:R-:W-:-:S04]  /*35b0*/  ISETP.LT.OR P0, PT, R6, 0xa, P0 ;  /* 0x0000000a0600780c */ /* 0x000fc80000701670 */
[----:B------:R-:W-:Y:S02]  /*35c0*/  FSEL R23, R59, -INF , !P0 ;  /* 0xff8000003b177808 */ /* 0x000fe40004000000 */
[----:B------:R-:W-:Y:S02]  /*35d0*/  ISETP.GT.AND P0, PT, R5, 0x10, !P6 ;  /* 0x000000100500780c */ /* 0x000fe40007704270 */
[----:B------:R-:W-:Y:S02]  /*35e0*/  ISETP.NE.AND P6, PT, R19, RZ, PT ;  /* 0x000000ff1300720c */ /* 0x000fe40003fc5270 */
        /* <DEDUP_REMOVED lines=17> */
[----:B------:R-:W-:-:S04]  /*3700*/  ISETP.NE.AND P0, PT, R17, RZ, PT ;  /* 0x000000ff1100720c */ /* 0x000fc80003f05270 */
[----:B------:R-:W-:-:S04]  /*3710*/  ISETP.GT.AND P0, PT, R5, 0x1, !P0 ;  /* 0x000000010500780c */ /* 0x000fc80004704270 */
[----:B------:R-:W-:-:S04]  /*3720*/  ISETP.LT.OR P0, PT, R6, 0x2, P0 ;  /* 0x000000020600780c */ /* 0x000fc80000701670 */
[----:B------:R-:W-:Y:S02]  /*3730*/  FSEL R20, R63, -INF , !P0 ;  /* 0xff8000003f147808 */ /* 0x000fe40004000000 */
[----:B------:R-:W-:-:S04]  /*3740*/  ISETP.GT.AND P0, PT, R5, RZ, !P6 ;  /* 0x000000ff0500720c */ /* 0x000fc80007704270 */
[----:B------:R-:W-:-:S04]  /*3750*/  ISETP.LT.OR P0, PT, R6, 0x1, P0 ;  /* 0x000000010600780c */ /* 0x000fc80000701670 */
[----:B------:R-:W-:Y:S02]  /*3760*/  FSEL R18, R62, -INF , !P0 ;  /* 0xff8000003e127808 */ /* 0x000fe40004000000 */
[----:B------:R-:W-:-:S04]  /*3770*/  ISETP.NE.AND P0, PT, R14, RZ, PT ;  /* 0x000000ff0e00720c */ /* 0x000fc80003f05270 */
[----:B------:R-:W-:-:S04]  /*3780*/  ISETP.GT.AND P0, PT, R5, 0x28, !P0 ;  /* 0x000000280500780c */ /* 0x000fc80004704270 */
[----:B------:R-:W-:-:S04]  /*3790*/  ISETP.LT.OR P0, PT, R6, 0x29, P0 ;  /* 0x000000290600780c */ /* 0x000fc80000701670 */
[----:B------:R-:W-:Y:S02]  /*37a0*/  FSEL R48, R34, -INF , !P0 ;  /* 0xff80000022307808 */ /* 0x000fe40004000000 */
[----:B------:R-:W-:-:S04]  /*37b0*/  ISETP.NE.AND P0, PT, R13, RZ, PT ;  /* 0x000000ff0d00720c */ /* 0x000fc80003f05270 */
[----:B------:R-:W-:Y:S02]  /*37c0*/  ISETP.GT.AND P0, PT, R5, 0x29, !P0 ;  /* 0x000000290500780c */ /* 0x000fe40004704270 */
[----:B------:R-:W1:Y:S02]  /*37d0*/  SHFL.IDX PT, R5, R8, 0x3, 0x1c1f ;  /* 0x007c1f0008057f89 */ /* 0x000e6400000e0000 */
[----:B------:R-:W-:-:S04]  /*37e0*/  ISETP.LT.OR P0, PT, R6, 0x2a, P0 ;  /* 0x0000002a0600780c */ /* 0x000fc80000701670 */
[----:B------:R-:W-:Y:S02]  /*37f0*/  FSEL R49, R35, -INF , !P0 ;  /* 0xff80000023317808 */ /* 0x000fe40004000000 */
[----:B------:R-:W-:Y:S02]  /*3800*/  ISETP.GT.AND P0, PT, R2, RZ, !P6 ;  /* 0x000000ff0200720c */ /* 0x000fe40007704270 */
[----:B------:R-:W-:Y:S02]  /*3810*/  ISETP.NE.AND P6, PT, R7, RZ, PT ;  /* 0x000000ff0700720c */ /* 0x000fe40003fc5270 */
[----:B------:R-:W-:-:S04]  /*3820*/  ISETP.LT.OR P0, PT, R3, 0x1, P0 ;  /* 0x000000010300780c */ /* 0x000fc80000701670 */
[----:B------:R-:W-:Y:S02]  /*3830*/  FSEL R50, R92, -INF , !P0 ;  /* 0xff8000005c327808 */ /* 0x000fe40004000000 */
[----:B------:R-:W-:-:S04]  /*3840*/  ISETP.NE.AND P0, PT, R17, RZ, PT ;  /* 0x000000ff1100720c */ /* 0x000fc80003f05270 */
[----:B------:R-:W-:-:S04]  /*3850*/  ISETP.GT.AND P0, PT, R2, 0x1, !P0 ;  /* 0x000000010200780c */ /* 0x000fc80004704270 */
        /* <DEDUP_REMOVED lines=54> */
.L_x_186:
[----:B------:R-:W-:-:S04]  /*3bc0*/  MOV R6, 0x1 ;  /* 0x0000000100067802 */ /* 0x000fc80000000f00 */
[----:B------:R-:W-:-:S13]  /*3bd0*/  ISETP.NE.AND P0, PT, R6, c[0x0][0x32c], PT ;  /* 0x0000cb0006007a0c */ /* 0x000fda0003f05270 */
[----:B------:R-:W-:-:S05]  /*3be0*/  @P0 IMAD.HI.U32 R6, R5, c[0x0][0x330], RZ ;  /* 0x0000cc0005060a27 */ /* 0x000fca00078e00ff */
[----:B------:R-:W-:Y:S02]  /*3bf0*/  @P0 SHF.R.U32.HI R5, RZ, c[0x0][0x334], R6 ;  /* 0x0000cd00ff050a19 */ /* 0x000fe40000011606 */
.L_x_187:
[----:B------:R-:W-:Y:S05]  /*3c00*/  BSYNC B0 ;  /* 0x0000000000007941 */ /* 0x000fea0003800000 */
.L_x_185:
[----:B------:R-:W-:-:S05]  /*3c10*/  IMAD R5, R5, c[0x0][0x32c], R12 ;  /* 0x0000cb0005057a24 */ /* 0x000fca00078e020c */
[----:B------:R-:W-:Y:S02]  /*3c20*/  IADD3 R6, R5, c[0x0][0x32c], RZ ;  /* 0x0000cb0005067a10 */ /* 0x000fe40007ffe0ff */
[----:B------:R-:W-:Y:S02]  /*3c30*/  IMNMX R2, R2, R5, !PT ;  /* 0x0000000502027217 */ /* 0x000fe40007800200 */
[----:B------:R-:W-:Y:S02]  /*3c40*/  IMNMX R3, R3, R6, PT ;  /* 0x0000000603037217 */ /* 0x000fe40003800200 */
.L_x_184:
[----:B------:R-:W-:Y:S01]  /*3c50*/  ISETP.NE.AND P0, PT, R16, RZ, PT ;  /* 0x000000ff1000720c */ /* 0x000fe20003f05270 */
[----:B------:R-:W-:Y:S01]  /*3c60*/  IMAD.SHL.U32 R209, R0, 0x2, RZ ;  /* 0x0000000200d17824 */ /* 0x000fe200078e00ff */
[----:B------:R-:W-:Y:S02]  /*3c70*/  FMNMX.FTZ R134, R22, R24, !PT ;  /* 0x0000001816867209 */ /* 0x000fe40007810000 */
[----:B------:R-:W-:Y:S01]  /*3c80*/  ISETP.GT.AND P0, PT, R2, 0x8, !P0 ;  /* 0x000000080200780c */ /* 0x000fe20004704270 */
[----:B------:R-:W-:Y:S01]  /*3c90*/  IMAD R210, R4, 0x2, R209 ;  /* 0x0000000204d27824 */ /* 0x000fe200078e02d1 */
[----:B------:R-:W-:Y:S01]  /*3ca0*/  FMNMX.FTZ R134, R25, R134, !PT ;  /* 0x0000008619867209 */ /* 0x000fe20007810000 */
[----:B------:R-:W-:Y:S01]  /*3cb0*/  LDSM.16.MT88.4 R148, [R209+0x1880] ;  /* 0x00188000d194783b */ /* 0x000fe20000004200 */
[----:B------:R-:W-:-:S02]  /*3cc0*/  ISETP.LT.OR P0, PT, R3, 0x9, P0 ;  /* 0x000000090300780c */ /* 0x000fc40000701670 */
[----:B------:R-:W-:Y:S01]  /*3cd0*/  FMNMX.FTZ R134, R26, R134, !PT ;  /* 0x000000861a867209 */ /* 0x000fe20007810000 */
[----:B------:R-:W-:Y:S01]  /*3ce0*/  LDSM.16.MT88.4 R108, [R210+0x1880] ;  /* 0x00188000d26c783b */ /* 0x000fe20000004200 */
[----:B------:R-:W-:Y:S02]  /*3cf0*/  FSEL R73, R90, -INF , !P0 ;  /* 0xff8000005a497808 */ /* 0x000fe40004000000 */
[----:B------:R-:W-:Y:S01]  /*3d00*/  ISETP.NE.AND P0, PT, R15, RZ, PT ;  /* 0x000000ff0f00720c */ /* 0x000fe20003f05270 */
[----:B------:R-:W-:Y:S01]  /*3d10*/  LDSM.16.MT88.4 R156, [R209+0x2480] ;  /* 0x00248000d19c783b */ /* 0x000fe20000004200 */
[----:B------:R-:W-:Y:S02]  /*3d20*/  FMNMX.FTZ R134, R27, R134, !PT ;  /* 0x000000861b867209 */ /* 0x000fe40007810000 */
[----:B------:R-:W-:Y:S01]  /*3d30*/  ISETP.GT.AND P0, PT, R2, 0x9, !P0 ;  /* 0x000000090200780c */ /* 0x000fe20004704270 */
[----:B------:R-:W-:Y:S01]  /*3d40*/  LDSM.16.MT88.4 R60, [R210+0x2480] ;  /* 0x00248000d23c783b */ /* 0x000fe20000004200 */
[----:B------:R-:W-:-:S02]  /*3d50*/  FMNMX.FTZ R134, R28, R134, !PT ;  /* 0x000000861c867209 */ /* 0x000fc40007810000 */
[----:B------:R-:W-:Y:S01]  /*3d60*/  ISETP.LT.OR P0, PT, R3, 0xa, P0 ;  /* 0x0000000a0300780c */ /* 0x000fe20000701670 */
[----:B------:R-:W-:Y:S01]  /*3d70*/  LDSM.16.MT88.4 R56, [R210+0x3080] ;  /* 0x00308000d238783b */ /* 0x000fe20000004200 */
[----:B------:R-:W-:Y:S02]  /*3d80*/  FMNMX.FTZ R134, R37, R134, !PT ;  /* 0x0000008625867209 */ /* 0x000fe40007810000 */
[----:B------:R-:W-:Y:S01]  /*3d90*/  FSEL R74, R91, -INF , !P0 ;  /* 0xff8000005b4a7808 */ /* 0x000fe20004000000 */
[----:B------:R-:W-:Y:S01]  /*3da0*/  LDSM.16.MT88.4 R164, [R209+0x3480] ;  /* 0x00348000d1a4783b */ /* 0x000fe20000004200 */
[----:B------:R-:W-:Y:S02]  /*3db0*/  ISETP.GT.AND P0, PT, R2, 0x10, !P6 ;  /* 0x000000100200780c */ /* 0x000fe40007704270 */
[----:B------:R-:W-:Y:S01]  /*3dc0*/  FMNMX.FTZ R134, R39, R134, !PT ;  /* 0x0000008627867209 */ /* 0x000fe20007810000 */
[----:B------:R-:W-:Y:S01]  /*3dd0*/  LDSM.16.MT88.4 R88, [R209+0x1c80] ;  /* 0x001c8000d158783b */ /* 0x000fe20000004200 */
[----:B------:R-:W-:-:S02]  /*3de0*/  ISETP.LT.OR P0, PT, R3, 0x11, P0 ;  /* 0x000000110300780c */ /* 0x000fc40000701670 */
[----:B------:R-:W-:Y:S01]  /*3df0*/  FMNMX.FTZ R134, R42, R134, !PT ;  /* 0x000000862a867209 */ /* 0x000fe20007810000 */
[----:B------:R-:W-:Y:S01]  /*3e00*/  LDSM.16.MT88.4 R136, [R209+0x2880] ;  /* 0x00288000d188783b */ /* 0x000fe20000004200 */
[----:B------:R-:W-:Y:S02]  /*3e10*/  FSEL R75, R86, -INF , !P0 ;  /* 0xff800000564b7808 */ /* 0x000fe40004000000 */
[----:B------:R-:W-:Y:S01]  /*3e20*/  ISETP.GT.AND P0, PT, R2, 0x11, !P5 ;  /* 0x000000110200780c */ /* 0x000fe20006f04270 */
[----:B------:R-:W-:Y:S01]  /*3e30*/  LDSM.16.MT88.4 R144, [R210+0x2880] ;  /* 0x00288000d290783b */ /* 0x000fe20000004200 */
[----:B------:R-:W-:Y:S02]  /*3e40*/  ISETP.NE.AND P5, PT, R14, RZ, PT ;  /* 0x000000ff0e00720c */ /* 0x000fe40003fa5270 */
[----:B------:R-:W-:Y:S01]  /*3e50*/  ISETP.LT.OR P0, PT, R3, 0x12, P0 ;  /* 0x000000120300780c */ /* 0x000fe20000701670 */
[----:B------:R-:W-:Y:S01]  /*3e60*/  LDSM.16.MT88.4 R172, [R210+0x3480] ;  /* 0x00348000d2ac783b */ /* 0x000fe20000004200 */
[----:B------:R-:W-:-:S02]  /*3e70*/  FMNMX.FTZ R134, R43, R134, !PT ;  /* 0x000000862b867209 */ /* 0x000fc40007810000 */
[----:B------:R-:W-:Y:S01]  /*3e80*/  FSEL R121, R87, -INF , !P0 ;  /* 0xff80000057797808 */ /* 0x000fe20004000000 */
[----:B------:R-:W-:Y:S01]  /*3e90*/  LDSM.16.MT88.4 R180, [R209+0x3880] ;  /* 0x00388000d1b4783b */ /* 0x000fe20000004200 */
[----:B------:R-:W-:Y:S02]  /*3ea0*/  ISETP.GT.AND P0, PT, R2, 0x18, !P4 ;  /* 0x000000180200780c */ /* 0x000fe40006704270 */
[----:B------:R-:W-:Y:S01]  /*3eb0*/  ISETP.NE.AND P4, PT, R19, RZ, PT ;  /* 0x000000ff1300720c */ /* 0x000fe20003f85270 */
[----:B------:R-:W-:Y:S01]  /*3ec0*/  LDSM.16.MT88.4 R104, [R209+0x2080] ;  /* 0x00208000d168783b */ /* 0x000fe20000004200 */
[----:B------:R-:W-:Y:S02]  /*3ed0*/  ISETP.LT.OR P0, PT, R3, 0x19, P0 ;  /* 0x000000190300780c */ /* 0x000fe40000701670 */
[----:B------:R-:W-:Y:S01]  /*3ee0*/  FMNMX.FTZ R134, R44, R134, !PT ;  /* 0x000000862c867209 */ /* 0x000fe20007810000 */
[----:B------:R-:W-:Y:S01]  /*3ef0*/  LDSM.16.MT88.4 R160, [R210+0x2080] ;  /* 0x00208000d2a0783b */ /* 0x000fe20000004200 */
[----:B------:R-:W-:-:S02]  /*3f00*/  FSEL R123, R82, -INF , !P0 ;  /* 0xff800000527b7808 */ /* 0x000fc40004000000 */
[C---:B------:R-:W-:Y:S01]  /*3f10*/  ISETP.GT.AND P0, PT, R2.reuse, 0x19, !P3 ;  /* 0x000000190200780c */ /* 0x040fe20005f04270 */
[----:B------:R-:W-:Y:S01]  /*3f20*/  LDSM.16.MT88.4 R168, [R209+0x2c80] ;  /* 0x002c8000d1a8783b */ /* 0x000fe20000004200 */
[----:B------:R-:W-:Y:S02]  /*3f30*/  ISETP.NE.AND P3, PT, R17, RZ, PT ;  /* 0x000000ff1100720c */ /* 0x000fe40003f65270 */
[----:B------:R-:W-:Y:S01]  /*3f40*/  ISETP.LT.OR P0, PT, R3, 0x1a, P0 ;  /* 0x0000001a0300780c */ /* 0x000fe20000701670 */
[----:B------:R-:W-:Y:S01]  /*3f50*/  LDSM.16.MT88.4 R176, [R210+0x2c80] ;  /* 0x002c8000d2b0783b */ /* 0x000fe20000004200 */
[----:B------:R-:W-:Y:S02]  /*3f60*/  ISETP.NE.AND P6, PT, R13, RZ, PT ;  /* 0x000000ff0d00720c */ /* 0x000fe40003fc5270 */
[----:B------:R-:W-:Y:S01]  /*3f70*/  FSEL R130, R83, -INF , !P0 ;  /* 0xff80000053827808 */ /* 0x000fe20004000000 */
[----:B------:R-:W-:Y:S01]  /*3f80*/  LDSM.16.MT88.4 R184, [R210+0x3880] ;  /* 0x00388000d2b8783b */ /* 0x000fe20000004200 */
[----:B------:R-:W-:-:S02]  /*3f90*/  ISETP.GT.AND P0, PT, R2, 0x20, !P2 ;  /* 0x000000200200780c */ /* 0x000fc40005704270 */
[----:B------:R-:W-:Y:S02]  /*3fa0*/  FMNMX.FTZ R134, R45, R134, !PT ;  /* 0x000000862d867209 */ /* 0x000fe40007810000 */
[----:B------:R-:W-:Y:S02]  /*3fb0*/  ISETP.LT.OR P0, PT, R3, 0x21, P0 ;  /* 0x000000210300780c */ /* 0x000fe40000701670 */
[----:B------:R-:W-:Y:S02]  /*3fc0*/  FMNMX.FTZ R132, R50, R51, !PT ;  /* 0x0000003332847209 */ /* 0x000fe40007810000 */
[----:B------:R-:W-:Y:S02]  /*3fd0*/  FSEL R188, R78, -INF , !P0 ;  /* 0xff8000004ebc7808 */ /* 0x000fe40004000000 */
[----:B------:R-:W-:Y:S02]  /*3fe0*/  ISETP.GT.AND P0, PT, R2, 0x21, !P1 ;  /* 0x000000210200780c */ /* 0x000fe40004f04270 */
[----:B------:R-:W-:-:S02]  /*3ff0*/  FMNMX.FTZ R132, R68, R132, !PT ;  /* 0x0000008444847209 */ /* 0x000fc40007810000 */
[----:B------:R-:W-:Y:S02]  /*4000*/  ISETP.LT.OR P0, PT, R3, 0x22, P0 ;  /* 0x000000220300780c */ /* 0x000fe40000701670 */
[----:B------:R-:W-:Y:S02]  /*4010*/  FMNMX.FTZ R132, R72, R132, !PT ;  /* 0x0000008448847209 */ /* 0x000fe40007810000 */
[----:B------:R-:W-:Y:S02]  /*4020*/  FSEL R189, R79, -INF , !P0 ;  /* 0xff8000004fbd7808 */ /* 0x000fe40004000000 */
[----:B------:R-:W-:Y:S01]  /*4030*/  ISETP.GT.AND P0, PT, R2, 0x1, !P3 ;  /* 0x000000010200780c */ /* 0x000fe20005f04270 */
[----:B------:R-:W-:Y:S01]  /*4040*/  LDSM.16.MT88.4 R76, [R209+0x3080] ;  /* 0x00308000d14c783b */ /* 0x000fe20000004200 */
[----:B------:R-:W-:Y:S02]  /*4050*/  FMNMX.FTZ R133, R18, R20, !PT ;  /* 0x0000001412857209 */ /* 0x000fe40007810000 */
[----:B------:R-:W-:-:S02]  /*4060*/  ISETP.LT.OR P0, PT, R3, 0x2, P0 ;  /* 0x000000020300780c */ /* 0x000fc40000701670 */
[----:B------:R-:W-:Y:S02]  /*4070*/  FMNMX.FTZ R132, R120, R132, !PT ;  /* 0x0000008478847209 */ /* 0x000fe40007810000 */
[----:B------:R-:W-:Y:S02]  /*4080*/  FSEL R15, R95, -INF , !P0 ;  /* 0xff8000005f0f7808 */ /* 0x000fe40004000000 */
[----:B------:R-:W-:Y:S02]  /*4090*/  ISETP.GT.AND P0, PT, R2, RZ, !P4 ;  /* 0x000000ff0200720c */ /* 0x000fe40006704270 */
[----:B------:R-:W-:Y:S02]  /*40a0*/  FMNMX.FTZ R133, R21, R133, !PT ;  /* 0x0000008515857209 */ /* 0x000fe40007810000 */
[----:B------:R-:W-:Y:S02]  /*40b0*/  ISETP.LT.OR P0, PT, R3, 0x1, P0 ;  /* 0x000000010300780c */ /* 0x000fe40000701670 */
[----:B------:R-:W-:-:S02]  /*40c0*/  FMNMX.FTZ R132, R122, R132, !PT ;  /* 0x000000847a847209 */ /* 0x000fc40007810000 */
[----:B------:R-:W-:Y:S02]  /*40d0*/  FSEL R14, R94, -INF , !P0 ;  /* 0xff8000005e0e7808 */ /* 0x000fe40004000000 */
[----:B------:R-:W-:Y:S01]  /*40e0*/  ISETP.GT.AND P0, PT, R2, 0x28, !P5 ;  /* 0x000000280200780c */ /* 0x000fe20006f04270 */
[----:B------:R-:W-:Y:S01]  /*40f0*/  LDSM.16.MT88.4 R92, [R210+0x1c80] ;  /* 0x001c8000d25c783b */ /* 0x000fe20000004200 */
[----:B------:R-:W-:Y:S02]  /*4100*/  FMNMX.FTZ R133, R23, R133, !PT ;  /* 0x0000008517857209 */ /* 0x000fe40007810000 */
[----:B------:R-:W-:Y:S02]  /*4110*/  ISETP.LT.OR P0, PT, R3, 0x29, P0 ;  /* 0x000000290300780c */ /* 0x000fe40000701670 */
[----:B------:R-:W-:Y:S02]  /*4120*/  FMNMX.FTZ R132, R131, R132, !PT ;  /* 0x0000008483847209 */ /* 0x000fe40007810000 */
[----:B------:R-:W-:-:S02]  /*4130*/  FSEL R191, R66, -INF , !P0 ;  /* 0xff80000042bf7808 */ /* 0x000fc40004000000 */
[----:B------:R-:W-:Y:S02]  /*4140*/  ISETP.GT.AND P0, PT, R2, 0x29, !P6 ;  /* 0x000000290200780c */ /* 0x000fe40007704270 */
[----:B------:R-:W1:Y:S01]  /*4150*/  SHFL.BFLY PT, R2, R134, 0x2, 0x1f ;  /* 0x0c401f0086027f89 */ /* 0x000e6200000e0000 */
[----:B------:R-:W-:Y:S02]  /*4160*/  FMNMX.FTZ R133, R36, R133, !PT ;  /* 0x0000008524857209 */ /* 0x000fe40007810000 */
[----:B------:R-:W-:Y:S02]  /*4170*/  FMNMX.FTZ R132, R135, R132, !PT ;  /* 0x0000008487847209 */ /* 0x000fe40007810000 */
[----:B------:R-:W-:Y:S02]  /*4180*/  FMNMX.FTZ R133, R38, R133, !PT ;  /* 0x0000008526857209 */ /* 0x000fe40007810000 */
[----:B------:R-:W-:Y:S02]  /*4190*/  FMNMX.FTZ R132, R194, R132, !PT ;  /* 0x00000084c2847209 */ /* 0x000fe40007810000 */
[----:B------:R-:W-:-:S02]  /*41a0*/  FMNMX.FTZ R133, R40, R133, !PT ;  /* 0x0000008528857209 */ /* 0x000fc40007810000 */
[----:B------:R-:W-:Y:S02]  /*41b0*/  FMNMX.FTZ R132, R193, R132, !PT ;  /* 0x00000084c1847209 */ /* 0x000fe40007810000 */
[----:B------:R-:W-:Y:S02]  /*41c0*/  FMNMX.FTZ R133, R41, R133, !PT ;  /* 0x0000008529857209 */ /* 0x000fe40007810000 */
[----:B------:R-:W-:Y:S02]  /*41d0*/  FMNMX.FTZ R132, R192, R132, !PT ;  /* 0x00000084c0847209 */ /* 0x000fe40007810000 */
[----:B------:R-:W-:Y:S02]  /*41e0*/  FMNMX.FTZ R133, R46, R133, !PT ;  /* 0x000000852e857209 */ /* 0x000fe40007810000 */
[----:B------:R-:W-:Y:S02]  /*41f0*/  FMNMX.FTZ R132, R195, R132, !PT ;  /* 0x00000084c3847209 */ /* 0x000fe40007810000 */
[----:B------:R-:W-:-:S02]  /*4200*/  FMNMX.FTZ R133, R47, R133, !PT ;  /* 0x000000852f857209 */ /* 0x000fc40007810000 */
[----:B------:R-:W-:Y:S01]  /*4210*/  ISETP.LT.OR P0, PT, R3, 0x2a, P0 ;  /* 0x0000002a0300780c */ /* 0x000fe20000701670 */
[----:B------:R-:W2:Y:S01]  /*4220*/  SHFL.BFLY PT, R5, R132, 0x2, 0x1f ;  /* 0x0c401f0084057f89 */ /* 0x000ea200000e0000 */
[----:B-1----:R-:W-:Y:S02]  /*4230*/  FMNMX.FTZ R134, R134, R2, !PT ;  /* 0x0000000286867209 */ /* 0x002fe40007810000 */
[----:B------:R-:W-:Y:S02]  /*4240*/  FMNMX.FTZ R133, R48, R133, !PT ;  /* 0x0000008530857209 */ /* 0x000fe40007810000 */
[----:B------:R-:W-:Y:S01]  /*4250*/  FSEL R190, R67, -INF , !P0 ;  /* 0xff80000043be7808 */ /* 0x000fe20004000000 */
[----:B------:R-:W1:Y:S01]  /*4260*/  SHFL.BFLY PT, R2, R134, 0x1, 0x1f ;  /* 0x0c201f0086027f89 */ /* 0x000e6200000e0000 */
[----:B------:R-:W-:Y:S02]  /*4270*/  FMNMX.FTZ R133, R49, R133, !PT ;  /* 0x0000008531857209 */ /* 0x000fe40007810000 */
[----:B------:R-:W-:-:S02]  /*4280*/  ISETP.NE.AND P6, PT, R247, 0x1, PT ;  /* 0x00000001f700780c */ /* 0x000fc40003fc5270 */
[----:B------:R-:W-:Y:S02]  /*4290*/  IADD3 R207, R207, -0x2, RZ ;  /* 0xfffffffecfcf7810 */ /* 0x000fe40007ffe0ff */
[----:B--2---:R-:W-:-:S05]  /*42a0*/  FMNMX.FTZ R132, R132, R5, !PT ;  /* 0x0000000584847209 */ /* 0x004fca0007810000 */
[----:B------:R-:W2:Y:S01]  /*42b0*/  SHFL.BFLY PT, R5, R132, 0x1, 0x1f ;  /* 0x0c201f0084057f89 */ /* 0x000ea200000e0000 */
[----:B-1----:R-:W-:-:S03]  /*42c0*/  FMNMX.FTZ R134, R134, R2, !PT ;  /* 0x0000000286867209 */ /* 0x002fc60007810000 */
[----:B------:R-:W1:Y:S01]  /*42d0*/  SHFL.BFLY PT, R2, R133, 0x2, 0x1f ;  /* 0x0c401f0085027f89 */ /* 0x000e6200000e0000 */
[C---:B------:R-:W-:Y:S01]  /*42e0*/  FSETP.NEU.FTZ.AND P0, PT, R134.reuse, -INF , PT ;  /* 0xff8000008600780b */ /* 0x040fe20003f1d000 */
[----:B------:R-:W-:-:S05]  /*42f0*/  FMUL.FTZ R3, R134, c[0x0][0x2d0] ;  /* 0x0000b40086037a20 */ /* 0x000fca0000410000 */
[----:B------:R-:W-:Y:S02]  /*4300*/  FSEL R3, R3, RZ, P0 ;  /* 0x000000ff03037208 */ /* 0x000fe40000000000 */
[----:B--2---:R-:W-:Y:S02]  /*4310*/  FMNMX.FTZ R132, R132, R5, !PT ;  /* 0x0000000584847209 */ /* 0x004fe40007810000 */
[----:B------:R-:W-:Y:S02]  /*4320*/  FMNMX.FTZ R5, R14, R15, !PT ;  /* 0x0000000f0e057209 */ /* 0x000fe40007810000 */
[----:B-1----:R-:W-:Y:S01]  /*4330*/  FMNMX.FTZ R133, R133, R2, !PT ;  /* 0x0000000285857209 */ /* 0x002fe20007810000 */
[----:B------:R-:W-:Y:S01]  /*4340*/  FMUL.FTZ R13, R132, c[0x0][0x2d0] ;  /* 0x0000b400840d7a20 */ /* 0x000fe20000410000 */
[----:B------:R-:W-:-:S03]  /*4350*/  FMNMX.FTZ R5, R73, R5, !PT ;  /* 0x0000000549057209 */ /* 0x000fc60007810000 */
[----:B------:R-:W1:Y:S01]  /*4360*/  SHFL.BFLY PT, R2, R133, 0x1, 0x1f ;  /* 0x0c201f0085027f89 */ /* 0x000e6200000e0000 */
[----:B------:R-:W-:-:S04]  /*4370*/  FMNMX.FTZ R5, R74, R5, !PT ;  /* 0x000000054a057209 */ /* 0x000fc80007810000 */
[----:B------:R-:W-:-:S04]  /*4380*/  FMNMX.FTZ R128, R75, R5, !PT ;  /* 0x000000054b807209 */ /* 0x000fc80007810000 */
[----:B------:R-:W-:-:S04]  /*4390*/  FMNMX.FTZ R128, R121, R128, !PT ;  /* 0x0000008079807209 */ /* 0x000fc80007810000 */
[----:B------:R-:W-:-:S04]  /*43a0*/  FMNMX.FTZ R128, R123, R128, !PT ;  /* 0x000000807b807209 */ /* 0x000fc80007810000 */
[----:B------:R-:W-:-:S04]  /*43b0*/  FMNMX.FTZ R128, R130, R128, !PT ;  /* 0x0000008082807209 */ /* 0x000fc80007810000 */
[----:B------:R-:W-:Y:S02]  /*43c0*/  FMNMX.FTZ R128, R188, R128, !PT ;  /* 0x00000080bc807209 */ /* 0x000fe40007810000 */
[----:B-1----:R-:W-:Y:S02]  /*43d0*/  FMNMX.FTZ R133, R133, R2, !PT ;  /* 0x0000000285857209 */ /* 0x002fe40007810000 */
[----:B------:R-:W-:Y:S02]  /*43e0*/  FMNMX.FTZ R128, R189, R128, !PT ;  /* 0x00000080bd807209 */ /* 0x000fe40007810000 */
[C---:B------:R-:W-:Y:S01]  /*43f0*/  FSETP.NEU.FTZ.AND P0, PT, R133.reuse, -INF , PT ;  /* 0xff8000008500780b */ /* 0x040fe20003f1d000 */
[----:B------:R-:W-:Y:S01]  /*4400*/  FMUL.FTZ R2, R133, c[0x0][0x2d0] ;  /* 0x0000b40085027a20 */ /* 0x000fe20000410000 */
[----:B------:R-:W-:-:S04]  /*4410*/  FMNMX.FTZ R128, R191, R128, !PT ;  /* 0x00000080bf807209 */ /* 0x000fc80007810000 */
[----:B------:R-:W-:Y:S02]  /*4420*/  FSEL R2, R2, RZ, P0 ;  /* 0x000000ff02027208 */ /* 0x000fe40000000000 */
[----:B------:R-:W-:Y:S02]  /*4430*/  FMNMX.FTZ R128, R190, R128, !PT ;  /* 0x00000080be807209 */ /* 0x000fe40007810000 */
[----:B------:R-:W-:Y:S01]  /*4440*/  FSETP.NEU.FTZ.AND P0, PT, R132, -INF , PT ;  /* 0xff8000008400780b */ /* 0x000fe20003f1d000 */
[--C-:B------:R-:W-:Y:S02]  /*4450*/  FFMA.FTZ R0, R18, c[0x0][0x2d0], -R2.reuse ;  /* 0x0000b40012007a23 */ /* 0x100fe40000010802 */
[----:B------:R-:W1:Y:S01]  /*4460*/  SHFL.BFLY PT, R5, R128, 0x2, 0x1f ;  /* 0x0c401f0080057f89 */ /* 0x000e6200000e0000 */
[----:B------:R-:W-:Y:S01]  /*4470*/  FSEL R13, R13, RZ, P0 ;  /* 0x000000ff0d0d7208 */ /* 0x000fe20000000000 */
[----:B------:R2:W-:Y:S02]  /*4480*/  MUFU.EX2 R206, R0 ;  /* 0x0000000000ce7308 */ /* 0x0005e40000000800 */
[----:B--2---:R-:W-:-:S06]  /*4490*/  FFMA.FTZ R0, R20, c[0x0][0x2d0], -R2 ;  /* 0x0000b40014007a23 */ /* 0x004fcc0000010802 */
[----:B------:R2:W3:Y:S01]  /*44a0*/  MUFU.EX2 R205, R0 ;  /* 0x0000000000cd7308 */ /* 0x0004e20000000800 */
[----:B-1----:R-:W-:-:S05]  /*44b0*/  FMNMX.FTZ R128, R128, R5, !PT ;  /* 0x0000000580807209 */ /* 0x002fca0007810000 */
[----:B------:R-:W1:Y:S01]  /*44c0*/  SHFL.BFLY PT, R5, R128, 0x1, 0x1f ;  /* 0x0c201f0080057f89 */ /* 0x000e6200000e0000 */
[----:B--2---:R-:W-:Y:S01]  /*44d0*/  FFMA.FTZ R0, R21, c[0x0][0x2d0], -R2 ;  /* 0x0000b40015007a23 */ /* 0x004fe20000010802 */
[----:B---3--:R-:W-:-:S03]  /*44e0*/  F2FP.BF16.PACK_AB R9, R205, R206 ;  /* 0x000000cecd09723e */ /* 0x008fc600000010ff */
[----:B------:R2:W-:Y:S01]  /*44f0*/  MUFU.EX2 R227, R0 ;  /* 0x0000000000e37308 */ /* 0x0005e20000000800 */
[----:B-1----:R-:W-:Y:S01]  /*4500*/  FMNMX.FTZ R128, R128, R5, !PT ;  /* 0x0000000580807209 */ /* 0x002fe20007810000 */
[----:B------:R-:W-:-:S03]  /*4510*/  FFMA.FTZ R5, R22, c[0x0][0x2d0], -R3 ;  /* 0x0000b40016057a23 */ /* 0x000fc60000010803 */
[C---:B------:R-:W-:Y:S01]  /*4520*/  FSETP.NEU.FTZ.AND P0, PT, R128.reuse, -INF , PT ;  /* 0xff8000008000780b */ /* 0x040fe20003f1d000 */
[----:B--2---:R-:W-:Y:S02]  /*4530*/  FFMA.FTZ R0, R23, c[0x0][0x2d0], -R2 ;  /* 0x0000b40017007a23 */ /* 0x004fe40000010802 */
[----:B------:R1:W-:Y:S01]  /*4540*/  MUFU.EX2 R232, R5 ;  /* 0x0000000500e87308 */ /* 0x0003e20000000800 */
[----:B------:R-:W-:-:S05]  /*4550*/  FMUL.FTZ R12, R128, c[0x0][0x2d0] ;  /* 0x0000b400800c7a20 */ /* 0x000fca0000410000 */
[----:B------:R-:W-:Y:S02]  /*4560*/  FSEL R12, R12, RZ, P0 ;  /* 0x000000ff0c0c7208 */ /* 0x000fe40000000000 */
[----:B------:R2:W3:Y:S01]  /*4570*/  MUFU.EX2 R229, R0 ;  /* 0x0000000000e57308 */ /* 0x0004e20000000800 */
[----:B-1----:R-:W-:-:S07]  /*4580*/  FFMA.FTZ R5, R24, c[0x0][0x2d0], -R3 ;  /* 0x0000b40018057a23 */ /* 0x002fce0000010803 */
[----:B------:R1:W4:Y:S01]  /*4590*/  MUFU.EX2 R230, R5 ;  /* 0x0000000500e67308 */ /* 0x0003220000000800 */
[----:B--2---:R-:W-:Y:S01]  /*45a0*/  FFMA.FTZ R0, R27, c[0x0][0x2d0], -R3 ;  /* 0x0000b4001b007a23 */ /* 0x004fe20000010803 */
[----:B---3--:R-:W-:-:S06]  /*45b0*/  F2FP.BF16.PACK_AB R11, R229, R227 ;  /* 0x000000e3e50b723e */ /* 0x008fcc00000010ff */
[----:B------:R2:W-:Y:S01]  /*45c0*/  MUFU.EX2 R235, R0 ;  /* 0x0000000000eb7308 */ /* 0x0005e20000000800 */
[----:B-1----:R-:W-:Y:S01]  /*45d0*/  FFMA.FTZ R5, R25, c[0x0][0x2d0], -R3 ;  /* 0x0000b40019057a23 */ /* 0x002fe20000010803 */
[----:B----4-:R-:W-:-:S06]  /*45e0*/  F2FP.BF16.PACK_AB R8, R230, R232 ;  /* 0x000000e8e608723e */ /* 0x010fcc00000010ff */
[----:B------:R1:W-:Y:S01]  /*45f0*/  MUFU.EX2 R239, R5 ;  /* 0x0000000500ef7308 */ /* 0x0003e20000000800 */
[----:B--2---:R-:W-:-:S07]  /*4600*/  FFMA.FTZ R0, R28, c[0x0][0x2d0], -R3 ;  /* 0x0000b4001c007a23 */ /* 0x004fce0000010803 */
[----:B------:R2:W3:Y:S01]  /*4610*/  MUFU.EX2 R238, R0 ;  /* 0x0000000000ee7308 */ /* 0x0004e20000000800 */
[----:B-1----:R-:W-:-:S07]  /*4620*/  FFMA.FTZ R5, R26, c[0x0][0x2d0], -R3 ;  /* 0x0000b4001a057a23 */ /* 0x002fce0000010803 */
[----:B------:R-:W1:Y:S01]  /*4630*/  MUFU.EX2 R240, R5 ;  /* 0x0000000500f07308 */ /* 0x000e620000000800 */
[----:B--2---:R-:W-:Y:S01]  /*4640*/  FFMA.FTZ R0, R37, c[0x0][0x2d0], -R3 ;  /* 0x0000b40025007a23 */ /* 0x004fe20000010803 */
[----:B---3--:R-:W-:-:S06]  /*4650*/  F2FP.BF16.PACK_AB R4, R238, R235 ;  /* 0x000000ebee04723e */ /* 0x008fcc00000010ff */
[----:B------:R2:W-:Y:S01]  /*4660*/  MUFU.EX2 R242, R0 ;  /* 0x0000000000f27308 */ /* 0x0005e20000000800 */
[----:B-1----:R-:W-:-:S07]  /*4670*/  F2FP.BF16.PACK_AB R10, R240, R239 ;  /* 0x000000eff00a723e */ /* 0x002fce00000010ff */
[----:B------:R-:W-:Y:S01]  /*4680*/  HMMA.16816.F32.BF16 R16, R8, R148, RZ ;  /* 0x000000940810723c */ /* 0x000fe200000418ff */
[----:B--2---:R-:W-:-:S04]  /*4690*/  FFMA.FTZ R0, R39, c[0x0][0x2d0], -R3 ;  /* 0x0000b40027007a23 */ /* 0x004fc80000010803 */
[----:B------:R1:W2:Y:S03]  /*46a0*/  MUFU.EX2 R243, R0 ;  /* 0x0000000000f37308 */ /* 0x0002a60000000800 */
[C---:B------:R-:W-:Y:S08]  /*46b0*/  HMMA.16816.F32.BF16 R32, R8.reuse, R108, RZ ;  /* 0x0000006c0820723c */ /* 0x040ff000000418ff */
[----:B------:R-:W-:Y:S01]  /*46c0*/  HMMA.16816.F32.BF16 R28, R8, R156, RZ ;  /* 0x0000009c081c723c */ /* 0x000fe200000418ff */
[----:B-1----:R-:W-:Y:S01]  /*46d0*/  FFMA.FTZ R0, R36, c[0x0][0x2d0], -R2 ;  /* 0x0000b40024007a23 */ /* 0x002fe20000010802 */
[----:B--2---:R-:W-:-:S06]  /*46e0*/  F2FP.BF16.PACK_AB R6, R243, R242 ;  /* 0x000000f2f306723e */ /* 0x004fcc00000010ff */
[C---:B------:R-:W-:Y:S01]  /*46f0*/  HMMA.16816.F32.BF16 R24, R8.reuse, R60, RZ ;  /* 0x0000003c0818723c */ /* 0x040fe200000418ff */
[----:B------:R1:W-:Y:S07]  /*4700*/  MUFU.EX2 R225, R0 ;  /* 0x0000000000e17308 */ /* 0x0003ee0000000800 */
[C---:B------:R-:W-:Y:S08]  /*4710*/  HMMA.16816.F32.BF16 R20, R8.reuse, R76, RZ ;  /* 0x0000004c0814723c */ /* 0x040ff000000418ff */
[----:B------:R-:W-:Y:S01]  /*4720*/  HMMA.16816.F32.BF16 R84, R8, R56, RZ ;  /* 0x000000380854723c */ /* 0x000fe200000418ff */
[----:B-1----:R-:W-:-:S04]  /*4730*/  FFMA.FTZ R0, R38, c[0x0][0x2d0], -R2 ;  /* 0x0000b40026007a23 */ /* 0x002fc80000010802 */
        /* <DEDUP_REMOVED lines=11> */
[----:B------:R-:W-:Y:S01]  /*47f0*/  HMMA.16816.F32.BF16 R8, R8, R58, RZ ;  /* 0x0000003a0808723c */ /* 0x000fe200000418ff */
[----:B-1----:R-:W-:Y:S01]  /*4800*/  FFMA.FTZ R0, R42, c[0x0][0x2d0], -R3 ;  /* 0x0000b4002a007a23 */ /* 0x002fe20000010803 */
[----:B--2---:R-:W-:-:S03]  /*4810*/  F2FP.BF16.PACK_AB R7, R241, R237 ;  /* 0x000000edf107723e */ /* 0x004fc600000010ff */
[----:B------:R1:W-:Y:S04]  /*4820*/  MUFU.EX2 R236, R0 ;  /* 0x0000000000ec7308 */ /* 0x0003e80000000800 */
[C---:B------:R-:W-:Y:S08]  /*4830*/  HMMA.16816.F32.BF16 R36, R4.reuse, R166, R36 ;  /* 0x000000a60424723c */ /* 0x040ff00000041824 */
[----:B------:R-:W-:Y:S01]  /*4840*/  HMMA.16816.F32.BF16 R16, R4, R88, R16 ;  /* 0x000000580410723c */ /* 0x000fe20000041810 */
[----:B-1----:R-:W-:-:S04]  /*4850*/  FFMA.FTZ R0, R43, c[0x0][0x2d0], -R3 ;  /* 0x0000b4002b007a23 */ /* 0x002fc80000010803 */
[----:B------:R1:W2:Y:S03]  /*4860*/  MUFU.EX2 R233, R0 ;  /* 0x0000000000e97308 */ /* 0x0002a60000000800 */
[C---:B------:R-:W-:Y:S08]  /*4870*/  HMMA.16816.F32.BF16 R32, R4.reuse, R92, R32 ;  /* 0x0000005c0420723c */ /* 0x040ff00000041820 */
[----:B------:R-:W-:Y:S01]  /*4880*/  HMMA.16816.F32.BF16 R28, R4, R136, R28 ;  /* 0x00000088041c723c */ /* 0x000fe2000004181c */
[----:B-1----:R-:W-:-:S07]  /*4890*/  FFMA.FTZ R0, R44, c[0x0][0x2d0], -R3 ;  /* 0x0000b4002c007a23 */ /* 0x002fce0000010803 */
[C---:B------:R-:W-:Y:S01]  /*48a0*/  HMMA.16816.F32.BF16 R24, R4.reuse, R144, R24 ;  /* 0x000000900418723c */ /* 0x040fe20000041818 */
[----:B------:R-:W-:Y:S01]  /*48b0*/  FFMA.FTZ R3, R45, c[0x0][0x2d0], -R3 ;  /* 0x0000b4002d037a23 */ /* 0x000fe20000010803 */
[----:B--2---:R-:W-:Y:S01]  /*48c0*/  F2FP.BF16.PACK_AB R96, R233, R236 ;  /* 0x000000ece960723e */ /* 0x004fe200000010ff */
[----:B------:R1:W-:Y:S05]  /*48d0*/  MUFU.EX2 R231, R0 ;  /* 0x0000000000e77308 */ /* 0x0003ea0000000800 */
[C---:B------:R-:W-:Y:S03]  /*48e0*/  HMMA.16816.F32.BF16 R20, R4.reuse, R164, R20 ;  /* 0x000000a40414723c */ /* 0x040fe60000041814 */
[----:B------:R-:W2:Y:S05]  /*48f0*/  MUFU.EX2 R228, R3 ;  /* 0x0000000300e47308 */ /* 0x000eaa0000000800 */
[----:B------:R-:W-:Y:S01]  /*4900*/  HMMA.16816.F32.BF16 R84, R4, R172, R84 ;  /* 0x000000ac0454723c */ /* 0x000fe20000041854 */
[----:B-1----:R-:W-:-:S04]  /*4910*/  FFMA.FTZ R0, R46, c[0x0][0x2d0], -R2 ;  /* 0x0000b4002e007a23 */ /* 0x002fc80000010802 */
[----:B------:R1:W-:Y:S03]  /*4920*/  MUFU.EX2 R204, R0 ;  /* 0x0000000000cc7308 */ /* 0x0003e60000000800 */
[----:B------:R-:W-:Y:S01]  /*4930*/  HMMA.16816.F32.BF16 R152, R4, R90, R152 ;  /* 0x0000005a0498723c */ /* 0x000fe20000041898 */
[----:B--2---:R-:W-:Y:S01]  /*4940*/  F2FP.BF16.PACK_AB R98, R228, R231 ;  /* 0x000000e7e462723e */ /* 0x004fe200000010ff */
[----:B------:R-:W-:-:S06]  /*4950*/  @P6 IMAD.HI.U32 R3, R129, c[0x0][0x2c8], RZ ;  /* 0x0000b20081036a27 */ /* 0x000fcc00078e00ff */
[----:B------:R-:W-:Y:S01]  /*4960*/  HMMA.16816.F32.BF16 R112, R4, R94, R112 ;  /* 0x0000005e0470723c */ /* 0x000fe20000041870 */
[----:B------:R-:W-:Y:S02]  /*4970*/  @P6 SHF.R.U32.HI R129, RZ, c[0x0][0x2cc], R3 ;  /* 0x0000b300ff816a19 */ /* 0x000fe40000011603 */
[----:B------:R-:W-:-:S03]  /*4980*/  ISETP.LE.AND P6, PT, R246, c[0x0][0x32c], PT ;  /* 0x0000cb00f6007a0c */ /* 0x000fc60003fc3270 */
[----:B------:R-:W-:Y:S02]  /*4990*/  IMAD.IADD R3, R244, 0x1, R129 ;  /* 0x00000001f4037824 */ /* 0x000fe400078e0281 */
[--C-:B-1----:R-:W-:Y:S01]  /*49a0*/  FFMA.FTZ R0, R47, c[0x0][0x2d0], -R2.reuse ;  /* 0x0000b4002f007a23 */ /* 0x102fe20000010802 */
[C---:B------:R-:W-:Y:S03]  /*49b0*/  HMMA.16816.F32.BF16 R124, R4.reuse, R138, R124 ;  /* 0x0000008a047c723c */ /* 0x040fe6000004187c */
[----:B------:R1:W2:Y:S05]  /*49c0*/  MUFU.EX2 R203, R0 ;  /* 0x0000000000cb7308 */ /* 0x0002aa0000000800 */
[C---:B------:R-:W-:Y:S08]  /*49d0*/  HMMA.16816.F32.BF16 R64, R4.reuse, R146, R64 ;  /* 0x000000920440723c */ /* 0x040ff00000041840 */
[----:B------:R-:W-:Y:S01]  /*49e0*/  HMMA.16816.F32.BF16 R8, R4, R174, R8 ;  /* 0x000000ae0408723c */ /* 0x000fe20000041808 */
[--C-:B-1----:R-:W-:Y:S01]  /*49f0*/  FFMA.FTZ R0, R48, c[0x0][0x2d0], -R2.reuse ;  /* 0x0000b40030007a23 */ /* 0x102fe20000010802 */
[----:B--2---:R-:W-:Y:S01]  /*4a00*/  F2FP.BF16.PACK_AB R97, R203, R204 ;  /* 0x000000cccb61723e */ /* 0x004fe200000010ff */
[----:B------:R-:W-:-:S02]  /*4a10*/  FFMA.FTZ R2, R49, c[0x0][0x2d0], -R2 ;  /* 0x0000b40031027a23 */ /* 0x000fc40000010802 */
[----:B------:R1:W-:Y:S08]  /*4a20*/  MUFU.EX2 R202, R0 ;  /* 0x0000000000ca7308 */ /* 0x0003f00000000800 */
[----:B------:R-:W2:Y:S01]  /*4a30*/  MUFU.EX2 R201, R2 ;  /* 0x0000000200c97308 */ /* 0x000ea20000000800 */
[----:B-1----:R-:W-:-:S07]  /*4a40*/  FFMA.FTZ R0, R50, c[0x0][0x2d0], -R13 ;  /* 0x0000b40032007a23 */ /* 0x002fce000001080d */
[----:B------:R1:W-:Y:S01]  /*4a50*/  MUFU.EX2 R200, R0 ;  /* 0x0000000000c87308 */ /* 0x0003e20000000800 */
[----:B--2---:R-:W-:-:S07]  /*4a60*/  F2FP.BF16.PACK_AB R99, R201, R202 ;  /* 0x000000cac963723e */ /* 0x004fce00000010ff */
[----:B------:R-:W-:Y:S01]  /*4a70*/  HMMA.16816.F32.BF16 R80, R96, R182, R36 ;  /* 0x000000b66050723c */ /* 0x000fe20000041824 */
[----:B-1----:R-:W-:-:S07]  /*4a80*/  FFMA.FTZ R0, R51, c[0x0][0x2d0], -R13 ;  /* 0x0000b40033007a23 */ /* 0x002fce000001080d */
[C---:B------:R-:W-:Y:S01]  /*4a90*/  HMMA.16816.F32.BF16 R140, R96.reuse, R104, R16 ;  /* 0x00000068608c723c */ /* 0x040fe20000041810 */
[----:B------:R1:W2:Y:S07]  /*4aa0*/  MUFU.EX2 R197, R0 ;  /* 0x0000000000c57308 */ /* 0x0002ae0000000800 */
[C---:B------:R-:W-:Y:S08]  /*4ab0*/  HMMA.16816.F32.BF16 R100, R96.reuse, R160, R32 ;  /* 0x000000a06064723c */ /* 0x040ff00000041820 */
[----:B------:R-:W-:Y:S01]  /*4ac0*/  HMMA.16816.F32.BF16 R116, R96, R168, R28 ;  /* 0x000000a86074723c */ /* 0x000fe2000004181c */
[----:B-1----:R-:W-:Y:S01]  /*4ad0*/  FFMA.FTZ R0, R68, c[0x0][0x2d0], -R13 ;  /* 0x0000b40044007a23 */ /* 0x002fe2000001080d */
[----:B--2---:R-:W-:-:S03]  /*4ae0*/  F2FP.BF16.PACK_AB R4, R197, R200 ;  /* 0x000000c8c504723e */ /* 0x004fc600000010ff */
[----:B------:R1:W-:Y:S03]  /*4af0*/  MUFU.EX2 R198, R0 ;  /* 0x0000000000c67308 */ /* 0x0003e60000000800 */
[C---:B------:R-:W-:Y:S08]  /*4b00*/  HMMA.16816.F32.BF16 R52, R96.reuse, R176, R24 ;  /* 0x000000b06034723c */ /* 0x040ff00000041818 */
        /* <DEDUP_REMOVED lines=12> */
[----:B------:R-:W-:Y:S01]  /*4bd0*/  HMMA.16816.F32.BF16 R96, R96, R186, R8 ;  /* 0x000000ba6060723c */ /* 0x000fe20000041808 */
[----:B------:R1:W2:Y:S02]  /*4be0*/  MUFU.EX2 R41, R0 ;  /* 0x0000000000297308 */ /* 0x0002a40000000800 */
[----:B-1----:R-:W-:Y:S01]  /*4bf0*/  FFMA.FTZ R0, R73, c[0x0][0x2d0], -R12 ;  /* 0x0000b40049007a23 */ /* 0x002fe2000001080c */
[----:B--2---:R-:W-:-:S05]  /*4c00*/  F2FP.BF16.PACK_AB R5, R41, R42 ;  /* 0x0000002a2905723e */ /* 0x004fca00000010ff */
[----:B------:R1:W-:Y:S02]  /*4c10*/  MUFU.EX2 R196, R0 ;  /* 0x0000000000c47308 */ /* 0x0003e40000000800 */
[----:B-1----:R-:W-:-:S06]  /*4c20*/  FFMA.FTZ R0, R74, c[0x0][0x2d0], -R12 ;  /* 0x0000b4004a007a23 */ /* 0x002fcc000001080c */
[----:B------:R1:W2:Y:S02]  /*4c30*/  MUFU.EX2 R40, R0 ;  /* 0x0000000000287308 */ /* 0x0002a40000000800 */
[----:B-1----:R-:W-:Y:S01]  /*4c40*/  FFMA.FTZ R0, R120, c[0x0][0x2d0], -R13 ;  /* 0x0000b40078007a23 */ /* 0x002fe2000001080d */
[----:B--2---:R-:W-:-:S05]  /*4c50*/  F2FP.BF16.PACK_AB R7, R40, R196 ;  /* 0x000000c42807723e */ /* 0x004fca00000010ff */
[----:B------:R1:W-:Y:S02]  /*4c60*/  MUFU.EX2 R50, R0 ;  /* 0x0000000000327308 */ /* 0x0003e40000000800 */
[C---:B------:R-:W-:Y:S08]  /*4c70*/  HMMA.16816.F32.BF16 R32, R4.reuse, R148, RZ ;  /* 0x000000940420723c */ /* 0x040ff000000418ff */
[----:B------:R-:W-:Y:S01]  /*4c80*/  HMMA.16816.F32.BF16 R24, R4, R108, RZ ;  /* 0x0000006c0418723c */ /* 0x000fe200000418ff */
[----:B-1----:R-:W-:-:S04]  /*4c90*/  FFMA.FTZ R0, R122, c[0x0][0x2d0], -R13 ;  /* 0x0000b4007a007a23 */ /* 0x002fc8000001080d */
[----:B------:R1:W2:Y:S03]  /*4ca0*/  MUFU.EX2 R49, R0 ;  /* 0x0000000000317308 */ /* 0x0002a60000000800 */
[C---:B------:R-:W-:Y:S08]  /*4cb0*/  HMMA.16816.F32.BF16 R8, R4.reuse, R156, RZ ;  /* 0x0000009c0408723c */ /* 0x040ff000000418ff */
[----:B------:R-:W-:Y:S01]  /*4cc0*/  HMMA.16816.F32.BF16 R16, R4, R60, RZ ;  /* 0x0000003c0410723c */ /* 0x000fe200000418ff */
[----:B-1----:R-:W-:-:S07]  /*4cd0*/  FFMA.FTZ R0, R131, c[0x0][0x2d0], -R13 ;  /* 0x0000b40083007a23 */ /* 0x002fce000001080d */
[C---:B------:R-:W-:Y:S01]  /*4ce0*/  HMMA.16816.F32.BF16 R20, R4.reuse, R76, RZ ;  /* 0x0000004c0414723c */ /* 0x040fe200000418ff */
[----:B------:R1:W-:Y:S07]  /*4cf0*/  MUFU.EX2 R48, R0 ;  /* 0x0000000000307308 */ /* 0x0003ee0000000800 */
[C---:B------:R-:W-:Y:S08]  /*4d00*/  HMMA.16816.F32.BF16 R148, R4.reuse, R150, RZ ;  /* 0x000000960494723c */ /* 0x040ff000000418ff */
[----:B------:R-:W-:Y:S01]  /*4d10*/  HMMA.16816.F32.BF16 R108, R4, R110, RZ ;  /* 0x0000006e046c723c */ /* 0x000fe200000418ff */
[----:B-1----:R-:W-:-:S04]  /*4d20*/  FFMA.FTZ R0, R135, c[0x0][0x2d0], -R13 ;  /* 0x0000b40087007a23 */ /* 0x002fc8000001080d */
[----:B------:R1:W3:Y:S03]  /*4d30*/  MUFU.EX2 R51, R0 ;  /* 0x0000000000337308 */ /* 0x0002e60000000800 */
        /* <DEDUP_REMOVED lines=8> */
[----:B------:R1:W4:Y:S02]  /*4dc0*/  MUFU.EX2 R15, R0 ;  /* 0x00000000000f7308 */ /* 0x0003240000000800 */
[----:B--2---:R-:W-:Y:S02]  /*4dd0*/  F2FP.BF16.PACK_AB R4, R49, R50 ;  /* 0x000000323104723e */ /* 0x004fe400000010ff */
[----:B---3--:R-:W-:Y:S01]  /*4de0*/  F2FP.BF16.PACK_AB R6, R51, R48 ;  /* 0x000000303306723e */ /* 0x008fe200000010ff */
[----:B-1----:R-:W-:Y:S01]  /*4df0*/  FFMA.FTZ R0, R123, c[0x0][0x2d0], -R12 ;  /* 0x0000b4007b007a23 */ /* 0x002fe2000001080c */
[----:B----4-:R-:W-:-:S03]  /*4e00*/  F2FP.BF16.PACK_AB R5, R15, R14 ;  /* 0x0000000e0f05723e */ /* 0x010fc600000010ff */
[----:B------:R1:W-:Y:S02]  /*4e10*/  MUFU.EX2 R36, R0 ;  /* 0x0000000000247308 */ /* 0x0003e40000000800 */
[----:B-1----:R-:W-:-:S06]  /*4e20*/  FFMA.FTZ R0, R130, c[0x0][0x2d0], -R12 ;  /* 0x0000b40082007a23 */ /* 0x002fcc000001080c */
[----:B------:R1:W2:Y:S02]  /*4e30*/  MUFU.EX2 R37, R0 ;  /* 0x0000000000257308 */ /* 0x0002a40000000800 */
[----:B-1----:R-:W-:Y:S01]  /*4e40*/  FFMA.FTZ R0, R194, c[0x0][0x2d0], -R13 ;  /* 0x0000b400c2007a23 */ /* 0x002fe2000001080d */
[----:B--2---:R-:W-:-:S05]  /*4e50*/  F2FP.BF16.PACK_AB R7, R37, R36 ;  /* 0x000000242507723e */ /* 0x004fca00000010ff */
[----:B------:R1:W-:Y:S02]  /*4e60*/  MUFU.EX2 R38, R0 ;  /* 0x0000000000267308 */ /* 0x0003e40000000800 */
        /* <DEDUP_REMOVED lines=8> */
[----:B--2---:R-:W-:Y:S01]  /*4ef0*/  F2FP.BF16.PACK_AB R92, R39, R38 ;  /* 0x00000026275c723e */ /* 0x004fe200000010ff */
[----:B------:R1:W-:Y:S06]  /*4f00*/  MUFU.EX2 R43, R0 ;  /* 0x00000000002b7308 */ /* 0x0003ec0000000800 */
        /* <DEDUP_REMOVED lines=12> */
[----:B-1----:R-:W-:-:S06]  /*4fd0*/  FFMA.FTZ R0, R189, c[0x0][0x2d0], -R12 ;  /* 0x0000b400bd007a23 */ /* 0x002fcc000001080c */
[----:B------:R-:W-:Y:S01]  /*4fe0*/  FADD.FTZ R5, R232, R230 ;  /* 0x000000e6e8057221 */ /* 0x000fe20000010000 */
[----:B------:R-:W1:Y:S01]  /*4ff0*/  MUFU.EX2 R8, R0 ;  /* 0x0000000000087308 */ /* 0x000e620000000800 */
[----:B------:R-:W-:Y:S02]  /*5000*/  FADD.FTZ R7, R206, R205 ;  /* 0x000000cdce077221 */ /* 0x000fe40000010000 */
[----:B------:R-:W-:Y:S02]  /*5010*/  FADD.FTZ R6, R200, R197 ;  /* 0x000000c5c8067221 */ /* 0x000fe40000010000 */
[----:B------:R-:W-:Y:S02]  /*5020*/  FADD.FTZ R4, R42, R41 ;  /* 0x000000292a047221 */ /* 0x000fe40000010000 */
[----:B------:R-:W-:Y:S02]  /*5030*/  FADD.FTZ R5, R239, R5 ;  /* 0x00000005ef057221 */ /* 0x000fe40000010000 */
[----:B------:R-:W-:-:S02]  /*5040*/  FADD.FTZ R7, R227, R7 ;  /* 0x00000007e3077221 */ /* 0x000fc40000010000 */
[----:B------:R-:W-:Y:S02]  /*5050*/  FADD.FTZ R6, R198, R6 ;  /* 0x00000006c6067221 */ /* 0x000fe40000010000 */
[----:B------:R-:W-:Y:S02]  /*5060*/  FADD.FTZ R4, R196, R4 ;  /* 0x00000004c4047221 */ /* 0x000fe40000010000 */
[----:B------:R-:W-:Y:S01]  /*5070*/  FADD.FTZ R5, R240, R5 ;  /* 0x00000005f0057221 */ /* 0x000fe20000010000 */
[----:B-1----:R-:W-:Y:S01]  /*5080*/  F2FP.BF16.PACK_AB R93, R8, R9 ;  /* 0x00000009085d723e */ /* 0x002fe200000010ff */
[----:B------:R-:W-:Y:S02]  /*5090*/  FADD.FTZ R7, R229, R7 ;  /* 0x00000007e5077221 */ /* 0x000fe40000010000 */
[----:B------:R-:W-:Y:S02]  /*50a0*/  FADD.FTZ R6, R199, R6 ;  /* 0x00000006c7067221 */ /* 0x000fe40000010000 */
[----:B------:R-:W-:-:S02]  /*50b0*/  FADD.FTZ R4, R40, R4 ;  /* 0x0000000428047221 */ /* 0x000fc40000010000 */
[----:B------:R-:W-:Y:S02]  /*50c0*/  FADD.FTZ R5, R235, R5 ;  /* 0x00000005eb057221 */ /* 0x000fe40000010000 */
[----:B------:R-:W-:Y:S02]  /*50d0*/  FADD.FTZ R11, R225, R7 ;  /* 0x00000007e10b7221 */ /* 0x000fe40000010000 */
[----:B------:R-:W-:Y:S02]  /*50e0*/  FFMA.FTZ R0, R191, c[0x0][0x2d0], -R12 ;  /* 0x0000b400bf007a23 */ /* 0x000fe4000001080c */
[----:B------:R-:W-:Y:S02]  /*50f0*/  FADD.FTZ R10, R50, R6 ;  /* 0x00000006320a7221 */ /* 0x000fe40000010000 */
[----:B------:R-:W-:Y:S01]  /*5100*/  FADD.FTZ R6, R14, R4 ;  /* 0x000000040e067221 */ /* 0x000fe20000010000 */
[----:B------:R1:W-:Y:S01]  /*5110*/  MUFU.EX2 R2, R0 ;  /* 0x0000000000027308 */ /* 0x0003e20000000800 */
[----:B------:R-:W-:-:S02]  /*5120*/  FADD.FTZ R7, R238, R5 ;  /* 0x00000005ee077221 */ /* 0x000fc40000010000 */
[----:B------:R-:W-:Y:S02]  /*5130*/  FADD.FTZ R5, R234, R11 ;  /* 0x0000000bea057221 */ /* 0x000fe40000010000 */
[----:B------:R-:W-:Y:S02]  /*5140*/  FADD.FTZ R4, R49, R10 ;  /* 0x0000000a31047221 */ /* 0x000fe40000010000 */
[----:B------:R-:W-:Y:S02]  /*5150*/  FADD.FTZ R6, R15, R6 ;  /* 0x000000060f067221 */ /* 0x000fe40000010000 */
[----:B------:R-:W-:Y:S02]  /*5160*/  FADD.FTZ R11, R242, R7 ;  /* 0x00000007f20b7221 */ /* 0x000fe40000010000 */
[----:B------:R-:W-:Y:S02]  /*5170*/  FADD.FTZ R10, R237, R5 ;  /* 0x00000005ed0a7221 */ /* 0x000fe40000010000 */
[----:B------:R-:W-:-:S02]  /*5180*/  FADD.FTZ R7, R48, R4 ;  /* 0x0000000430077221 */ /* 0x000fc40000010000 */
[----:B------:R-:W-:Y:S02]  /*5190*/  FADD.FTZ R4, R36, R6 ;  /* 0x0000000624047221 */ /* 0x000fe40000010000 */
[----:B-1----:R-:W-:Y:S02]  /*51a0*/  FFMA.FTZ R0, R190, c[0x0][0x2d0], -R12 ;  /* 0x0000b400be007a23 */ /* 0x002fe4000001080c */
[----:B------:R-:W-:Y:S02]  /*51b0*/  FADD.FTZ R5, R243, R11 ;  /* 0x0000000bf3057221 */ /* 0x000fe40000010000 */
[----:B------:R-:W-:Y:S02]  /*51c0*/  FADD.FTZ R6, R241, R10 ;  /* 0x0000000af1067221 */ /* 0x000fe40000010000 */
[----:B------:R-:W1:Y:S01]  /*51d0*/  MUFU.EX2 R0, R0 ;  /* 0x0000000000007308 */ /* 0x000e620000000800 */
[----:B------:R-:W-:Y:S02]  /*51e0*/  FADD.FTZ R7, R51, R7 ;  /* 0x0000000733077221 */ /* 0x000fe40000010000 */
[----:B------:R-:W-:-:S02]  /*51f0*/  FADD.FTZ R4, R37, R4 ;  /* 0x0000000425047221 */ /* 0x000fc40000010000 */
[----:B------:R-:W-:Y:S02]  /*5200*/  FADD.FTZ R5, R236, R5 ;  /* 0x00000005ec057221 */ /* 0x000fe40000010000 */
[----:B------:R-:W-:Y:S02]  /*5210*/  FADD.FTZ R6, R204, R6 ;  /* 0x00000006cc067221 */ /* 0x000fe40000010000 */
[----:B------:R-:W-:Y:S02]  /*5220*/  FADD.FTZ R7, R38, R7 ;  /* 0x0000000726077221 */ /* 0x000fe40000010000 */
[----:B------:R-:W-:Y:S02]  /*5230*/  FADD.FTZ R9, R9, R4 ;  /* 0x0000000409097221 */ /* 0x000fe40000010000 */
[----:B------:R-:W-:Y:S02]  /*5240*/  FADD.FTZ R4, R233, R5 ;  /* 0x00000005e9047221 */ /* 0x000fe40000010000 */
[----:B------:R-:W-:Y:S01]  /*5250*/  FADD.FTZ R5, R203, R6 ;  /* 0x00000006cb057221 */ /* 0x000fe20000010000 */
[----:B-1----:R-:W-:Y:S01]  /*5260*/  F2FP.BF16.PACK_AB R95, R0, R2 ;  /* 0x00000002005f723e */ /* 0x002fe200000010ff */
        /* <DEDUP_REMOVED lines=9> */
[----:B------:R-:W-:Y:S01]  /*5300*/  HMMA.16816.F32.BF16 R148, R92, R106, R148 ;  /* 0x0000006a5c94723c */ /* 0x000fe20000041894 */
[----:B------:R-:W-:Y:S01]  /*5310*/  FADD.FTZ R2, R13, R6 ;  /* 0x000000060d027221 */ /* 0x000fe20000010000 */
[----:B------:R-:W-:Y:S01]  /*5320*/  STL [R1+0x8], R7 ;  /* 0x0000080701007387 */ /* 0x000fe20000100800 */
[----:B------:R-:W-:-:S03]  /*5330*/  FADD.FTZ R0, R0, R8 ;  /* 0x0000000800007221 */ /* 0x000fc60000010000 */
[----:B------:R-:W-:Y:S02]  /*5340*/  STL [R1], R4 ;  /* 0x0000000401007387 */ /* 0x000fe40000100800 */
[C---:B------:R-:W-:Y:S02]  /*5350*/  HMMA.16816.F32.BF16 R104, R92.reuse, R160, R24 ;  /* 0x000000a05c68723c */ /* 0x040fe40000041818 */
[----:B------:R1:W-:Y:S04]  /*5360*/  STL [R1+0x4], R2 ;  /* 0x0000040201007387 */ /* 0x0003e80000100800 */
[----:B------:R2:W-:Y:S02]  /*5370*/  STL [R1+0xc], R0 ;  /* 0x00000c0001007387 */ /* 0x0005e40000100800 */
[C---:B------:R-:W-:Y:S08]  /*5380*/  HMMA.16816.F32.BF16 R108, R92.reuse, R162, R108 ;  /* 0x000000a25c6c723c */ /* 0x040ff0000004186c */
[C---:B------:R-:W-:Y:S08]  /*5390*/  HMMA.16816.F32.BF16 R120, R92.reuse, R168, R120 ;  /* 0x000000a85c78723c */ /* 0x040ff00000041878 */
[----:B------:R-:W-:Y:S01]  /*53a0*/  HMMA.16816.F32.BF16 R156, R92, R170, R156 ;  /* 0x000000aa5c9c723c */ /* 0x000fe2000004189c */
[----:B-1----:R-:W-:-:S07]  /*53b0*/  IADD3 R2, R3, c[0x0][0x328], RZ ;  /* 0x0000ca0003027a10 */ /* 0x002fce0007ffe0ff */
[C---:B------:R-:W-:Y:S08]  /*53c0*/  HMMA.16816.F32.BF16 R56, R92.reuse, R176, R16 ;  /* 0x000000b05c38723c */ /* 0x040ff00000041810 */
[C---:B------:R-:W-:Y:S08]  /*53d0*/  HMMA.16816.F32.BF16 R60, R92.reuse, R178, R60 ;  /* 0x000000b25c3c723c */ /* 0x040ff0000004183c */
[C---:B------:R-:W-:Y:S08]  /*53e0*/  HMMA.16816.F32.BF16 R72, R92.reuse, R180, R20 ;  /* 0x000000b45c48723c */ /* 0x040ff00000041814 */
[C---:B------:R-:W-:Y:S08]  /*53f0*/  HMMA.16816.F32.BF16 R76, R92.reuse, R182, R76 ;  /* 0x000000b65c4c723c */ /* 0x040ff0000004184c */
[C---:B------:R-:W-:Y:S08]  /*5400*/  HMMA.16816.F32.BF16 R88, R92.reuse, R184, R28 ;  /* 0x000000b85c58723c */ /* 0x040ff0000004181c */
[----:B------:R-:W-:Y:S01]  /*5410*/  HMMA.16816.F32.BF16 R92, R92, R186, R44 ;  /* 0x000000ba5c5c723c */ /* 0x000fe2000004182c */
[----:B------:R-:W-:Y:S07]  /*5420*/  @!P6 BRA `(.L_x_188) ;  /* 0x000001100000e947 */ /* 0x000fee0003800000 */
[C---:B--2---:R-:W-:Y:S02]  /*5430*/  ISETP.GT.AND P0, PT, R3.reuse, RZ, PT ;  /* 0x000000ff0300720c */ /* 0x044fe40003f04270 */
[----:B------:R-:W-:-:S11]  /*5440*/  IADD3 R0, R3, -0x1, RZ ;  /* 0xffffffff03007810 */ /* 0x000fd60007ffe0ff */
[----:B------:R-:W-:Y:S05]  /*5450*/  @P0 BRA `(.L_x_189) ;  /* 0x0000007000000947 */ /* 0x000fea0003800000 */
[----:B------:R-:W-:Y:S02]  /*5460*/  IMAD.MOV.U32 R4, RZ, RZ, 0x1 ;  /* 0x00000001ff047424 */ /* 0x000fe400078e00ff */
[----:B------:R-:W-:-:S03]  /*5470*/  IMAD.MOV R0, RZ, RZ, -R3 ;  /* 0x000000ffff007224 */ /* 0x000fc600078e0a03 */
[----:B------:R-:W-:-:S13]  /*5480*/  ISETP.NE.AND P0, PT, R4, c[0x0][0x32c], PT ;  /* 0x0000cb0004007a0c */ /* 0x000fda0003f05270 */
[----:B------:R-:W-:-:S05]  /*5490*/  @P0 IMAD.HI.U32 R3, R0, c[0x0][0x330], RZ ;  /* 0x0000cc0000030a27 */ /* 0x000fca00078e00ff */
[----:B------:R-:W-:-:S04]  /*54a0*/  @P0 SHF.R.U32.HI R0, RZ, c[0x0][0x334], R3 ;  /* 0x0000cd00ff000a19 */ /* 0x000fc80000011603 */
[----:B------:R-:W-:Y:S01]  /*54b0*/  LOP3.LUT R0, RZ, R0, RZ, 0x33, !PT ;  /* 0x00000000ff007212 */ /* 0x000fe200078e33ff */
[----:B------:R-:W-:Y:S05]  /*54c0*/  BRA `(.L_x_190) ;  /* 0x0000004000007947 */ /* 0x000fea0003800000 */
.L_x_189:
[----:B------:R-:W-:-:S04]  /*54d0*/  MOV R3, 0x1 ;  /* 0x0000000100037802 */ /* 0x000fc80000000f00 */
[----:B------:R-:W-:-:S13]  /*54e0*/  ISETP.NE.AND P0, PT, R3, c[0x0][0x32c], PT ;  /* 0x0000cb0003007a0c */ /* 0x000fda0003f05270 */
[----:B------:R-:W-:-:S05]  /*54f0*/  @P0 IMAD.HI.U32 R3, R0, c[0x0][0x330], RZ ;  /* 0x0000cc0000030a27 */ /* 0x000fca00078e00ff */
[----:B------:R-:W-:Y:S02]  /*5500*/  @P0 SHF.R.U32.HI R0, RZ, c[0x0][0x334], R3 ;  /* 0x0000cd00ff000a19 */ /* 0x000fe40000011603 */
.L_x_190:
[----:B------:R-:W-:-:S05]  /*5510*/  MOV R3, c[0x0][0x32c] ;  /* 0x0000cb0000037a02 */ /* 0x000fca0000000f00 */
[----:B------:R-:W-:-:S05]  /*5520*/  IMAD R0, R0, R3, c[0x0][0x32c] ;  /* 0x0000cb0000007624 */ /* 0x000fca00078e0203 */
[----:B------:R-:W-:-:S05]  /*5530*/  IMNMX R2, R2, R0, PT ;  /* 0x0000000002027217 */ /* 0x000fca0003800200 */
.L_x_188:
[----:B--2---:R-:W-:-:S05]  /*5540*/  IMAD.HI R2, R2, 0x2aaaaaab, RZ ;  /* 0x2aaaaaab02027827 */ /* 0x004fca00078e02ff */
[----:B------:R-:W-:-:S04]  /*5550*/  SHF.R.U32.HI R0, RZ, 0x1f, R2 ;  /* 0x0000001fff007819 */ /* 0x000fc80000011602 */
[----:B------:R-:W-:-:S04]  /*5560*/  LEA.HI.SX32 R2, R2, R0, 0x1d ;  /* 0x0000000002027211 */ /* 0x000fc800078feaff */
[----:B------:R-:W-:-:S04]  /*5570*/  IMNMX R3, R245, R2, !PT ;  /* 0x00000002f5037217 */ /* 0x000fc80007800200 */
[----:B------:R-:W-:Y:S01]  /*5580*/  ISETP.GE.AND P0, PT, R207, R3, PT ;  /* 0x00000003cf00720c */ /* 0x000fe20003f06270 */
[----:B------:R1:W-:-:S12]  /*5590*/  STL [R1+0x1c], R3 ;  /* 0x00001c0301007387 */ /* 0x0003d80000100800 */
[----:B------:R-:W-:Y:S05]  /*55a0*/  @!P0 BRA `(.L_x_191) ;  /* 0x000040f000008947 */ /* 0x000fea0003800000 */
[----:B------:R-:W2:Y:S04]  /*55b0*/  LDL R8, [R1+0x28] ;  /* 0x0000280001087983 */ /* 0x000ea80000100800 */
[----:B------:R-:W3:Y:S01]  /*55c0*/  LDL R5, [R1+0x24] ;  /* 0x0000240001057983 */ /* 0x000ee20000100800 */
[----:B-1----:R-:W-:Y:S01]  /*55d0*/  SHF.R.S32.HI R3, RZ, 0x1f, R226 ;  /* 0x0000001fff037819 */ /* 0x002fe200000114e2 */
[----:B------:R-:W-:Y:S01]  /*55e0*/  IMAD.MOV.U32 R131, RZ, RZ, R133 ;  /* 0x000000ffff837224 */ /* 0x000fe200078e0085 */
[C---:B------:R-:W-:Y:S01]  /*55f0*/  IADD3 R6, R226.reuse, 0x20, RZ ;  /* 0x00000020e2067810 */ /* 0x040fe20007ffe0ff */
[----:B------:R-:W-:Y:S01]  /*5600*/  IMAD.MOV.U32 R129, RZ, RZ, R134 ;  /* 0x000000ffff817224 */ /* 0x000fe200078e0086 */
[C---:B------:R-:W-:Y:S01]  /*5610*/  SHF.L.U64.HI R227, R226.reuse, 0x1, R3 ;  /* 0x00000001e2e37819 */ /* 0x040fe20000010203 */
[----:B------:R-:W-:Y:S01]  /*5620*/  IMAD.MOV.U32 R136, RZ, RZ, R128 ;  /* 0x000000ffff887224 */ /* 0x000fe200078e0080 */
[C---:B------:R-:W-:Y:S01]  /*5630*/  IADD3 R3, R226.reuse, 0x40, RZ ;  /* 0x00000040e2037810 */ /* 0x040fe20007ffe0ff */
[----:B------:R-:W-:Y:S01]  /*5640*/  IMAD.MOV.U32 R135, RZ, RZ, R132 ;  /* 0x000000ffff877224 */ /* 0x000fe200078e0084 */
[C---:B------:R-:W-:Y:S01]  /*5650*/  IADD3 R4, R226.reuse, 0x40, RZ ;  /* 0x00000040e2047810 */ /* 0x040fe20007ffe0ff */
[----:B------:R-:W-:Y:S01]  /*5660*/  IMAD.MOV.U32 R225, RZ, RZ, R207 ;  /* 0x000000ffffe17224 */ /* 0x000fe200078e00cf */
[----:B------:R-:W-:Y:S01]  /*5670*/  SHF.R.S32.HI R3, RZ, 0x1f, R3 ;  /* 0x0000001fff037819 */ /* 0x000fe20000011403 */
[C---:B------:R-:W-:Y:S01]  /*5680*/  IMAD.SHL.U32 R0, R226.reuse, 0x2, RZ ;  /* 0x00000002e2007824 */ /* 0x040fe200078e00ff */
[----:B------:R-:W-:-:S02]  /*5690*/  IADD3 R7, R226, 0x20, RZ ;  /* 0x00000020e2077810 */ /* 0x000fc40007ffe0ff */
[----:B------:R-:W-:Y:S02]  /*56a0*/  SHF.R.S32.HI R6, RZ, 0x1f, R6 ;  /* 0x0000001fff067819 */ /* 0x000fe40000011406 */
[----:B------:R-:W-:Y:S02]  /*56b0*/  LEA.HI R3, R3, R4, RZ, 0x3 ;  /* 0x0000000403037211 */ /* 0x000fe400078f18ff */
[----:B------:R-:W-:Y:S02]  /*56c0*/  LEA.HI R6, R6, R7, RZ, 0x3 ;  /* 0x0000000706067211 */ /* 0x000fe400078f18ff */
[----:B------:R-:W-:Y:S02]  /*56d0*/  LOP3.LUT R3, R3, 0xfffffff8, RZ, 0xc0, !PT ;  /* 0xfffffff803037812 */ /* 0x000fe400078ec0ff */
[----:B------:R-:W-:-:S03]  /*56e0*/  LOP3.LUT R6, R6, 0xfffffff8, RZ, 0xc0, !PT ;  /* 0xfffffff806067812 */ /* 0x000fc600078ec0ff */
[C---:B------:R-:W-:Y:S02]  /*56f0*/  IMAD.SHL.U32 R231, R3.reuse, 0x2, RZ ;  /* 0x0000000203e77824 */ /* 0x040fe400078e00ff */
[C---:B------:R-:W-:Y:S01]  /*5700*/  IMAD.SHL.U32 R229, R6.reuse, 0x2, RZ ;  /* 0x0000000206e57824 */ /* 0x040fe200078e00ff */
[----:B--2---:R-:W-:Y:S02]  /*5710*/  SHF.L.U64.HI R228, R6, 0x1, R8 ;  /* 0x0000000106e47819 */ /* 0x004fe40000010208 */
[----:B---3--:R-:W-:Y:S02]  /*5720*/  SHF.L.U64.HI R230, R3, 0x1, R5 ;  /* 0x0000000103e67819 */ /* 0x008fe40000010205 */
.L_x_212:
[----:B------:R-:W2:Y:S01]  /*5730*/  LDL R0, [R1+0x10] ;  /* 0x0000100001007983 */ /* 0x000ea20000100800 */
[----:B------:R-:W-:Y:S04]  /*5740*/  DEPBAR.LE SB0, 0x0 ;  /* 0x000080000000791a */ /* 0x000fe80000000000 */
[----:B------:R-:W-:Y:S06]  /*5750*/  BAR.SYNC.DEFER_BLOCKING 0x0 ;  /* 0x0000000000007b1d */ /* 0x000fec0000010000 */
        /* <DEDUP_REMOVED lines=8> */
[----:B------:R1:W1:Y:S04]  /*57e0*/  LDSM.16.M88.4 R176, [R221] ;  /* 0x00000000ddb0783b */ /* 0x0002680000000200 */
[----:B------:R1:W1:Y:S01]  /*57f0*/  LDSM.16.M88.4 R180, [R220] ;  /* 0x00000000dcb4783b */ /* 0x0002620000000200 */
[----:B--2---:R-:W-:Y:S11]  /*5800*/  ISETP.GT.AND P0, PT, R0, R225, PT ;  /* 0x000000e10000720c */ /* 0x004ff60003f04270 */
[----:B------:R-:W-:Y:S02]  /*5810*/  @!UPT UIADD3 URZ, URZ, URZ, URZ ;  /* 0x0000003f3f3ff290 */ /* 0x000fe4000fffe03f */
[----:B------:R-:W-:-:S05]  /*5820*/  @P0 BRA `(.L_x_192) ;  /* 0x0000039000000947 */ /* 0x000fca0003800000 */
[----:B-1-34-:R-:W-:Y:S01]  /*5830*/  SHF.R.S32.HI R0, RZ, 0x1f, R224 ;  /* 0x0000001fff007819 */ /* 0x01afe200000114e0 */
[----:B------:R-:W-:Y:S01]  /*5840*/  IMAD.WIDE.U32 R2, R224, c[0x0][0x208], RZ ;  /* 0x00008200e0027a25 */ /* 0x000fe200078e00ff */
[----:B------:R-:W-:Y:S01]  /*5850*/  SHF.R.S32.HI R4, RZ, 0x1f, R222 ;  /* 0x0000001fff047819 */ /* 0x000fe200000114de */
[----:B------:R-:W1:Y:S01]  /*5860*/  S2R R11, SR_TID.X ;  /* 0x00000000000b7919 */ /* 0x000e620000002100 */
[----:B------:R-:W-:Y:S01]  /*5870*/  ISETP.GE.AND P1, PT, R226, c[0x0][0x1d4], PT ;  /* 0x00007500e2007a0c */ /* 0x000fe20003f26270 */
[----:B------:R-:W-:Y:S01]  /*5880*/  IMAD R0, R0, c[0x0][0x208], RZ ;  /* 0x0000820000007a24 */ /* 0x000fe200078e02ff */
[----:B------:R-:W-:Y:S01]  /*5890*/  IADD3 R13, R226, 0x20, RZ ;  /* 0x00000020e20d7810 */ /* 0x000fe20007ffe0ff */
[----:B------:R-:W-:Y:S01]  /*58a0*/  IMAD R4, R4, c[0x0][0x218], RZ ;  /* 0x0000860004047a24 */ /* 0x000fe200078e02ff */
[----:B------:R-:W-:Y:S01]  /*58b0*/  IADD3 R12, R226, 0x40, RZ ;  /* 0x00000040e20c7810 */ /* 0x000fe20007ffe0ff */
[----:B------:R-:W-:Y:S01]  /*58c0*/  IMAD R0, R224, c[0x0][0x20c], R0 ;  /* 0x00008300e0007a24 */ /* 0x000fe200078e0200 */
[----:B------:R-:W-:Y:S01]  /*58d0*/  ISETP.GE.AND P3, PT, R13, c[0x0][0x1d4], PT ;  /* 0x000075000d007a0c */ /* 0x000fe20003f66270 */
[----:B------:R-:W-:Y:S01]  /*58e0*/  IMAD R4, R222, c[0x0][0x21c], R4 ;  /* 0x00008700de047a24 */ /* 0x000fe200078e0204 */
[----:B------:R-:W-:Y:S01]  /*58f0*/  ISETP.GE.AND P2, PT, R12, c[0x0][0x1d4], PT ;  /* 0x000075000c007a0c */ /* 0x000fe20003f46270 */
[----:B------:R-:W-:Y:S01]  /*5900*/  IMAD.IADD R3, R3, 0x1, R0 ;  /* 0x0000000103037824 */ /* 0x000fe200078e0200 */
[----:B------:R-:W-:Y:S01]  /*5910*/  BSSY B0, `(.L_x_192) ;  /* 0x000002a000007945 */ /* 0x000fe20003800000 */
[----:B------:R-:W-:Y:S02]  /*5920*/  IMAD.SHL.U32 R5, R226, 0x2, RZ ;  /* 0x00000002e2057824 */ /* 0x000fe400078e00ff */
[----:B------:R-:W-:Y:S05]  /*5930*/  IMAD.WIDE.U32 R2, R222, c[0x0][0x218], R2 ;  /* 0x00008600de027a25 */ /* 0x000fea00078e0002 */
[----:B------:R-:W-:Y:S04]  /*5940*/  IADD3 R0, P0, R2, UR18, RZ ;  /* 0x0000001202007c10 */ /* 0x000fe8000ff1e0ff */
[----:B------:R-:W-:Y:S02]  /*5950*/  IADD3.X R3, R3, UR5, R4, P0, !PT ;  /* 0x0000000503037c10 */ /* 0x000fe400087fe404 */
[C---:B------:R-:W-:Y:S04]  /*5960*/  LEA R10, P0, R0.reuse, c[0x0][0x1f8], 0x1 ;  /* 0x00007e00000a7a11 */ /* 0x040fe800078008ff */
[----:B------:R-:W-:Y:S02]  /*5970*/  LEA.HI.X R3, R0, c[0x0][0x1fc], R3, 0x1, P0 ;  /* 0x00007f0000037a11 */ /* 0x000fe400000f0c03 */
[----:B------:R-:W2:Y:S04]  /*5980*/  SHFL.IDX PT, R0, R10, RZ, 0x1c1f ;  /* 0x001c1fff0a007589 */ /* 0x000ea800000e0000 */
[----:B------:R-:W3:Y:S01]  /*5990*/  SHFL.IDX PT, R2, R3, RZ, 0x1c1f ;  /* 0x001c1fff03027589 */ /* 0x000ee200000e0000 */
[----:B--2---:R-:W-:Y:S05]  /*59a0*/  IADD3 R8, P0, R0, R5, RZ ;  /* 0x0000000500087210 */ /* 0x004fea0007f1e0ff */
[----:B---3--:R-:W-:Y:S01]  /*59b0*/  IMAD.X R9, R2, 0x1, R227, P0 ;  /* 0x0000000102097824 */ /* 0x008fe200000e06e3 */
[----:B------:R-:W-:Y:S04]  /*59c0*/  IADD3 R6, P0, R0, R229, RZ ;  /* 0x000000e500067210 */ /* 0x000fe80007f1e0ff */
[----:B------:R-:W-:Y:S01]  /*59d0*/  @!PT LDS RZ, [RZ] ;  /* 0x00000000fffff984 */ /* 0x000fe20000000800 */
[----:B------:R2:W-:Y:S01]  /*59e0*/  LDGSTS.E.BYPASS.LTC128B.128 [R223+0x1880], [R8.64], !P1 ;  /* 0x0188000008df7fae */ /* 0x0005e2000c901d48 */
[----:B------:R-:W-:Y:S01]  /*59f0*/  IMAD.X R7, R2, 0x1, R228, P0 ;  /* 0x0000000102077824 */ /* 0x000fe200000e06e4 */
[----:B------:R-:W-:Y:S02]  /*5a00*/  IADD3 R4, P0, R0, R231, RZ ;  /* 0x000000e700047210 */ /* 0x000fe40007f1e0ff */
[----:B-1----:R-:W-:Y:S02]  /*5a10*/  ISETP.GT.AND P1, PT, R11, 0x3f, PT ;  /* 0x0000003f0b00780c */ /* 0x002fe40003f24270 */
[----:B------:R2:W-:Y:S01]  /*5a20*/  LDGSTS.E.BYPASS.LTC128B.128 [R223+0x2480], [R6.64], !P3 ;  /* 0x0248000006df7fae */ /* 0x0005e2000d901d48 */
[----:B------:R-:W-:Y:S05]  /*5a30*/  IMAD.X R5, R2, 0x1, R230, P0 ;  /* 0x0000000102057824 */ /* 0x000fea00000e06e6 */
[----:B------:R2:W-:Y:S05]  /*5a40*/  LDGSTS.E.BYPASS.LTC128B.128 [R223+0x3080], [R4.64], !P2 ;  /* 0x0308000004df7fae */ /* 0x0005ea000d101d48 */
[----:B------:R-:W-:-:S05]  /*5a50*/  @P1 BRA `(.L_x_193) ;  /* 0x0000015000001947 */ /* 0x000fca0003800000 */
[----:B------:R-:W-:-:S05]  /*5a60*/  BRA.DIV ~URZ, `(.L_x_194) ;  /* 0x0000d6d27f007947 */ /* 0x000fca000b800000 */
[----:B--2---:R1:W2:Y:S04]  /*5a70*/  SHFL.IDX PT, R4, R3, 0x1, 0x1c1f ;  /* 0x003c1f0003047f89 */ /* 0x0042a800000e0000 */
[----:B------:R1:W3:Y:S02]  /*5a80*/  SHFL.IDX PT, R0, R10, 0x1, 0x1c1f ;  /* 0x003c1f000a007f89 */ /* 0x0002e400000e0000 */
.L_x_260:
[C---:B-1----:R-:W-:Y:S01]  /*5a90*/  IADD3 R10, R226.reuse, 0x20, RZ ;  /* 0x00000020e20a7810 */ /* 0x042fe20007ffe0ff */
[C---:B------:R-:W-:Y:S01]  /*5aa0*/  IMAD.SHL.U32 R2, R226.reuse, 0x2, RZ ;  /* 0x00000002e2027824 */ /* 0x040fe200078e00ff */
[----:B------:R-:W-:Y:S02]  /*5ab0*/  ISETP.GE.AND P3, PT, R226, c[0x0][0x1d4], PT ;  /* 0x00007500e2007a0c */ /* 0x000fe40003f66270 */
[----:B------:R-:W-:Y:S02]  /*5ac0*/  ISETP.GE.AND P2, PT, R10, c[0x0][0x1d4], PT ;  /* 0x000075000a007a0c */ /* 0x000fe40003f46270 */
[----:B---3--:R-:W-:Y:S02]  /*5ad0*/  IADD3 R8, P0, R0, R2, RZ ;  /* 0x0000000200087210 */ /* 0x008fe40007f1e0ff */
[----:B------:R-:W-:Y:S03]  /*5ae0*/  IADD3 R5, R226, 0x40, RZ ;  /* 0x00000040e2057810 */ /* 0x000fe60007ffe0ff */
[----:B--2---:R-:W-:Y:S01]  /*5af0*/  IMAD.X R9, R4, 0x1, R227, P0 ;  /* 0x0000000104097824 */ /* 0x004fe200000e06e3 */
[----:B------:R-:W-:Y:S02]  /*5b00*/  IADD3 R6, P0, R0, R229, RZ ;  /* 0x000000e500067210 */ /* 0x000fe40007f1e0ff */
[----:B------:R-:W-:Y:S02]  /*5b10*/  ISETP.GE.AND P1, PT, R5, c[0x0][0x1d4], PT ;  /* 0x0000750005007a0c */ /* 0x000fe40003f26270 */
[----:B------:R-:W-:Y:S01]  /*5b20*/  @!PT LDS RZ, [RZ] ;  /* 0x00000000fffff984 */ /* 0x000fe20000000800 */
[----:B------:R-:W-:Y:S01]  /*5b30*/  @!PT LDS RZ, [RZ] ;  /* 0x00000000fffff984 */ /* 0x000fe20000000800 */
[----:B------:R-:W-:Y:S01]  /*5b40*/  @!PT LDS RZ, [RZ] ;  /* 0x00000000fffff984 */ /* 0x000fe20000000800 */
[----:B------:R1:W-:Y:S01]  /*5b50*/  LDGSTS.E.BYPASS.LTC128B.128 [R223+0x2080], [R8.64], !P3 ;  /* 0x0208000008df7fae */ /* 0x0003e2000d901d48 */
[----:B------:R-:W-:Y:S01]  /*5b60*/  IMAD.X R7, R4, 0x1, R228, P0 ;  /* 0x0000000104077824 */ /* 0x000fe200000e06e4 */
[----:B------:R-:W-:Y:S04]  /*5b70*/  IADD3 R2, P0, R0, R231, RZ ;  /* 0x000000e700027210 */ /* 0x000fe80007f1e0ff */
[----:B------:R1:W-:Y:S01]  /*5b80*/  LDGSTS.E.BYPASS.LTC128B.128 [R223+0x2c80], [R6.64], !P2 ;  /* 0x02c8000006df7fae */ /* 0x0003e2000d101d48 */
[----:B------:R-:W-:Y:S05]  /*5b90*/  IMAD.X R3, R4, 0x1, R230, P0 ;  /* 0x0000000104037824 */ /* 0x000fea00000e06e6 */
[----:B------:R1:W-:Y:S03]  /*5ba0*/  LDGSTS.E.BYPASS.LTC128B.128 [R223+0x3880], [R2.64], !P1 ;  /* 0x0388000002df7fae */ /* 0x0003e6000c901d48 */
.L_x_193:
[----:B------:R-:W-:Y:S05]  /*5bb0*/  BSYNC B0 ;  /* 0x0000000000007941 */ /* 0x000fea0003800000 */
.L_x_192:
[----:B-1-34-:R-:W0:Y:S01]  /*5bc0*/  LDGDEPBAR ;  /* 0x00000000000079af */ /* 0x01ae220000000000 */
[----:B------:R-:W-:Y:S01]  /*5bd0*/  WARPSYNC 0xffffffff ;  /* 0xffffffff00007948 */ /* 0x000fe20003800000 */
[-C--:B--2---:R-:W-:Y:S06]  /*5be0*/  HMMA.16816.F32.BF16 R4, R48, R16.reuse, RZ ;  /* 0x000000103004723c */ /* 0x084fec00000418ff */
[----:B------:R-:W2:Y:S02]  /*5bf0*/  LDL R0, [R1+0x10] ;  /* 0x0000100001007983 */ /* 0x000ea40000100800 */
[C---:B------:R-:W-:Y:S02]  /*5c00*/  HMMA.16816.F32.BF16 R8, R44.reuse, R16, RZ ;  /* 0x000000102c08723c */ /* 0x040fe400000418ff */
[----:B------:R-:W-:Y:S06]  /*5c10*/  LDSM.16.M88.4 R184, [R211+0x8080] ;  /* 0x00808000d3b8783b */ /* 0x000fec0000000200 */
[-C--:B------:R-:W-:Y:S02]  /*5c20*/  HMMA.16816.F32.BF16 R12, R44, R18.reuse, RZ ;  /* 0x000000122c0c723c */ /* 0x080fe400000418ff */
[----:B------:R-:W1:Y:S06]  /*5c30*/  LDSM.16.M88.4 R188, [R208+0x4880] ;  /* 0x00488000d0bc783b */ /* 0x000e6c0000000200 */
[C---:B------:R-:W-:Y:S02]  /*5c40*/  HMMA.16816.F32.BF16 R16, R48.reuse, R18, RZ ;  /* 0x000000123010723c */ /* 0x040fe400000418ff */
[----:B------:R-:W3:Y:S06]  /*5c50*/  LDSM.16.M88.4 R192, [R211+0x9080] ;  /* 0x00908000d3c0783b */ /* 0x000eec0000000200 */
[-C--:B------:R-:W-:Y:S02]  /*5c60*/  HMMA.16816.F32.BF16 R20, R48, R32.reuse, RZ ;  /* 0x000000203014723c */ /* 0x080fe400000418ff */
[----:B------:R-:W-:Y:S06]  /*5c70*/  LDSM.16.M88.4 R196, [R208+0x5080] ;  /* 0x00508000d0c4783b */ /* 0x000fec0000000200 */
[C---:B------:R-:W-:Y:S02]  /*5c80*/  HMMA.16816.F32.BF16 R24, R44.reuse, R32, RZ ;  /* 0x000000202c18723c */ /* 0x040fe400000418ff */
[----:B------:R-:W-:Y:S06]  /*5c90*/  LDSM.16.M88.4 R200, [R219] ;  /* 0x00000000dbc8783b */ /* 0x000fec0000000200 */
[-C--:B------:R-:W-:Y:S02]  /*5ca0*/  HMMA.16816.F32.BF16 R28, R44, R34.reuse, RZ ;  /* 0x000000222c1c723c */ /* 0x080fe400000418ff */
[----:B------:R-:W-:Y:S06]  /*5cb0*/  LDSM.16.M88.4 R204, [R212+0x9080] ;  /* 0x00908000d4cc783b */ /* 0x000fec0000000200 */
[C---:B------:R-:W-:Y:S08]  /*5cc0*/  HMMA.16816.F32.BF16 R32, R48.reuse, R34, RZ ;  /* 0x000000223020723c */ /* 0x040ff000000418ff */
[-C--:B------:R-:W-:Y:S08]  /*5cd0*/  HMMA.16816.F32.BF16 R36, R48, R160.reuse, RZ ;  /* 0x000000a03024723c */ /* 0x080ff000000418ff */
[C---:B------:R-:W-:Y:S08]  /*5ce0*/  HMMA.16816.F32.BF16 R40, R44.reuse, R160, RZ ;  /* 0x000000a02c28723c */ /* 0x040ff000000418ff */
[-C--:B------:R-:W-:Y:S08]  /*5cf0*/  HMMA.16816.F32.BF16 R44, R44, R162.reuse, RZ ;  /* 0x000000a22c2c723c */ /* 0x080ff000000418ff */
[----:B------:R-:W-:Y:S01]  /*5d00*/  HMMA.16816.F32.BF16 R48, R48, R162, RZ ;  /* 0x000000a23030723c */ /* 0x000fe200000418ff */
[----:B------:R-:W4:Y:S07]  /*5d10*/  LDSM.16.M88.4 R160, [R208+0x4c80] ;  /* 0x004c8000d0a0783b */ /* 0x000f2e0000000200 */
[-C--:B------:R-:W-:Y:S08]  /*5d20*/  HMMA.16816.F32.BF16 R4, R164, R168.reuse, R4 ;  /* 0x000000a8a404723c */ /* 0x080ff00000041804 */
[C---:B------:R-:W-:Y:S08]  /*5d30*/  HMMA.16816.F32.BF16 R8, R172.reuse, R168, R8 ;  /* 0x000000a8ac08723c */ /* 0x040ff00000041808 */
[-C--:B------:R-:W-:Y:S08]  /*5d40*/  HMMA.16816.F32.BF16 R12, R172, R170.reuse, R12 ;  /* 0x000000aaac0c723c */ /* 0x080ff0000004180c */
[C---:B------:R-:W-:Y:S01]  /*5d50*/  HMMA.16816.F32.BF16 R16, R164.reuse, R170, R16 ;  /* 0x000000aaa410723c */ /* 0x040fe20000041810 */
[----:B------:R-:W5:Y:S07]  /*5d60*/  LDSM.16.M88.4 R168, [R212+0x8080] ;  /* 0x00808000d4a8783b */ /* 0x000f6e0000000200 */
[-C--:B------:R-:W-:Y:S08]  /*5d70*/  HMMA.16816.F32.BF16 R20, R164, R176.reuse, R20 ;  /* 0x000000b0a414723c */ /* 0x080ff00000041814 */
[C---:B------:R-:W-:Y:S08]  /*5d80*/  HMMA.16816.F32.BF16 R24, R172.reuse, R176, R24 ;  /* 0x000000b0ac18723c */ /* 0x040ff00000041818 */
[-C--:B------:R-:W-:Y:S08]  /*5d90*/  HMMA.16816.F32.BF16 R28, R172, R178.reuse, R28 ;  /* 0x000000b2ac1c723c */ /* 0x080ff0000004181c */
[C---:B------:R-:W-:Y:S01]  /*5da0*/  HMMA.16816.F32.BF16 R32, R164.reuse, R178, R32 ;  /* 0x000000b2a420723c */ /* 0x040fe20000041820 */
[----:B------:R-:W-:Y:S07]  /*5db0*/  LDSM.16.M88.4 R176, [R208+0x5480] ;  /* 0x00548000d0b0783b */ /* 0x000fee0000000200 */
[-C--:B------:R-:W-:Y:S08]  /*5dc0*/  HMMA.16816.F32.BF16 R36, R164, R180.reuse, R36 ;  /* 0x000000b4a424723c */ /* 0x080ff00000041824 */
[C---:B------:R-:W-:Y:S08]  /*5dd0*/  HMMA.16816.F32.BF16 R40, R172.reuse, R180, R40 ;  /* 0x000000b4ac28723c */ /* 0x040ff00000041828 */
[-C--:B------:R-:W-:Y:S01]  /*5de0*/  HMMA.16816.F32.BF16 R44, R172, R182.reuse, R44 ;  /* 0x000000b6ac2c723c */ /* 0x080fe2000004182c */
[----:B------:R-:W-:Y:S07]  /*5df0*/  LDSM.16.M88.4 R172, [R217] ;  /* 0x00000000d9ac783b */ /* 0x000fee0000000200 */
[----:B------:R-:W-:Y:S01]  /*5e00*/  HMMA.16816.F32.BF16 R48, R164, R182, R48 ;  /* 0x000000b6a430723c */ /* 0x000fe20000041830 */
[----:B------:R-:W2:Y:S07]  /*5e10*/  LDSM.16.M88.4 R164, [R218] ;  /* 0x00000000daa4783b */ /* 0x000eae0000000200 */
[-C--:B-1----:R-:W-:Y:S01]  /*5e20*/  HMMA.16816.F32.BF16 R4, R184, R188.reuse, R4 ;  /* 0x000000bcb804723c */ /* 0x082fe20000041804 */
[----:B------:R-:W-:Y:S07]  /*5e30*/  LDSM.16.M88.4 R180, [R211+0xb080] ;  /* 0x00b08000d3b4783b */ /* 0x000fee0000000200 */
[C---:B---3--:R-:W-:Y:S08]  /*5e40*/  HMMA.16816.F32.BF16 R8, R192.reuse, R188, R8 ;  /* 0x000000bcc008723c */ /* 0x048ff00000041808 */
[-C--:B------:R-:W-:Y:S08]  /*5e50*/  HMMA.16816.F32.BF16 R12, R192, R190.reuse, R12 ;  /* 0x000000bec00c723c */ /* 0x080ff0000004180c */
[C---:B------:R-:W-:Y:S01]  /*5e60*/  HMMA.16816.F32.BF16 R16, R184.reuse, R190, R16 ;  /* 0x000000beb810723c */ /* 0x040fe20000041810 */
[----:B------:R-:W-:Y:S07]  /*5e70*/  LDSM.16.M88.4 R188, [R208+0x5c80] ;  /* 0x005c8000d0bc783b */ /* 0x000fee0000000200 */
[-C--:B----4-:R-:W-:Y:S08]  /*5e80*/  HMMA.16816.F32.BF16 R20, R184, R160.reuse, R20 ;  /* 0x000000a0b814723c */ /* 0x090ff00000041814 */
[C---:B------:R-:W-:Y:S08]  /*5e90*/  HMMA.16816.F32.BF16 R24, R192.reuse, R160, R24 ;  /* 0x000000a0c018723c */ /* 0x040ff00000041818 */
[-C--:B------:R-:W-:Y:S08]  /*5ea0*/  HMMA.16816.F32.BF16 R28, R192, R162.reuse, R28 ;  /* 0x000000a2c01c723c */ /* 0x080ff0000004181c */
[C---:B------:R-:W-:Y:S01]  /*5eb0*/  HMMA.16816.F32.BF16 R32, R184.reuse, R162, R32 ;  /* 0x000000a2b820723c */ /* 0x040fe20000041820 */
[----:B------:R-:W1:Y:S07]  /*5ec0*/  LDSM.16.M88.4 R160, [R211+0xa080] ;  /* 0x00a08000d3a0783b */ /* 0x000e6e0000000200 */
[-C--:B------:R-:W-:Y:S08]  /*5ed0*/  HMMA.16816.F32.BF16 R36, R184, R196.reuse, R36 ;  /* 0x000000c4b824723c */ /* 0x080ff00000041824 */
[C---:B------:R-:W-:Y:S08]  /*5ee0*/  HMMA.16816.F32.BF16 R40, R192.reuse, R196, R40 ;  /* 0x000000c4c028723c */ /* 0x040ff00000041828 */
[-C--:B------:R-:W-:Y:S01]  /*5ef0*/  HMMA.16816.F32.BF16 R44, R192, R198.reuse, R44 ;  /* 0x000000c6c02c723c */ /* 0x080fe2000004182c */
[----:B------:R-:W-:Y:S07]  /*5f00*/  LDSM.16.M88.4 R192, [R216] ;  /* 0x00000000d8c0783b */ /* 0x000fee0000000200 */
[----:B------:R-:W-:Y:S01]  /*5f10*/  HMMA.16816.F32.BF16 R48, R184, R198, R48 ;  /* 0x000000c6b830723c */ /* 0x000fe20000041830 */
[----:B------:R-:W3:Y:S07]  /*5f20*/  LDSM.16.M88.4 R184, [R208+0x5880] ;  /* 0x00588000d0b8783b */ /* 0x000eee0000000200 */
[-C--:B-----5:R-:W-:Y:S01]  /*5f30*/  HMMA.16816.F32.BF16 R4, R168, R200.reuse, R4 ;  /* 0x000000c8a804723c */ /* 0x0a0fe20000041804 */
[----:B------:R-:W-:Y:S07]  /*5f40*/  LDSM.16.M88.4 R196, [R212+0xb080] ;  /* 0x00b08000d4c4783b */ /* 0x000fee0000000200 */
[C---:B------:R-:W-:Y:S08]  /*5f50*/  HMMA.16816.F32.BF16 R8, R204.reuse, R200, R8 ;  /* 0x000000c8cc08723c */ /* 0x040ff00000041808 */
[-C--:B------:R-:W-:Y:S03]  /*5f60*/  HMMA.16816.F32.BF16 R12, R204, R202.reuse, R12 ;  /* 0x000000cacc0c723c */ /* 0x080fe6000004180c */
[----:B--2---:R-:W-:Y:S05]  /*5f70*/  ISETP.GT.AND P0, PT, R225, R0, PT ;  /* 0x00000000e100720c */ /* 0x004fea0003f04270 */
[C---:B------:R-:W-:Y:S01]  /*5f80*/  HMMA.16816.F32.BF16 R16, R168.reuse, R202, R16 ;  /* 0x000000caa810723c */ /* 0x040fe20000041810 */
[----:B------:R-:W-:Y:S07]  /*5f90*/  LDSM.16.M88.4 R200, [R215] ;  /* 0x00000000d7c8783b */ /* 0x000fee0000000200 */
[-C--:B------:R-:W-:Y:S08]  /*5fa0*/  HMMA.16816.F32.BF16 R20, R168, R164.reuse, R20 ;  /* 0x000000a4a814723c */ /* 0x080ff00000041814 */
[C---:B------:R-:W-:Y:S08]  /*5fb0*/  HMMA.16816.F32.BF16 R24, R204.reuse, R164, R24 ;  /* 0x000000a4cc18723c */ /* 0x040ff00000041818 */
[-C--:B------:R-:W-:Y:S08]  /*5fc0*/  HMMA.16816.F32.BF16 R28, R204, R166.reuse, R28 ;  /* 0x000000a6cc1c723c */ /* 0x080ff0000004181c */
[C---:B------:R-:W-:Y:S01]  /*5fd0*/  HMMA.16816.F32.BF16 R32, R168.reuse, R166, R32 ;  /* 0x000000a6a820723c */ /* 0x040fe20000041820 */
[----:B------:R-:W2:Y:S07]  /*5fe0*/  LDSM.16.M88.4 R164, [R212+0xa080] ;  /* 0x00a08000d4a4783b */ /* 0x000eae0000000200 */
[-C--:B------:R-:W-:Y:S08]  /*5ff0*/  HMMA.16816.F32.BF16 R36, R168, R172.reuse, R36 ;  /* 0x000000aca824723c */ /* 0x080ff00000041824 */
[C---:B------:R-:W-:Y:S08]  /*6000*/  HMMA.16816.F32.BF16 R40, R204.reuse, R172, R40 ;  /* 0x000000accc28723c */ /* 0x040ff00000041828 */
[-C--:B------:R-:W-:Y:S08]  /*6010*/  HMMA.16816.F32.BF16 R44, R204, R174.reuse, R44 ;  /* 0x000000aecc2c723c */ /* 0x080ff0000004182c */
[----:B------:R-:W-:Y:S01]  /*6020*/  HMMA.16816.F32.BF16 R48, R168, R174, R48 ;  /* 0x000000aea830723c */ /* 0x000fe20000041830 */
[----:B------:R-:W4:Y:S01]  /*6030*/  LDSM.16.M88.4 R168, [R214] ;  /* 0x00000000d6a8783b */ /* 0x000f220000000200 */
        /* <DEDUP_REMOVED lines=14> */
[-C--:B--2---:R-:W-:Y:S08]  /*6120*/  HMMA.16816.F32.BF16 R4, R164, R192.reuse, R4 ;  /* 0x000000c0a404723c */ /* 0x084ff00000041804 */
        /* <DEDUP_REMOVED lines=10> */
[----:B------:R-:W-:Y:S01]  /*61d0*/  HMMA.16816.F32.BF16 R48, R164, R170, R48 ;  /* 0x000000aaa430723c */ /* 0x000fe20000041830 */
[----:B------:R-:W-:-:S07]  /*61e0*/  @!P0 BRA `(.L_x_195) ;  /* 0x0000043000008947 */ /* 0x000fce0003800000 */
[C---:B------:R-:W-:Y:S01]  /*61f0*/  IADD3 R137, R226.reuse, 0x20, RZ ;  /* 0x00000020e2897810 */ /* 0x040fe20007ffe0ff */
[----:B------:R-:W2:Y:S01]  /*6200*/  LDL R2, [R1+0x20] ;  /* 0x0000200001027983 */ /* 0x000ea20000100800 */
[----:B------:R-:W-:Y:S01]  /*6210*/  ISETP.GE.AND P5, PT, R226, c[0x0][0x1d4], PT ;  /* 0x00007500e2007a0c */ /* 0x000fe20003fa6270 */
[----:B------:R-:W-:Y:S01]  /*6220*/  IMAD.MOV.U32 R3, RZ, RZ, c[0x0][0x2b8] ;  /* 0x0000ae00ff037624 */ /* 0x000fe200078e00ff */
[----:B------:R-:W-:Y:S01]  /*6230*/  ISETP.GE.AND P4, PT, R137, c[0x0][0x1d4], PT ;  /* 0x0000750089007a0c */ /* 0x000fe20003f86270 */
[----:B------:R-:W3:Y:S01]  /*6240*/  LDL R0, [R1+0x14] ;  /* 0x0000140001007983 */ /* 0x000ee20000100800 */
[----:B------:R-:W-:Y:S02]  /*6250*/  IMAD.MOV.U32 R222, RZ, RZ, RZ ;  /* 0x000000ffffde7224 */ /* 0x000fe400078e00ff */
[----:B------:R-:W-:Y:S01]  /*6260*/  ISETP.NE.AND P2, PT, R3, 0x1, PT ;  /* 0x000000010300780c */ /* 0x000fe20003f45270 */
[----:B------:R-:W1:Y:S02]  /*6270*/  S2R R134, SR_TID.X ;  /* 0x0000000000867919 */ /* 0x000e640000002100 */
[----:B-1----:R-:W-:Y:S04]  /*6280*/  SHF.R.S32.HI R130, RZ, 0x1f, R134 ;  /* 0x0000001fff827819 */ /* 0x002fe80000011486 */
[----:B------:R-:W-:Y:S01]  /*6290*/  LEA.HI R130, R130, R134, RZ, 0x2 ;  /* 0x0000008682827211 */ /* 0x000fe200078f10ff */
[----:B------:R-:W-:Y:S03]  /*62a0*/  IMAD.SHL.U32 R134, R226, 0x2, RZ ;  /* 0x00000002e2867824 */ /* 0x000fe600078e00ff */
[----:B------:R-:W-:Y:S04]  /*62b0*/  SHF.R.S32.HI R130, RZ, 0x2, R130 ;  /* 0x00000002ff827819 */ /* 0x000fe80000011482 */
[----:B------:R-:W-:Y:S01]  /*62c0*/  IADD3 R130, -R130, 0x30, RZ ;  /* 0x0000003082827810 */ /* 0x000fe20007ffe1ff */
[----:B--2---:R-:W-:Y:S01]  /*62d0*/  IMAD R2, R225, 0x30, R2 ;  /* 0x00000030e1027824 */ /* 0x004fe200078e0202 */
[----:B---3--:R-:W-:Y:S04]  /*62e0*/  ISETP.GT.AND P1, PT, R0, 0x2f, PT ;  /* 0x0000002f0000780c */ /* 0x008fe80003f24270 */
[----:B------:R-:W-:Y:S05]  /*62f0*/  IADD3 R2, R2, -0x30, R0 ;  /* 0xffffffd002027810 */ /* 0x000fea0007ffe000 */
[----:B------:R-:W-:Y:S04]  /*6300*/  @P2 IMAD.HI.U32 R3, R2, c[0x0][0x2bc], RZ ;  /* 0x0000af0002032a27 */ /* 0x000fe800078e00ff */
[----:B------:R-:W-:Y:S01]  /*6310*/  IMAD.MOV.U32 R0, RZ, RZ, R2 ;  /* 0x000000ffff007224 */ /* 0x000fe200078e0002 */
[----:B------:R-:W-:Y:S04]  /*6320*/  @P2 SHF.R.U32.HI R0, RZ, c[0x0][0x2c0], R3 ;  /* 0x0000b000ff002a19 */ /* 0x000fe80000011603 */
[C---:B------:R-:W-:Y:S04]  /*6330*/  @!P1 IADD3 R3, P0, R0.reuse, UR12, RZ ;  /* 0x0000000c00039c10 */ /* 0x040fe8000ff1e0ff */
[----:B------:R-:W-:Y:S01]  /*6340*/  @!P1 LEA.HI.X.SX32 R128, R0, UR10, 0x1, P0 ;  /* 0x0000000a00809c11 */ /* 0x000fe200080f0eff */
[----:B------:R-:W-:Y:S01]  /*6350*/  IMAD.MOV R0, RZ, RZ, -R0 ;  /* 0x000000ffff007224 */ /* 0x000fe200078e0a00 */
[C---:B------:R-:W-:Y:S03]  /*6360*/  @!P1 LEA R132, P0, R3.reuse, c[0x0][0x2a0], 0x2 ;  /* 0x0000a80003849a11 */ /* 0x040fe600078010ff */
[----:B------:R-:W-:Y:S01]  /*6370*/  IMAD R224, R0, c[0x0][0x2b8], R2 ;  /* 0x0000ae0000e07a24 */ /* 0x000fe200078e0202 */
[----:B------:R-:W-:Y:S03]  /*6380*/  @!P1 LEA.HI.X R133, R3, c[0x0][0x2a4], R128, 0x2, P0 ;  /* 0x0000a90003859a11 */ /* 0x000fe600000f1480 */
[----:B------:R-:W-:Y:S01]  /*6390*/  IMAD.WIDE.U32 R2, R224, c[0x0][0x1e0], RZ ;  /* 0x00007800e0027a25 */ /* 0x000fe200078e00ff */
[----:B------:R-:W-:Y:S01]  /*63a0*/  SHF.R.S32.HI R0, RZ, 0x1f, R224 ;  /* 0x0000001fff007819 */ /* 0x000fe200000114e0 */
[----:B------:R-:W2:Y:S01]  /*63b0*/  @!P1 LDG.E R222, [R132.64] ;  /* 0x0000000884de9981 */ /* 0x000ea2000c1e1900 */
[----:B------:R-:W-:Y:S03]  /*63c0*/  ISETP.GE.AND P1, PT, R130, 0x1, PT ;  /* 0x000000018200780c */ /* 0x000fe60003f26270 */
[----:B------:R-:W-:Y:S04]  /*63d0*/  IMAD R0, R0, c[0x0][0x1e0], RZ ;  /* 0x0000780000007a24 */ /* 0x000fe800078e02ff */
[----:B------:R-:W-:Y:S04]  /*63e0*/  IMAD R0, R224, c[0x0][0x1e4], R0 ;  /* 0x00007900e0007a24 */ /* 0x000fe800078e0200 */
        /* <DEDUP_REMOVED lines=10> */
[----:B------:R-:W2:Y:S01]  /*6490*/  SHFL.IDX PT, R2, R3, RZ, 0x1c1f ;  /* 0x001c1fff03027589 */ /* 0x000ea200000e0000 */
[-C--:B-1----:R-:W-:Y:S05]  /*64a0*/  @P1 IADD3 R166, P0, R0, R134.reuse, RZ ;  /* 0x0000008600a61210 */ /* 0x082fea0007f1e0ff */
[--C-:B--2---:R-:W-:Y:S01]  /*64b0*/  @P1 IMAD.X R167, R2, 0x1, R227.reuse, P0 ;  /* 0x0000000102a71824 */ /* 0x104fe200000e06e3 */
[----:B------:R-:W-:Y:S04]  /*64c0*/  @P1 IADD3 R164, P0, R0, R229, RZ ;  /* 0x000000e500a41210 */ /* 0x000fe80007f1e0ff */
[----:B------:R-:W-:Y:S01]  /*64d0*/  @!PT LDS RZ, [RZ] ;  /* 0x00000000fffff984 */ /* 0x000fe20000000800 */
[----:B------:R1:W-:Y:S01]  /*64e0*/  @P1 LDGSTS.E.BYPASS.LTC128B.128 [R223+0x3c80], [R166.64], !P5 ;  /* 0x03c80000a6df1fae */ /* 0x0003e2000e901d48 */
[----:B------:R-:W-:Y:S01]  /*64f0*/  @P1 IMAD.X R165, R2, 0x1, R228, P0 ;  /* 0x0000000102a51824 */ /* 0x000fe200000e06e4 */
[----:B------:R-:W-:Y:S02]  /*6500*/  @P1 IADD3 R162, P0, R0, R231, RZ ;  /* 0x000000e700a21210 */ /* 0x000fe40007f1e0ff */
[----:B------:R-:W2:Y:S03]  /*6510*/  SHFL.IDX PT, R0, R128, 0x1, 0x1c1f ;  /* 0x003c1f0080007f89 */ /* 0x000ea600000e0000 */
[----:B------:R-:W-:Y:S01]  /*6520*/  @P1 IMAD.X R163, R2, 0x1, R230, P0 ;  /* 0x0000000102a31824 */ /* 0x000fe200000e06e6 */
[----:B------:R1:W-:Y:S01]  /*6530*/  @P1 LDGSTS.E.BYPASS.LTC128B.128 [R223+0x4880], [R164.64], !P4 ;  /* 0x04880000a4df1fae */ /* 0x0003e2000e101d48 */
[----:B------:R-:W-:Y:S03]  /*6540*/  ISETP.GE.AND P0, PT, R130, 0x21, PT ;  /* 0x000000218200780c */ /* 0x000fe60003f06270 */
[----:B------:R-:W3:Y:S10]  /*6550*/  SHFL.IDX PT, R2, R3, 0x1, 0x1c1f ;  /* 0x003c1f0003027f89 */ /* 0x000ef400000e0000 */
[----:B--2---:R-:W-:Y:S02]  /*6560*/  @P0 IADD3 R160, P2, R0, R134, RZ ;  /* 0x0000008600a00210 */ /* 0x004fe40007f5e0ff */
[----:B------:R-:W-:Y:S04]  /*6570*/  IADD3 R134, R226, 0x40, RZ ;  /* 0x00000040e2867810 */ /* 0x000fe80007ffe0ff */
[----:B------:R-:W-:Y:S01]  /*6580*/  ISETP.GE.AND P3, PT, R134, c[0x0][0x1d4], PT ;  /* 0x0000750086007a0c */ /* 0x000fe20003f66270 */
[----:B---3--:R-:W-:Y:S01]  /*6590*/  @P0 IMAD.X R161, R2, 0x1, R227, P2 ;  /* 0x0000000102a10824 */ /* 0x008fe200010e06e3 */
[----:B------:R-:W-:Y:S05]  /*65a0*/  @P0 IADD3 R138, P2, R0, R229, RZ ;  /* 0x000000e5008a0210 */ /* 0x000fea0007f5e0ff */
[----:B------:R-:W-:Y:S01]  /*65b0*/  @P0 IMAD.X R139, R2, 0x1, R228, P2 ;  /* 0x00000001028b0824 */ /* 0x000fe200010e06e4 */
[----:B------:R-:W-:Y:S05]  /*65c0*/  @P0 IADD3 R132, P2, R0, R231, RZ ;  /* 0x000000e700840210 */ /* 0x000fea0007f5e0ff */
[----:B------:R1:W-:Y:S01]  /*65d0*/  @P1 LDGSTS.E.BYPASS.LTC128B.128 [R223+0x5480], [R162.64], !P3 ;  /* 0x05480000a2df1fae */ /* 0x0003e2000d901d48 */
[----:B------:R-:W-:Y:S03]  /*65e0*/  @P0 IMAD.X R133, R2, 0x1, R230, P2 ;  /* 0x0000000102850824 */ /* 0x000fe600010e06e6 */
[----:B------:R1:W-:Y:S04]  /*65f0*/  @P0 LDGSTS.E.BYPASS.LTC128B.128 [R223+0x4480], [R160.64], !P5 ;  /* 0x04480000a0df0fae */ /* 0x0003e8000e901d48 */
[----:B------:R1:W-:Y:S04]  /*6600*/  @P0 LDGSTS.E.BYPASS.LTC128B.128 [R223+0x5080], [R138.64], !P4 ;  /* 0x050800008adf0fae */ /* 0x0003e8000e101d48 */
[----:B------:R1:W-:Y:S02]  /*6610*/  @P0 LDGSTS.E.BYPASS.LTC128B.128 [R223+0x5c80], [R132.64], !P3 ;  /* 0x05c8000084df0fae */ /* 0x0003e4000d901d48 */
.L_x_195:
[----:B-1----:R-:W-:Y:S01]  /*6620*/  MOV R165, 0x1 ;  /* 0x0000000100a57802 */ /* 0x002fe20000000f00 */
[----:B------:R-:W2:Y:S01]  /*6630*/  LDL R2, [R1+0x18] ;  /* 0x0000180001027983 */ /* 0x000ea20000100800 */
[----:B------:R-:W-:Y:S02]  /*6640*/  IMAD.MOV.U32 R0, RZ, RZ, c[0x0][0x2c4] ;  /* 0x0000b100ff007624 */ /* 0x000fe400078e00ff */
[----:B------:R-:W-:Y:S01]  /*6650*/  ISETP.LE.AND P1, PT, R165, c[0x0][0x32c], PT ;  /* 0x0000cb00a5007a0c */ /* 0x000fe20003f23270 */
[----:B------:R-:W-:Y:S01]  /*6660*/  IMAD R3, R225, -0x30, RZ ;  /* 0xffffffd0e1037824 */ /* 0x000fe200078e02ff */
[----:B------:R-:W0:Y:S01]  /*6670*/  LDGDEPBAR ;  /* 0x00000000000079af */ /* 0x000e220000000000 */
[----:B------:R-:W-:Y:S01]  /*6680*/  ISETP.NE.AND P0, PT, R0, 0x1, PT ;  /* 0x000000010000780c */ /* 0x000fe20003f05270 */
[----:B------:R-:W-:Y:S02]  /*6690*/  IMAD.MOV.U32 R164, RZ, RZ, c[0x0][0x2ac] ;  /* 0x0000ab00ffa47624 */ /* 0x000fe400078e00ff */
[----:B------:R-:W-:Y:S05]  /*66a0*/  IADD3 R139, -R250, 0x1, R3 ;  /* 0x00000001fa8b7810 */ /* 0x000fea0007ffe103 */
[----:B------:R-:W-:Y:S05]  /*66b0*/  IMAD R139, R164, c[0x0][0x1d0], R139 ;  /* 0x00007400a48b7a24 */ /* 0x000fea00078e028b */
[----:B------:R-:W-:Y:S04]  /*66c0*/  IADD3 R139, R139, -c[0x0][0x168], RZ ;  /* 0x80005a008b8b7a10 */ /* 0x000fe80007ffe0ff */
[C---:B------:R-:W-:Y:S02]  /*66d0*/  IADD3 R138, R139.reuse, c[0x0][0x328], RZ ;  /* 0x0000ca008b8a7a10 */ /* 0x040fe40007ffe0ff */
[----:B------:R-:W-:Y:S01]  /*66e0*/  IADD3 R139, R139, UR4, RZ ;  /* 0x000000048b8b7c10 */ /* 0x000fe2000fffe0ff */
[----:B--2---:R-:W-:Y:S04]  /*66f0*/  @P0 IMAD.HI.U32 R0, R2, c[0x0][0x2c8], RZ ;  /* 0x0000b20002000a27 */ /* 0x004fe800078e00ff */
[----:B------:R-:W-:Y:S01]  /*6700*/  IMAD.MOV.U32 R137, RZ, RZ, R2 ;  /* 0x000000ffff897224 */ /* 0x000fe200078e0002 */
[----:B------:R-:W-:Y:S05]  /*6710*/  @P0 SHF.R.U32.HI R137, RZ, c[0x0][0x2cc], R0 ;  /* 0x0000b300ff890a19 */ /* 0x000fea0000011600 */
[----:B------:R-:W1:Y:S02]  /*6720*/  SHFL.IDX PT, R2, R137, RZ, 0x1c1f ;  /* 0x001c1fff89027589 */ /* 0x000e6400000e0000 */
[----:B-1----:R-:W-:Y:S01]  /*6730*/  IADD3 R0, R2, R139, RZ ;  /* 0x0000008b02007210 */ /* 0x002fe20007ffe0ff */
[----:B------:R-:W-:Y:S01]  /*6740*/  IMAD.IADD R133, R138, 0x1, R2 ;  /* 0x000000018a857824 */ /* 0x000fe200078e0202 */
[----:B------:R-:W-:-:S05]  /*6750*/  @!P1 BRA `(.L_x_196) ;  /* 0x0000019000009947 */ /* 0x000fca0003800000 */
[----:B------:R-:W-:Y:S01]  /*6760*/  IMAD R2, R164, c[0x0][0x1d0], R2 ;  /* 0x00007400a4027a24 */ /* 0x000fe200078e0202 */
[----:B------:R-:W-:Y:S04]  /*6770*/  BSSY B0, `(.L_x_197) ;  /* 0x0000012000007945 */ /* 0x000fe80003800000 */
[----:B------:R-:W-:Y:S04]  /*6780*/  IADD3 R2, R2, -c[0x0][0x168], RZ ;  /* 0x80005a0002027a10 */ /* 0x000fe80007ffe0ff */
[----:B------:R-:W-:Y:S11]  /*6790*/  ISETP.GT.AND P0, PT, R2, -0x1, PT ;  /* 0xffffffff0200780c */ /* 0x000ff60003f04270 */
[----:B------:R-:W-:Y:S02]  /*67a0*/  @!UPT UIADD3 URZ, URZ, URZ, URZ ;  /* 0x0000003f3f3ff290 */ /* 0x000fe4000fffe03f */
[----:B------:R-:W-:-:S05]  /*67b0*/  @P0 BRA `(.L_x_198) ;  /* 0x0000008000000947 */ /* 0x000fca0003800000 */
[----:B------:R-:W-:Y:S01]  /*67c0*/  LOP3.LUT R2, RZ, R2, RZ, 0x33, !PT ;  /* 0x00000002ff027212 */ /* 0x000fe200078e33ff */
[----:B------:R-:W-:Y:S05]  /*67d0*/  IMAD.MOV.U32 R128, RZ, RZ, 0x1 ;  /* 0x00000001ff807424 */ /* 0x000fea00078e00ff */
[----:B------:R-:W-:Y:S11]  /*67e0*/  ISETP.NE.AND P0, PT, R128, c[0x0][0x32c], PT ;  /* 0x0000cb0080007a0c */ /* 0x000ff60003f05270 */
[----:B------:R-:W-:Y:S02]  /*67f0*/  @!UPT UIADD3 URZ, URZ, URZ, URZ ;  /* 0x0000003f3f3ff290 */ /* 0x000fe4000fffe03f */
[----:B------:R-:W-:Y:S05]  /*6800*/  @P0 IMAD.HI.U32 R128, R2, c[0x0][0x330], RZ ;  /* 0x0000cc0002800a27 */ /* 0x000fea00078e00ff */
[----:B------:R-:W-:Y:S04]  /*6810*/  @P0 SHF.R.U32.HI R2, RZ, c[0x0][0x334], R128 ;  /* 0x0000cd00ff020a19 */ /* 0x000fe80000011680 */
[----:B------:R-:W-:Y:S01]  /*6820*/  LOP3.LUT R2, RZ, R2, RZ, 0x33, !PT ;  /* 0x00000002ff027212 */ /* 0x000fe200078e33ff */
[----:B------:R-:W-:-:S05]  /*6830*/  BRA `(.L_x_199) ;  /* 0x0000005000007947 */ /* 0x000fca0003800000 */
.L_x_198:
[----:B------:R-:W-:Y:S04]  /*6840*/  MOV R128, 0x1 ;  /* 0x0000000100807802 */ /* 0x000fe80000000f00 */
[----:B------:R-:W-:Y:S11]  /*6850*/  ISETP.NE.AND P0, PT, R128, c[0x0][0x32c], PT ;  /* 0x0000cb0080007a0c */ /* 0x000ff60003f05270 */
[----:B------:R-:W-:Y:S02]  /*6860*/  @!UPT UIADD3 URZ, URZ, URZ, URZ ;  /* 0x0000003f3f3ff290 */ /* 0x000fe4000fffe03f */
[----:B------:R-:W-:Y:S05]  /*6870*/  @P0 IMAD.HI.U32 R128, R2, c[0x0][0x330], RZ ;  /* 0x0000cc0002800a27 */ /* 0x000fea00078e00ff */
[----:B------:R-:W-:Y:S02]  /*6880*/  @P0 SHF.R.U32.HI R2, RZ, c[0x0][0x334], R128 ;  /* 0x0000cd00ff020a19 */ /* 0x000fe40000011680 */
.L_x_199:
[----:B------:R-:W-:Y:S05]  /*6890*/  BSYNC B0 ;  /* 0x0000000000007941 */ /* 0x000fea0003800000 */
.L_x_197:
[----:B------:R-:W-:Y:S04]  /*68a0*/  IMAD.IADD R128, R3, 0x1, -R250 ;  /* 0x0000000103807824 */ /* 0x000fe800078e0afa */
[----:B------:R-:W-:Y:S05]  /*68b0*/  IMAD R2, R2, c[0x0][0x32c], R128 ;  /* 0x0000cb0002027a24 */ /* 0x000fea00078e0280 */
[----:B------:R-:W-:Y:S02]  /*68c0*/  IADD3 R128, R2, c[0x0][0x32c], RZ ;  /* 0x0000cb0002807a10 */ /* 0x000fe40007ffe0ff */
[----:B------:R-:W-:Y:S02]  /*68d0*/  IMNMX R0, R0, R2, !PT ;  /* 0x0000000200007217 */ /* 0x000fe40007800200 */
[----:B------:R-:W-:Y:S02]  /*68e0*/  IMNMX R133, R133, R128, PT ;  /* 0x0000008085857217 */ /* 0x000fe40003800200 */
.L_x_196:
[----:B------:R-:W1:Y:S02]  /*68f0*/  SHFL.IDX PT, R2, R137, 0x1, 0x1c1f ;  /* 0x003c1f0089027f89 */ /* 0x000e6400000e0000 */
[-C--:B-1----:R-:W-:Y:S02]  /*6900*/  IADD3 R132, R138, R2.reuse, RZ ;  /* 0x000000028a847210 */ /* 0x082fe40007ffe0ff */
[----:B------:R-:W-:Y:S01]  /*6910*/  IADD3 R128, R139, R2, RZ ;  /* 0x000000028b807210 */ /* 0x000fe20007ffe0ff */
        /* <DEDUP_REMOVED lines=15> */
.L_x_202:
[----:B------:R-:W-:Y:S04]  /*6a10*/  MOV R130, 0x1 ;  /* 0x0000000100827802 */ /* 0x000fe80000000f00 */
[----:B------:R-:W-:Y:S11]  /*6a20*/  ISETP.NE.AND P0, PT, R130, c[0x0][0x32c], PT ;  /* 0x0000cb0082007a0c */ /* 0x000ff60003f05270 */
[----:B------:R-:W-:Y:S02]  /*6a30*/  @!UPT UIADD3 URZ, URZ, URZ, URZ ;  /* 0x0000003f3f3ff290 */ /* 0x000fe4000fffe03f */
[----:B------:R-:W-:Y:S05]  /*6a40*/  @P0 IMAD.HI.U32 R130, R2, c[0x0][0x330], RZ ;  /* 0x0000cc0002820a27 */ /* 0x000fea00078e00ff */
[----:B------:R-:W-:Y:S02]  /*6a50*/  @P0 SHF.R.U32.HI R2, RZ, c[0x0][0x334], R130 ;  /* 0x0000cd00ff020a19 */ /* 0x000fe40000011682 */
.L_x_203:
[----:B------:R-:W-:Y:S05]  /*6a60*/  BSYNC B0 ;  /* 0x0000000000007941 */ /* 0x000fea0003800000 */
.L_x_201:
[----:B------:R-:W-:Y:S04]  /*6a70*/  IMAD.IADD R130, R3, 0x1, -R250 ;  /* 0x0000000103827824 */ /* 0x000fe800078e0afa */
[----:B------:R-:W-:Y:S05]  /*6a80*/  IMAD R2, R2, c[0x0][0x32c], R130 ;  /* 0x0000cb0002027a24 */ /* 0x000fea00078e0282 */
[----:B------:R-:W-:Y:S02]  /*6a90*/  IADD3 R130, R2, c[0x0][0x32c], RZ ;  /* 0x0000cb0002827a10 */ /* 0x000fe40007ffe0ff */
[----:B------:R-:W-:Y:S02]  /*6aa0*/  IMNMX R128, R128, R2, !PT ;  /* 0x0000000280807217 */ /* 0x000fe40007800200 */
[----:B------:R-:W-:Y:S02]  /*6ab0*/  IMNMX R132, R132, R130, PT ;  /* 0x0000008284847217 */ /* 0x000fe40003800200 */
.L_x_200:
        /* <DEDUP_REMOVED lines=18> */
.L_x_206:
[----:B------:R-:W-:Y:S04]  /*6be0*/  MOV R160, 0x1 ;  /* 0x0000000100a07802 */ /* 0x000fe80000000f00 */
[----:B------:R-:W-:Y:S11]  /*6bf0*/  ISETP.NE.AND P0, PT, R160, c[0x0][0x32c], PT ;  /* 0x0000cb00a0007a0c */ /* 0x000ff60003f05270 */
[----:B------:R-:W-:Y:S02]  /*6c00*/  @!UPT UIADD3 URZ, URZ, URZ, URZ ;  /* 0x0000003f3f3ff290 */ /* 0x000fe4000fffe03f */
[----:B------:R-:W-:Y:S05]  /*6c10*/  @P0 IMAD.HI.U32 R160, R134, c[0x0][0x330], RZ ;  /* 0x0000cc0086a00a27 */ /* 0x000fea00078e00ff */
[----:B------:R-:W-:Y:S02]  /*6c20*/  @P0 SHF.R.U32.HI R134, RZ, c[0x0][0x334], R160 ;  /* 0x0000cd00ff860a19 */ /* 0x000fe400000116a0 */
.L_x_207:
[----:B------:R-:W-:Y:S05]  /*6c30*/  BSYNC B0 ;  /* 0x0000000000007941 */ /* 0x000fea0003800000 */
.L_x_205:
[----:B------:R-:W-:Y:S04]  /*6c40*/  IMAD.IADD R160, R3, 0x1, -R250 ;  /* 0x0000000103a07824 */ /* 0x000fe800078e0afa */
[----:B------:R-:W-:Y:S05]  /*6c50*/  IMAD R134, R134, c[0x0][0x32c], R160 ;  /* 0x0000cb0086867a24 */ /* 0x000fea00078e02a0 */
[----:B------:R-:W-:Y:S02]  /*6c60*/  IADD3 R160, R134, c[0x0][0x32c], RZ ;  /* 0x0000cb0086a07a10 */ /* 0x000fe40007ffe0ff */
[----:B------:R-:W-:Y:S02]  /*6c70*/  IMNMX R2, R2, R134, !PT ;  /* 0x0000008602027217 */ /* 0x000fe40007800200 */
[----:B------:R-:W-:Y:S02]  /*6c80*/  IMNMX R130, R130, R160, PT ;  /* 0x000000a082827217 */ /* 0x000fe40003800200 */
.L_x_204:
[C---:B------:R-:W-:Y:S02]  /*6c90*/  ISETP.GE.AND P2, PT, R3.reuse, 0x9, PT ;  /* 0x000000090300780c */ /* 0x040fe40003f46270 */
[----:B------:R-:W-:Y:S02]  /*6ca0*/  ISETP.GE.AND P1, PT, R3, 0xa, PT ;  /* 0x0000000a0300780c */ /* 0x000fe40003f26270 */
[----:B------:R-:W-:Y:S02]  /*6cb0*/  ISETP.GT.AND P0, PT, R0, 0x8, !P2 ;  /* 0x000000080000780c */ /* 0x000fe40005704270 */
[----:B------:R-:W-:Y:S02]  /*6cc0*/  P2R R160, PR, RZ, 0x4 ;  /* 0x00000004ffa07803 */ /* 0x000fe40000000000 */
[----:B------:R-:W-:Y:S02]  /*6cd0*/  ISETP.LT.OR P0, PT, R133, 0x9, P0 ;  /* 0x000000098500780c */ /* 0x000fe40000701670 */
[----:B------:R-:W-:Y:S02]  /*6ce0*/  P2R R134, PR, RZ, 0x2 ;  /* 0x00000002ff867803 */ /* 0x000fe40000000000 */
[----:B------:R-:W-:Y:S02]  /*6cf0*/  FSEL R162, R16, -INF , !P0 ;  /* 0xff80000010a27808 */ /* 0x000fe40004000000 */
[----:B------:R-:W-:Y:S02]  /*6d00*/  ISETP.GT.AND P0, PT, R0, 0x9, !P1 ;  /* 0x000000090000780c */ /* 0x000fe40004f04270 */
[----:B------:R-:W-:Y:S02]  /*6d10*/  ISETP.GE.AND P5, PT, R3, 0x21, PT ;  /* 0x000000210300780c */ /* 0x000fe40003fa6270 */
[----:B------:R-:W-:Y:S02]  /*6d20*/  ISETP.LT.OR P0, PT, R133, 0xa, P0 ;  /* 0x0000000a8500780c */ /* 0x000fe40000701670 */
[----:B------:R-:W-:Y:S02]  /*6d30*/  ISETP.GE.AND P4, PT, R3, 0x22, PT ;  /* 0x000000220300780c */ /* 0x000fe40003f86270 */
[----:B------:R-:W-:Y:S02]  /*6d40*/  FSEL R161, R17, -INF , !P0 ;  /* 0xff80000011a17808 */ /* 0x000fe40004000000 */
[----:B------:R-:W-:Y:S02]  /*6d50*/  ISETP.GT.AND P0, PT, R128, 0x8, !P2 ;  /* 0x000000088000780c */ /* 0x000fe40005704270 */
[C---:B------:R-:W-:Y:S02]  /*6d60*/  ISETP.GE.AND P2, PT, R3.reuse, 0x11, PT ;  /* 0x000000110300780c */ /* 0x040fe40003f46270 */
[----:B------:R-:W-:Y:S02]  /*6d70*/  ISETP.LT.OR P0, PT, R132, 0x9, P0 ;  /* 0x000000098400780c */ /* 0x000fe40000701670 */
[C---:B------:R-:W-:Y:S02]  /*6d80*/  ISETP.GE.AND P3, PT, R3.reuse, 0x29, PT ;  /* 0x000000290300780c */ /* 0x040fe40003f66270 */
[----:B------:R-:W-:Y:S02]  /*6d90*/  FSEL R166, R18, -INF , !P0 ;  /* 0xff80000012a67808 */ /* 0x000fe40004000000 */
[----:B------:R-:W-:Y:S02]  /*6da0*/  ISETP.GT.AND P0, PT, R128, 0x9, !P1 ;  /* 0x000000098000780c */ /* 0x000fe40004f04270 */
[----:B------:R-:W-:Y:S02]  /*6db0*/  ISETP.GE.AND P1, PT, R3, 0x12, PT ;  /* 0x000000120300780c */ /* 0x000fe40003f26270 */
[----:B------:R-:W-:Y:S02]  /*6dc0*/  ISETP.LT.OR P0, PT, R132, 0xa, P0 ;  /* 0x0000000a8400780c */ /* 0x000fe40000701670 */
[----:B------:R-:W-:Y:S02]  /*6dd0*/  P2R R18, PR, RZ, 0x2 ;  /* 0x00000002ff127803 */ /* 0x000fe40000000000 */
[----:B------:R-:W-:Y:S02]  /*6de0*/  FSEL R163, R19, -INF , !P0 ;  /* 0xff80000013a37808 */ /* 0x000fe40004000000 */
[----:B------:R-:W-:Y:S02]  /*6df0*/  ISETP.GT.AND P0, PT, R0, 0x10, !P2 ;  /* 0x000000100000780c */ /* 0x000fe40005704270 */
[----:B------:R-:W-:Y:S02]  /*6e00*/  P2R R19, PR, RZ, 0x4 ;  /* 0x00000004ff137803 */ /* 0x000fe40000000000 */
[----:B------:R-:W-:Y:S02]  /*6e10*/  ISETP.LT.OR P0, PT, R133, 0x11, P0 ;  /* 0x000000118500780c */ /* 0x000fe40000701670 */
[----:B------:R-:W-:Y:S02]  /*6e20*/  ISETP.GE.AND P6, PT, R3, 0x2a, PT ;  /* 0x0000002a0300780c */ /* 0x000fe40003fc6270 */
[----:B------:R-:W-:Y:S02]  /*6e30*/  FSEL R167, R20, -INF , !P0 ;  /* 0xff80000014a77808 */ /* 0x000fe40004000000 */
[----:B------:R-:W-:Y:S04]  /*6e40*/  ISETP.GT.AND P0, PT, R0, 0x11, !P1 ;  /* 0x000000110000780c */ /* 0x000fe80004f04270 */
[----:B------:R-:W-:Y:S04]  /*6e50*/  ISETP.LT.OR P0, PT, R133, 0x12, P0 ;  /* 0x000000128500780c */ /* 0x000fe80000701670 */
[----:B------:R-:W-:Y:S02]  /*6e60*/  FSEL R168, R21, -INF , !P0 ;  /* 0xff80000015a87808 */ /* 0x000fe40004000000 */
[----:B------:R-:W-:Y:S02]  /*6e70*/  ISETP.GT.AND P0, PT, R128, 0x10, !P2 ;  /* 0x000000108000780c */ /* 0x000fe40005704270 */
[C---:B------:R-:W-:Y:S02]  /*6e80*/  ISETP.GE.AND P2, PT, R3.reuse, 0x19, PT ;  /* 0x000000190300780c */ /* 0x040fe40003f46270 */
[----:B------:R-:W-:Y:S02]  /*6e90*/  ISETP.LT.OR P0, PT, R132, 0x11, P0 ;  /* 0x000000118400780c */ /* 0x000fe40000701670 */
[----:B------:R-:W-:Y:S02]  /*6ea0*/  P2R R17, PR, RZ, 0x4 ;  /* 0x00000004ff117803 */ /* 0x000fe40000000000 */
[----:B------:R-:W-:Y:S02]  /*6eb0*/  FSEL R169, R22, -INF , !P0 ;  /* 0xff80000016a97808 */ /* 0x000fe40004000000 */
[----:B------:R-:W-:Y:S02]  /*6ec0*/  ISETP.GT.AND P0, PT, R128, 0x11, !P1 ;  /* 0x000000118000780c */ /* 0x000fe40004f04270 */
[----:B------:R-:W-:Y:S02]  /*6ed0*/  ISETP.GE.AND P1, PT, R3, 0x1a, PT ;  /* 0x0000001a0300780c */ /* 0x000fe40003f26270 */
[----:B------:R-:W-:Y:S02]  /*6ee0*/  ISETP.LT.OR P0, PT, R132, 0x12, P0 ;  /* 0x000000128400780c */ /* 0x000fe40000701670 */
[----:B------:R-:W-:Y:S02]  /*6ef0*/  P2R R16, PR, RZ, 0x2 ;  /* 0x00000002ff107803 */ /* 0x000fe40000000000 */
[----:B------:R-:W-:Y:S02]  /*6f00*/  FSEL R170, R23, -INF , !P0 ;  /* 0xff80000017aa7808 */ /* 0x000fe40004000000 */
[----:B------:R-:W-:Y:S04]  /*6f10*/  ISETP.GT.AND P0, PT, R0, 0x18, !P2 ;  /* 0x000000180000780c */ /* 0x000fe80005704270 */
[C---:B------:R-:W-:Y:S04]  /*6f20*/  ISETP.LT.OR P0, PT, R133.reuse, 0x19, P0 ;  /* 0x000000198500780c */ /* 0x040fe80000701670 */
[----:B------:R-:W-:Y:S02]  /*6f30*/  FSEL R171, R32, -INF , !P0 ;  /* 0xff80000020ab7808 */ /* 0x000fe40004000000 */
[----:B------:R-:W-:Y:S04]  /*6f40*/  ISETP.GT.AND P0, PT, R0, 0x19, !P1 ;  /* 0x000000190000780c */ /* 0x000fe80004f04270 */
[----:B------:R-:W-:Y:S04]  /*6f50*/  ISETP.LT.OR P0, PT, R133, 0x1a, P0 ;  /* 0x0000001a8500780c */ /* 0x000fe80000701670 */
[----:B------:R-:W-:Y:S02]  /*6f60*/  FSEL R172, R33, -INF , !P0 ;  /* 0xff80000021ac7808 */ /* 0x000fe40004000000 */
[----:B------:R-:W-:Y:S02]  /*6f70*/  ISETP.GT.AND P0, PT, R128, 0x18, !P2 ;  /* 0x000000188000780c */ /* 0x000fe40005704270 */
[C---:B------:R-:W-:Y:S02]  /*6f80*/  ISETP.GE.AND P2, PT, R3.reuse, 0x1, PT ;  /* 0x000000010300780c */ /* 0x040fe40003f46270 */
[----:B------:R-:W-:Y:S04]  /*6f90*/  ISETP.LT.OR P0, PT, R132, 0x19, P0 ;  /* 0x000000198400780c */ /* 0x000fe80000701670 */
[----:B------:R-:W-:Y:S02]  /*6fa0*/  FSEL R174, R34, -INF , !P0 ;  /* 0xff80000022ae7808 */ /* 0x000fe40004000000 */
[----:B------:R-:W-:Y:S02]  /*6fb0*/  ISETP.GT.AND P0, PT, R128, 0x19, !P1 ;  /* 0x000000198000780c */ /* 0x000fe40004f04270 */
[----:B------:R-:W-:Y:S02]  /*6fc0*/  ISETP.GE.AND P1, PT, R3, 0x2, PT ;  /* 0x000000020300780c */ /* 0x000fe40003f26270 */
[----:B------:R-:W-:Y:S04]  /*6fd0*/  ISETP.LT.OR P0, PT, R132, 0x1a, P0 ;  /* 0x0000001a8400780c */ /* 0x000fe80000701670 */
[----:B------:R-:W-:Y:S02]  /*6fe0*/  FSEL R176, R35, -INF , !P0 ;  /* 0xff80000023b07808 */ /* 0x000fe40004000000 */
[----:B------:R-:W-:Y:S04]  /*6ff0*/  ISETP.GT.AND P0, PT, R0, 0x20, !P5 ;  /* 0x000000200000780c */ /* 0x000fe80006f04270 */
[C---:B------:R-:W-:Y:S04]  /*7000*/  ISETP.LT.OR P0, PT, R133.reuse, 0x21, P0 ;  /* 0x000000218500780c */ /* 0x040fe80000701670 */
[----:B------:R-:W-:Y:S02]  /*7010*/  FSEL R185, R36, -INF , !P0 ;  /* 0xff80000024b97808 */ /* 0x000fe40004000000 */
[----:B------:R-:W-:Y:S04]  /*7020*/  ISETP.GT.AND P0, PT, R0, 0x21, !P4 ;  /* 0x000000210000780c */ /* 0x000fe80006704270 */
[----:B------:R-:W-:Y:S04]  /*7030*/  ISETP.LT.OR P0, PT, R133, 0x22, P0 ;  /* 0x000000228500780c */ /* 0x000fe80000701670 */
[----:B------:R-:W-:Y:S02]  /*7040*/  FSEL R186, R37, -INF , !P0 ;  /* 0xff80000025ba7808 */ /* 0x000fe40004000000 */
[----:B------:R-:W-:Y:S04]  /*7050*/  ISETP.GT.AND P0, PT, R128, 0x20, !P5 ;  /* 0x000000208000780c */ /* 0x000fe80006f04270 */
[----:B------:R-:W-:Y:S04]  /*7060*/  ISETP.LT.OR P0, PT, R132, 0x21, P0 ;  /* 0x000000218400780c */ /* 0x000fe80000701670 */
[----:B------:R-:W-:Y:S02]  /*7070*/  FSEL R187, R38, -INF , !P0 ;  /* 0xff80000026bb7808 */ /* 0x000fe40004000000 */
[----:B------:R-:W-:Y:S04]  /*7080*/  ISETP.GT.AND P0, PT, R128, 0x21, !P4 ;  /* 0x000000218000780c */ /* 0x000fe80006704270 */
[----:B------:R-:W-:Y:S04]  /*7090*/  ISETP.LT.OR P0, PT, R132, 0x22, P0 ;  /* 0x000000228400780c */ /* 0x000fe80000701670 */
[----:B------:R-:W-:Y:S02]  /*70a0*/  FSEL R188, R39, -INF , !P0 ;  /* 0xff80000027bc7808 */ /* 0x000fe40004000000 */
[----:B------:R-:W-:Y:S04]  /*70b0*/  ISETP.GT.AND P0, PT, R0, RZ, !P2 ;  /* 0x000000ff0000720c */ /* 0x000fe80005704270 */
[C---:B------:R-:W-:Y:S04]  /*70c0*/  ISETP.LT.OR P0, PT, R133.reuse, 0x1, P0 ;  /* 0x000000018500780c */ /* 0x040fe80000701670 */
[----:B------:R-:W-:Y:S02]  /*70d0*/  FSEL R20, R4, -INF , !P0 ;  /* 0xff80000004147808 */ /* 0x000fe40004000000 */
[----:B------:R-:W-:Y:S01]  /*70e0*/  ISETP.GT.AND P0, PT, R0, 0x1, !P1 ;  /* 0x000000010000780c */ /* 0x000fe20004f04270 */
[----:B------:R-:W1:Y:S03]  /*70f0*/  SHFL.IDX PT, R4, R137, 0x3, 0x1c1f ;  /* 0x007c1f0089047f89 */ /* 0x000e6600000e0000 */
[----:B------:R-:W-:Y:S04]  /*7100*/  ISETP.LT.OR P0, PT, R133, 0x2, P0 ;  /* 0x000000028500780c */ /* 0x000fe80000701670 */
[----:B------:R-:W-:Y:S02]  /*7110*/  FSEL R22, R5, -INF , !P0 ;  /* 0xff80000005167808 */ /* 0x000fe40004000000 */
[----:B------:R-:W-:Y:S04]  /*7120*/  ISETP.GT.AND P0, PT, R128, 0x1, !P1 ;  /* 0x000000018000780c */ /* 0x000fe80004f04270 */
[----:B------:R-:W-:Y:S04]  /*7130*/  ISETP.LT.OR P0, PT, R132, 0x2, P0 ;  /* 0x000000028400780c */ /* 0x000fe80000701670 */
[----:B------:R-:W-:Y:S02]  /*7140*/  FSEL R23, R7, -INF , !P0 ;  /* 0xff80000007177808 */ /* 0x000fe40004000000 */
[----:B------:R-:W-:Y:S04]  /*7150*/  ISETP.GT.AND P0, PT, R128, RZ, !P2 ;  /* 0x000000ff8000720c */ /* 0x000fe80005704270 */
[----:B------:R-:W-:Y:S04]  /*7160*/  ISETP.LT.OR P0, PT, R132, 0x1, P0 ;  /* 0x000000018400780c */ /* 0x000fe80000701670 */
[----:B------:R-:W-:Y:S02]  /*7170*/  FSEL R21, R6, -INF , !P0 ;  /* 0xff80000006157808 */ /* 0x000fe40004000000 */
[----:B------:R-:W-:Y:S04]  /*7180*/  ISETP.GT.AND P0, PT, R0, 0x28, !P3 ;  /* 0x000000280000780c */ /* 0x000fe80005f04270 */
[----:B------:R-:W-:Y:S04]  /*7190*/  ISETP.LT.OR P0, PT, R133, 0x29, P0 ;  /* 0x000000298500780c */ /* 0x000fe80000701670 */
[----:B------:R-:W-:Y:S02]  /*71a0*/  FSEL R189, R48, -INF , !P0 ;  /* 0xff80000030bd7808 */ /* 0x000fe40004000000 */
[----:B------:R-:W-:Y:S01]  /*71b0*/  ISETP.GT.AND P0, PT, R0, 0x29, !P6 ;  /* 0x000000290000780c */ /* 0x000fe20007704270 */
[--C-:B-1----:R-:W-:Y:S03]  /*71c0*/  IMAD.IADD R0, R139, 0x1, R4.reuse ;  /* 0x000000018b007824 */ /* 0x102fe600078e0204 */
        /* <DEDUP_REMOVED lines=11> */
[----:B------:R-:W-:Y:S04]  /*7280*/  ISETP.NE.AND P0, PT, R160, RZ, PT ;  /* 0x000000ffa000720c */ /* 0x000fe80003f05270 */
        /* <DEDUP_REMOVED lines=35> */
[----:B------:R-:W-:Y:S01]  /*74c0*/  ISETP.GT.AND P0, PT, R2, 0x29, !P6 ;  /* 0x000000290200780c */ /* 0x000fe20007704270 */
[----:B------:R-:W-:Y:S03]  /*74d0*/  IMAD.IADD R2, R138, 0x1, R4 ;  /* 0x000000018a027824 */ /* 0x000fe600078e0204 */
[----:B------:R-:W-:Y:S04]  /*74e0*/  ISETP.LT.OR P0, PT, R130, 0x2a, P0 ;  /* 0x0000002a8200780c */ /* 0x000fe80000701670 */
[----:B------:R-:W-:Y:S02]  /*74f0*/  FSEL R199, R45, -INF , !P0 ;  /* 0xff8000002dc77808 */ /* 0x000fe40004000000 */
[----:B------:R-:W-:Y:S11]  /*7500*/  ISETP.LE.AND P0, PT, R165, c[0x0][0x32c], PT ;  /* 0x0000cb00a5007a0c */ /* 0x000ff60003f03270 */
[----:B------:R-:W-:Y:S02]  /*7510*/  @!UPT UIADD3 URZ, URZ, URZ, URZ ;  /* 0x0000003f3f3ff290 */ /* 0x000fe4000fffe03f */
        /* <DEDUP_REMOVED lines=15> */
.L_x_210:
[----:B------:R-:W-:Y:S04]  /*7610*/  MOV R5, 0x1 ;  /* 0x0000000100057802 */ /* 0x000fe80000000f00 */
[----:B------:R-:W-:Y:S11]  /*7620*/  ISETP.NE.AND P0, PT, R5, c[0x0][0x32c], PT ;  /* 0x0000cb0005007a0c */ /* 0x000ff60003f05270 */
[----:B------:R-:W-:Y:S02]  /*7630*/  @!UPT UIADD3 URZ, URZ, URZ, URZ ;  /* 0x0000003f3f3ff290 */ /* 0x000fe4000fffe03f */
[----:B------:R-:W-:Y:S05]  /*7640*/  @P0 IMAD.HI.U32 R5, R4, c[0x0][0x330], RZ ;  /* 0x0000cc0004050a27 */ /* 0x000fea00078e00ff */
[----:B------:R-:W-:Y:S02]  /*7650*/  @P0 SHF.R.U32.HI R4, RZ, c[0x0][0x334], R5 ;  /* 0x0000cd00ff040a19 */ /* 0x000fe40000011605 */
.L_x_211:
[----:B------:R-:W-:Y:S05]  /*7660*/  BSYNC B0 ;  /* 0x0000000000007941 */ /* 0x000fea0003800000 */
.L_x_209:
[----:B------:R-:W-:Y:S04]  /*7670*/  IMAD.IADD R3, R3, 0x1, -R250 ;  /* 0x0000000103037824 */ /* 0x000fe800078e0afa */
[----:B------:R-:W-:Y:S05]  /*7680*/  IMAD R4, R4, c[0x0][0x32c], R3 ;  /* 0x0000cb0004047a24 */ /* 0x000fea00078e0203 */
[----:B------:R-:W-:Y:S02]  /*7690*/  IADD3 R3, R4, c[0x0][0x32c], RZ ;  /* 0x0000cb0004037a10 */ /* 0x000fe40007ffe0ff */
[----:B------:R-:W-:Y:S02]  /*76a0*/  IMNMX R0, R0, R4, !PT ;  /* 0x0000000400007217 */ /* 0x000fe40007800200 */
[----:B------:R-:W-:Y:S02]  /*76b0*/  IMNMX R2, R2, R3, PT ;  /* 0x0000000302027217 */ /* 0x000fe40003800200 */
.L_x_208:
[----:B------:R-:W-:Y:S01]  /*76c0*/  ISETP.GT.AND P0, PT, R0, RZ, !P2 ;  /* 0x000000ff0000720c */ /* 0x000fe20005704270 */
[----:B------:R-:W-:Y:S01]  /*76d0*/  LDSM.16.MT88.4 R36, [R210+0x1880] ;  /* 0x00188000d224783b */ /* 0x000fe20000004200 */
[----:B------:R-:W-:Y:S02]  /*76e0*/  ISETP.NE.AND P2, PT, R16, RZ, PT ;  /* 0x000000ff1000720c */ /* 0x000fe40003f45270 */
[----:B------:R-:W-:Y:S02]  /*76f0*/  ISETP.LT.OR P0, PT, R2, 0x1, P0 ;  /* 0x000000010200780c */ /* 0x000fe40000701670 */
[----:B------:R-:W-:Y:S02]  /*7700*/  FMNMX.FTZ R133, R21, R131, !PT ;  /* 0x0000008315857209 */ /* 0x000fe40007810000 */
[----:B------:R-:W-:Y:S02]  /*7710*/  FSEL R10, R10, -INF , !P0 ;  /* 0xff8000000a0a7808 */ /* 0x000fe40004000000 */
[----:B------:R-:W-:Y:S02]  /*7720*/  ISETP.GT.AND P0, PT, R0, 0x1, !P1 ;  /* 0x000000010000780c */ /* 0x000fe40004f04270 */
[----:B------:R-:W-:Y:S02]  /*7730*/  ISETP.NE.AND P1, PT, R17, RZ, PT ;  /* 0x000000ff1100720c */ /* 0x000fe40003f25270 */
[----:B------:R-:W-:Y:S02]  /*7740*/  ISETP.LT.OR P0, PT, R2, 0x2, P0 ;  /* 0x000000020200780c */ /* 0x000fe40000701670 */
[----:B------:R-:W-:Y:S02]  /*7750*/  FMNMX.FTZ R133, R23, R133, !PT ;  /* 0x0000008517857209 */ /* 0x000fe40007810000 */
[----:B------:R-:W-:Y:S02]  /*7760*/  FSEL R11, R11, -INF , !P0 ;  /* 0xff8000000b0b7808 */ /* 0x000fe40004000000 */
[----:B------:R-:W-:Y:S02]  /*7770*/  ISETP.NE.AND P0, PT, R160, RZ, PT ;  /* 0x000000ffa000720c */ /* 0x000fe40003f05270 */
[----:B------:R-:W-:Y:S02]  /*7780*/  FMNMX.FTZ R133, R166, R133, !PT ;  /* 0x00000085a6857209 */ /* 0x000fe40007810000 */
[----:B------:R-:W-:Y:S02]  /*7790*/  ISETP.GT.AND P0, PT, R0, 0x8, !P0 ;  /* 0x000000080000780c */ /* 0x000fe40004704270 */
[----:B------:R-:W-:Y:S02]  /*77a0*/  FMNMX.FTZ R133, R163, R133, !PT ;  /* 0x00000085a3857209 */ /* 0x000fe40007810000 */
        /* <DEDUP_REMOVED lines=50> */
[----:B------:R-:W1:Y:S01]  /*7ad0*/  SHFL.BFLY PT, R0, R134, 0x2, 0x1f ;  /* 0x0c401f0086007f89 */ /* 0x000e6200000e0000 */
[----:B------:R-:W-:Y:S02]  /*7ae0*/  FMNMX.FTZ R132, R8, R135, !PT ;  /* 0x0000008708847209 */ /* 0x000fe40007810000 */
[----:B------:R-:W-:Y:S02]  /*7af0*/  ISETP.LT.OR P0, PT, R2, 0x2a, P0 ;  /* 0x0000002a0200780c */ /* 0x000fe40000701670 */
[----:B------:R-:W-:Y:S02]  /*7b00*/  FMNMX.FTZ R132, R9, R132, !PT ;  /* 0x0000008409847209 */ /* 0x000fe40007810000 */
[----:B------:R-:W-:Y:S02]  /*7b10*/  FSEL R137, R47, -INF , !P0 ;  /* 0xff8000002f897808 */ /* 0x000fe40004000000 */
[----:B------:R-:W-:Y:S04]  /*7b20*/  FMNMX.FTZ R132, R12, R132, !PT ;  /* 0x000000840c847209 */ /* 0x000fe80007810000 */
[----:B------:R-:W-:Y:S04]  /*7b30*/  FMNMX.FTZ R132, R13, R132, !PT ;  /* 0x000000840d847209 */ /* 0x000fe80007810000 */
[----:B------:R-:W-:Y:S04]  /*7b40*/  FMNMX.FTZ R132, R173, R132, !PT ;  /* 0x00000084ad847209 */ /* 0x000fe80007810000 */
[----:B------:R-:W-:Y:S02]  /*7b50*/  FMNMX.FTZ R132, R175, R132, !PT ;  /* 0x00000084af847209 */ /* 0x000fe40007810000 */
[----:B-1----:R-:W-:Y:S02]  /*7b60*/  FMNMX.FTZ R134, R134, R0, !PT ;  /* 0x0000000086867209 */ /* 0x002fe40007810000 */
[----:B------:R-:W-:Y:S03]  /*7b70*/  FMNMX.FTZ R132, R179, R132, !PT ;  /* 0x00000084b3847209 */ /* 0x000fe60007810000 */
[----:B------:R-:W1:Y:S01]  /*7b80*/  SHFL.BFLY PT, R0, R134, 0x1, 0x1f ;  /* 0x0c201f0086007f89 */ /* 0x000e6200000e0000 */
[----:B------:R-:W-:Y:S04]  /*7b90*/  FMNMX.FTZ R132, R180, R132, !PT ;  /* 0x00000084b4847209 */ /* 0x000fe80007810000 */
[----:B------:R-:W-:Y:S04]  /*7ba0*/  FMNMX.FTZ R132, R193, R132, !PT ;  /* 0x00000084c1847209 */ /* 0x000fe80007810000 */
[----:B------:R-:W-:Y:S04]  /*7bb0*/  FMNMX.FTZ R132, R196, R132, !PT ;  /* 0x00000084c4847209 */ /* 0x000fe80007810000 */
[----:B------:R-:W-:Y:S04]  /*7bc0*/  FMNMX.FTZ R132, R198, R132, !PT ;  /* 0x00000084c6847209 */ /* 0x000fe80007810000 */
[----:B------:R-:W-:Y:S02]  /*7bd0*/  FMNMX.FTZ R132, R199, R132, !PT ;  /* 0x00000084c7847209 */ /* 0x000fe40007810000 */
[----:B-1----:R-:W-:Y:S02]  /*7be0*/  FMNMX.FTZ R134, R134, R0, !PT ;  /* 0x0000000086867209 */ /* 0x002fe40007810000 */
[----:B------:R-:W1:Y:S02]  /*7bf0*/  SHFL.BFLY PT, R0, R133, 0x2, 0x1f ;  /* 0x0c401f0085007f89 */ /* 0x000e6400000e0000 */
[C---:B------:R-:W-:Y:S01]  /*7c00*/  FSETP.NEU.FTZ.AND P0, PT, R134.reuse, -INF , PT ;  /* 0xff8000008600780b */ /* 0x040fe20003f1d000 */
[C---:B------:R-:W-:Y:S03]  /*7c10*/  FMUL.FTZ R138, R134.reuse, c[0x0][0x2d0] ;  /* 0x0000b400868a7a20 */ /* 0x040fe60000410000 */
[----:B------:R-:W-:Y:S02]  /*7c20*/  FSEL R3, R134, RZ, P0 ;  /* 0x000000ff86037208 */ /* 0x000fe40000000000 */
[----:B------:R-:W-:Y:S05]  /*7c30*/  FSEL R138, R138, RZ, P0 ;  /* 0x000000ff8a8a7208 */ /* 0x000fea0000000000 */
[--C-:B------:R-:W-:Y:S02]  /*7c40*/  FFMA.FTZ R6, R162, c[0x0][0x2d0], -R138.reuse ;  /* 0x0000b400a2067a23 */ /* 0x100fe4000001088a */
[----:B------:R-:W-:Y:S02]  /*7c50*/  FFMA.FTZ R7, R22, c[0x0][0x2d0], -R138 ;  /* 0x0000b40016077a23 */ /* 0x000fe4000001088a */
[----:B------:R2:W-:Y:S01]  /*7c60*/  MUFU.EX2 R25, R6 ;  /* 0x0000000600197308 */ /* 0x0005e20000000800 */
[----:B-1----:R-:W-:Y:S09]  /*7c70*/  FMNMX.FTZ R133, R133, R0, !PT ;  /* 0x0000000085857209 */ /* 0x002ff20007810000 */
[----:B------:R-:W-:Y:S01]  /*7c80*/  MUFU.EX2 R252, R7 ;  /* 0x0000000700fc7308 */ /* 0x000fe20000000800 */
[----:B------:R-:W1:Y:S02]  /*7c90*/  SHFL.BFLY PT, R0, R133, 0x1, 0x1f ;  /* 0x0c201f0085007f89 */ /* 0x000e6400000e0000 */
[----:B-1----:R-:W-:Y:S06]  /*7ca0*/  FMNMX.FTZ R133, R133, R0, !PT ;  /* 0x0000000085857209 */ /* 0x002fec0007810000 */
[----:B------:R-:W1:Y:S01]  /*7cb0*/  SHFL.BFLY PT, R0, R132, 0x2, 0x1f ;  /* 0x0c401f0084007f89 */ /* 0x000e6200000e0000 */
[C---:B------:R-:W-:Y:S01]  /*7cc0*/  FSETP.NEU.FTZ.AND P0, PT, R133.reuse, -INF , PT ;  /* 0xff8000008500780b */ /* 0x040fe20003f1d000 */
[C---:B------:R-:W-:Y:S03]  /*7cd0*/  FMUL.FTZ R139, R133.reuse, c[0x0][0x2d0] ;  /* 0x0000b400858b7a20 */ /* 0x040fe60000410000 */
[----:B------:R-:W-:Y:S02]  /*7ce0*/  FSEL R4, R133, RZ, P0 ;  /* 0x000000ff85047208 */ /* 0x000fe40000000000 */
[----:B------:R-:W-:Y:S02]  /*7cf0*/  FSEL R139, R139, RZ, P0 ;  /* 0x000000ff8b8b7208 */ /* 0x000fe40000000000 */
[----:B-1----:R-:W-:Y:S05]  /*7d00*/  FMNMX.FTZ R132, R132, R0, !PT ;  /* 0x0000000084847209 */ /* 0x002fea0007810000 */
[----:B------:R-:W1:Y:S02]  /*7d10*/  SHFL.BFLY PT, R0, R132, 0x1, 0x1f ;  /* 0x0c201f0084007f89 */ /* 0x000e6400000e0000 */
[----:B-1----:R-:W-:Y:S02]  /*7d20*/  FMNMX.FTZ R132, R132, R0, !PT ;  /* 0x0000000084847209 */ /* 0x002fe40007810000 */
[----:B------:R-:W-:Y:S02]  /*7d30*/  FMNMX.FTZ R0, R10, R136, !PT ;  /* 0x000000880a007209 */ /* 0x000fe40007810000 */
[C---:B------:R-:W-:Y:S01]  /*7d40*/  FSETP.NEU.FTZ.AND P0, PT, R132.reuse, -INF , PT ;  /* 0xff8000008400780b */ /* 0x040fe20003f1d000 */
[C---:B------:R-:W-:Y:S01]  /*7d50*/  FMUL.FTZ R164, R132.reuse, c[0x0][0x2d0] ;  /* 0x0000b40084a47a20 */ /* 0x040fe20000410000 */
[----:B------:R-:W-:Y:S02]  /*7d60*/  FMNMX.FTZ R0, R11, R0, !PT ;  /* 0x000000000b007209 */ /* 0x000fe40007810000 */
[----:B------:R-:W-:Y:S02]  /*7d70*/  FSEL R5, R132, RZ, P0 ;  /* 0x000000ff84057208 */ /* 0x000fe40000000000 */
[----:B------:R-:W-:Y:S02]  /*7d80*/  FMNMX.FTZ R0, R14, R0, !PT ;  /* 0x000000000e007209 */ /* 0x000fe40007810000 */
[----:B------:R-:W-:Y:S02]  /*7d90*/  FSEL R164, R164, RZ, P0 ;  /* 0x000000ffa4a47208 */ /* 0x000fe40000000000 */
[----:B------:R-:W-:Y:S03]  /*7da0*/  FMNMX.FTZ R0, R15, R0, !PT ;  /* 0x000000000f007209 */ /* 0x000fe60007810000 */
[----:B--2---:R-:W-:Y:S01]  /*7db0*/  FFMA.FTZ R6, R12, c[0x0][0x2d0], -R164 ;  /* 0x0000b4000c067a23 */ /* 0x004fe200000108a4 */
[----:B------:R-:W-:Y:S03]  /*7dc0*/  FMNMX.FTZ R0, R177, R0, !PT ;  /* 0x00000000b1007209 */ /* 0x000fe60007810000 */
[----:B------:R1:W-:Y:S01]  /*7dd0*/  MUFU.EX2 R244, R6 ;  /* 0x0000000600f47308 */ /* 0x0003e20000000800 */
[----:B------:R-:W-:Y:S04]  /*7de0*/  FMNMX.FTZ R0, R178, R0, !PT ;  /* 0x00000000b2007209 */ /* 0x000fe80007810000 */
[----:B------:R-:W-:Y:S04]  /*7df0*/  FMNMX.FTZ R0, R181, R0, !PT ;  /* 0x00000000b5007209 */ /* 0x000fe80007810000 */
[----:B------:R-:W-:Y:S04]  /*7e00*/  FMNMX.FTZ R0, R182, R0, !PT ;  /* 0x00000000b6007209 */ /* 0x000fe80007810000 */
[----:B------:R-:W-:Y:S04]  /*7e10*/  FMNMX.FTZ R0, R191, R0, !PT ;  /* 0x00000000bf007209 */ /* 0x000fe80007810000 */
[----:B------:R-:W-:Y:S04]  /*7e20*/  FMNMX.FTZ R0, R192, R0, !PT ;  /* 0x00000000c0007209 */ /* 0x000fe80007810000 */
[----:B------:R-:W-:Y:S04]  /*7e30*/  FMNMX.FTZ R0, R197, R0, !PT ;  /* 0x00000000c5007209 */ /* 0x000fe80007810000 */
[----:B------:R-:W-:Y:S05]  /*7e40*/  FMNMX.FTZ R0, R137, R0, !PT ;  /* 0x0000000089007209 */ /* 0x000fea0007810000 */
[----:B------:R-:W2:Y:S02]  /*7e50*/  SHFL.BFLY PT, R2, R0, 0x2, 0x1f ;  /* 0x0c401f0000027f89 */ /* 0x000ea400000e0000 */
[----:B--2---:R-:W-:Y:S06]  /*7e60*/  FMNMX.FTZ R0, R0, R2, !PT ;  /* 0x0000000200007209 */ /* 0x004fec0007810000 */
[----:B------:R-:W2:Y:S02]  /*7e70*/  SHFL.BFLY PT, R2, R0, 0x1, 0x1f ;  /* 0x0c201f0000027f89 */ /* 0x000ea400000e0000 */
[----:B--2---:R-:W-:Y:S01]  /*7e80*/  FMNMX.FTZ R130, R0, R2, !PT ;  /* 0x0000000200827209 */ /* 0x004fe20007810000 */
[--C-:B------:R-:W-:Y:S03]  /*7e90*/  FFMA.FTZ R0, R20, c[0x0][0x2d0], -R138.reuse ;  /* 0x0000b40014007a23 */ /* 0x100fe6000001088a */
[C---:B------:R-:W-:Y:S01]  /*7ea0*/  FSETP.NEU.FTZ.AND P0, PT, R130.reuse, -INF , PT ;  /* 0xff8000008200780b */ /* 0x040fe20003f1d000 */
[----:B------:R2:W3:Y:S01]  /*7eb0*/  MUFU.EX2 R251, R0 ;  /* 0x0000000000fb7308 */ /* 0x0004e20000000800 */
[C---:B------:R-:W-:Y:S02]  /*7ec0*/  FMUL.FTZ R165, R130.reuse, c[0x0][0x2d0] ;  /* 0x0000b40082a57a20 */ /* 0x040fe40000410000 */
[----:B------:R-:W-:Y:S03]  /*7ed0*/  FSEL R2, R130, RZ, P0 ;  /* 0x000000ff82027208 */ /* 0x000fe60000000000 */
[----:B------:R-:W-:Y:S05]  /*7ee0*/  FSEL R165, R165, RZ, P0 ;  /* 0x000000ffa5a57208 */ /* 0x000fea0000000000 */
[----:B-1----:R-:W-:Y:S04]  /*7ef0*/  FFMA.FTZ R6, R14, c[0x0][0x2d0], -R165 ;  /* 0x0000b4000e067a23 */ /* 0x002fe800000108a5 */
[----:B------:R-:W-:Y:S01]  /*7f00*/  MUFU.EX2 R240, R6 ;  /* 0x0000000600f07308 */ /* 0x000fe20000000800 */
[----:B--2---:R-:W-:Y:S01]  /*7f10*/  FFMA.FTZ R0, R161, c[0x0][0x2d0], -R138 ;  /* 0x0000b400a1007a23 */ /* 0x004fe2000001088a */
[----:B---3--:R-:W-:Y:S08]  /*7f20*/  F2FP.BF16.PACK_AB R160, R252, R251 ;  /* 0x000000fbfca0723e */ /* 0x008ff000000010ff */
[----:B------:R1:W-:Y:S02]  /*7f30*/  MUFU.EX2 R24, R0 ;  /* 0x0000000000187308 */ /* 0x0003e40000000800 */
[--C-:B-1----:R-:W-:Y:S08]  /*7f40*/  FFMA.FTZ R0, R21, c[0x0][0x2d0], -R139.reuse ;  /* 0x0000b40015007a23 */ /* 0x102ff0000001088b */
[----:B------:R1:W-:Y:S02]  /*7f50*/  MUFU.EX2 R246, R0 ;  /* 0x0000000000f67308 */ /* 0x0003e40000000800 */
[--C-:B-1----:R-:W-:Y:S02]  /*7f60*/  FFMA.FTZ R0, R23, c[0x0][0x2d0], -R139.reuse ;  /* 0x0000b40017007a23 */ /* 0x102fe4000001088b */
[----:B------:R-:W1:Y:S06]  /*7f70*/  LDSM.16.MT88.4 R20, [R209+0x1880] ;  /* 0x00188000d114783b */ /* 0x000e6c0000004200 */
[----:B------:R2:W3:Y:S02]  /*7f80*/  MUFU.EX2 R247, R0 ;  /* 0x0000000000f77308 */ /* 0x0004e40000000800 */
[--C-:B--2---:R-:W-:Y:S01]  /*7f90*/  FFMA.FTZ R0, R166, c[0x0][0x2d0], -R139.reuse ;  /* 0x0000b400a6007a23 */ /* 0x104fe2000001088b */
[----:B------:R-:W-:Y:S02]  /*7fa0*/  MOV R166, R25 ;  /* 0x0000001900a67202 */ /* 0x000fe40000000f00 */
[----:B---3--:R-:W-:Y:S05]  /*7fb0*/  F2FP.BF16.PACK_AB R161, R247, R246 ;  /* 0x000000f6f7a1723e */ /* 0x008fea00000010ff */
[----:B------:R2:W-:Y:S02]  /*7fc0*/  MUFU.EX2 R248, R0 ;  /* 0x0000000000f87308 */ /* 0x0005e40000000800 */
[----:B--2---:R-:W-:Y:S08]  /*7fd0*/  FFMA.FTZ R0, R163, c[0x0][0x2d0], -R139 ;  /* 0x0000b400a3007a23 */ /* 0x004ff0000001088b */
[----:B------:R2:W3:Y:S02]  /*7fe0*/  MUFU.EX2 R249, R0 ;  /* 0x0000000000f97308 */ /* 0x0004e40000000800 */
[--C-:B--2---:R-:W-:Y:S01]  /*7ff0*/  FFMA.FTZ R0, R8, c[0x0][0x2d0], -R164.reuse ;  /* 0x0000b40008007a23 */ /* 0x104fe200000108a4 */
[----:B---3--:R-:W-:Y:S07]  /*8000*/  F2FP.BF16.PACK_AB R163, R249, R248 ;  /* 0x000000f8f9a3723e */ /* 0x008fee00000010ff */
[----:B------:R2:W-:Y:S02]  /*8010*/  MUFU.EX2 R242, R0 ;  /* 0x0000000000f27308 */ /* 0x0005e40000000800 */
[--C-:B--2---:R-:W-:Y:S08]  /*8020*/  FFMA.FTZ R0, R9, c[0x0][0x2d0], -R164.reuse ;  /* 0x0000b40009007a23 */ /* 0x104ff000000108a4 */
[----:B------:R2:W-:Y:S02]  /*8030*/  MUFU.EX2 R243, R0 ;  /* 0x0000000000f37308 */ /* 0x0005e40000000800 */
[----:B--2---:R-:W-:Y:S08]  /*8040*/  FFMA.FTZ R0, R13, c[0x0][0x2d0], -R164 ;  /* 0x0000b4000d007a23 */ /* 0x004ff000000108a4 */
[----:B------:R2:W-:Y:S02]  /*8050*/  MUFU.EX2 R245, R0 ;  /* 0x0000000000f57308 */ /* 0x0005e40000000800 */
[----:B--2---:R-:W-:Y:S04]  /*8060*/  FADD.FTZ R0, -R3, R129 ;  /* 0x0000008103007221 */ /* 0x004fe80000010100 */
[----:B------:R-:W-:Y:S04]  /*8070*/  FMUL.FTZ R0, R0, c[0x0][0x2d0] ;  /* 0x0000b40000007a20 */ /* 0x000fe80000410000 */
[----:B------:R2:W3:Y:S02]  /*8080*/  MUFU.EX2 R129, R0 ;  /* 0x0000000000817308 */ /* 0x0004e40000000800 */
[----:B--2---:R-:W-:Y:S01]  /*8090*/  FADD.FTZ R0, -R4, R131 ;  /* 0x0000008304007221 */ /* 0x004fe20000010100 */
[----:B------:R-:W-:Y:S01]  /*80a0*/  MOV R131, R24 ;  /* 0x0000001800837202 */ /* 0x000fe20000000f00 */
[----:B------:R-:W-:Y:S02]  /*80b0*/  FFMA.FTZ R4, R11, c[0x0][0x2d0], -R165 ;  /* 0x0000b4000b047a23 */ /* 0x000fe400000108a5 */
[----:B------:R-:W-:Y:S01]  /*80c0*/  FMUL.FTZ R0, R0, c[0x0][0x2d0] ;  /* 0x0000b40000007a20 */ /* 0x000fe20000410000 */
[----:B------:R-:W-:Y:S03]  /*80d0*/  F2FP.BF16.PACK_AB R162, R131, R166 ;  /* 0x000000a683a2723e */ /* 0x000fe600000010ff */
[----:B------:R2:W-:Y:S01]  /*80e0*/  MUFU.EX2 R184, R4 ;  /* 0x0000000400b87308 */ /* 0x0005e20000000800 */
[C---:B---3--:R-:W-:Y:S02]  /*80f0*/  FMUL.FTZ R16, R129.reuse, R152 ;  /* 0x0000009881107220 */ /* 0x048fe40000410000 */
[C---:B------:R-:W-:Y:S02]  /*8100*/  FMUL.FTZ R17, R129.reuse, R153 ;  /* 0x0000009981117220 */ /* 0x040fe40000410000 */
[C---:B------:R-:W-:Y:S02]  /*8110*/  FMUL.FTZ R32, R129.reuse, R112 ;  /* 0x0000007081207220 */ /* 0x040fe40000410000 */
[C---:B------:R-:W-:Y:S02]  /*8120*/  FMUL.FTZ R33, R129.reuse, R113 ;  /* 0x0000007181217220 */ /* 0x040fe40000410000 */
[C---:B------:R-:W-:Y:S01]  /*8130*/  FMUL.FTZ R48, R129.reuse, R124 ;  /* 0x0000007c81307220 */ /* 0x040fe20000410000 */
[----:B------:R3:W4:Y:S01]  /*8140*/  MUFU.EX2 R128, R0 ;  /* 0x0000000000807308 */ /* 0x0007220000000800 */
[C---:B------:R-:W-:Y:S02]  /*8150*/  FMUL.FTZ R49, R129.reuse, R125 ;  /* 0x0000007d81317220 */ /* 0x040fe40000410000 */
[C---:B------:R-:W-:Y:S02]  /*8160*/  FMUL.FTZ R52, R129.reuse, R52 ;  /* 0x0000003481347220 */ /* 0x040fe40000410000 */
[C---:B------:R-:W-:Y:S02]  /*8170*/  FMUL.FTZ R53, R129.reuse, R53 ;  /* 0x0000003581357220 */ /* 0x040fe40000410000 */
[C---:B------:R-:W-:Y:S02]  /*8180*/  FMUL.FTZ R64, R129.reuse, R64 ;  /* 0x0000004081407220 */ /* 0x040fe40000410000 */
[C---:B------:R-:W-:Y:S02]  /*8190*/  FMUL.FTZ R65, R129.reuse, R65 ;  /* 0x0000004181417220 */ /* 0x040fe40000410000 */
[C---:B------:R-:W-:Y:S02]  /*81a0*/  FMUL.FTZ R68, R129.reuse, R68 ;  /* 0x0000004481447220 */ /* 0x040fe40000410000 */
[C---:B------:R-:W-:Y:S02]  /*81b0*/  FMUL.FTZ R69, R129.reuse, R69 ;  /* 0x0000004581457220 */ /* 0x040fe40000410000 */
[----:B--2---:R-:W-:Y:S01]  /*81c0*/  FMUL.FTZ R4, R129, R140 ;  /* 0x0000008c81047220 */ /* 0x004fe20000410000 */
[----:B------:R-:W-:Y:S01]  /*81d0*/  F2FP.BF16.PACK_AB R140, R243, R242 ;  /* 0x000000f2f38c723e */ /* 0x000fe200000010ff */
[C---:B------:R-:W-:Y:S02]  /*81e0*/  FMUL.FTZ R80, R129.reuse, R80 ;  /* 0x0000005081507220 */ /* 0x040fe40000410000 */
[C---:B------:R-:W-:Y:S02]  /*81f0*/  FMUL.FTZ R81, R129.reuse, R81 ;  /* 0x0000005181517220 */ /* 0x040fe40000410000 */
[C---:B------:R-:W-:Y:S02]  /*8200*/  FMUL.FTZ R96, R129.reuse, R96 ;  /* 0x0000006081607220 */ /* 0x040fe40000410000 */
[----:B------:R-:W-:Y:S02]  /*8210*/  FMUL.FTZ R97, R129, R97 ;  /* 0x0000006181617220 */ /* 0x000fe40000410000 */
[----:B---3--:R-:W-:Y:S02]  /*8220*/  FADD.FTZ R0, -R5, R135 ;  /* 0x0000008705007221 */ /* 0x008fe40000010100 */
[--C-:B------:R-:W-:Y:S02]  /*8230*/  FFMA.FTZ R5, R10, c[0x0][0x2d0], -R165.reuse ;  /* 0x0000b4000a057a23 */ /* 0x100fe400000108a5 */
[----:B------:R-:W-:Y:S02]  /*8240*/  FMUL.FTZ R0, R0, c[0x0][0x2d0] ;  /* 0x0000b40000007a20 */ /* 0x000fe40000410000 */
[----:B------:R2:W3:Y:S01]  /*8250*/  MUFU.EX2 R183, R5 ;  /* 0x0000000500b77308 */ /* 0x0004e20000000800 */
[C---:B----4-:R-:W-:Y:S01]  /*8260*/  FMUL.FTZ R6, R128.reuse, R142 ;  /* 0x0000008e80067220 */ /* 0x050fe20000410000 */
[----:B------:R-:W-:Y:S01]  /*8270*/  F2FP.BF16.PACK_AB R142, R245, R244 ;  /* 0x000000f4f58e723e */ /* 0x000fe200000010ff */
[C---:B------:R-:W-:Y:S02]  /*8280*/  FMUL.FTZ R7, R128.reuse, R143 ;  /* 0x0000008f80077220 */ /* 0x040fe40000410000 */
[C---:B------:R-:W-:Y:S02]  /*8290*/  FMUL.FTZ R18, R128.reuse, R154 ;  /* 0x0000009a80127220 */ /* 0x040fe40000410000 */
[C---:B------:R-:W-:Y:S02]  /*82a0*/  FMUL.FTZ R19, R128.reuse, R155 ;  /* 0x0000009b80137220 */ /* 0x040fe40000410000 */
[C---:B------:R-:W-:Y:S01]  /*82b0*/  FMUL.FTZ R34, R128.reuse, R114 ;  /* 0x0000007280227220 */ /* 0x040fe20000410000 */
[----:B------:R4:W5:Y:S01]  /*82c0*/  MUFU.EX2 R3, R0 ;  /* 0x0000000000037308 */ /* 0x0009620000000800 */
[C---:B------:R-:W-:Y:S01]  /*82d0*/  FMUL.FTZ R35, R128.reuse, R115 ;  /* 0x0000007380237220 */ /* 0x040fe20000410000 */
[----:B------:R-:W-:Y:S01]  /*82e0*/  LDSM.16.MT88.4 R152, [R209+0x2080] ;  /* 0x00208000d198783b */ /* 0x000fe20000004200 */
[C---:B------:R-:W-:Y:S02]  /*82f0*/  FMUL.FTZ R50, R128.reuse, R126 ;  /* 0x0000007e80327220 */ /* 0x040fe40000410000 */
[C---:B------:R-:W-:Y:S02]  /*8300*/  FMUL.FTZ R51, R128.reuse, R127 ;  /* 0x0000007f80337220 */ /* 0x040fe40000410000 */
[C---:B------:R-:W-:Y:S02]  /*8310*/  FMUL.FTZ R54, R128.reuse, R54 ;  /* 0x0000003680367220 */ /* 0x040fe40000410000 */
[C---:B------:R-:W-:Y:S01]  /*8320*/  FMUL.FTZ R55, R128.reuse, R55 ;  /* 0x0000003780377220 */ /* 0x040fe20000410000 */
[----:B------:R-:W-:Y:S01]  /*8330*/  LDSM.16.MT88.4 R112, [R210+0x1c80] ;  /* 0x001c8000d270783b */ /* 0x000fe20000004200 */
[C---:B------:R-:W-:Y:S02]  /*8340*/  FMUL.FTZ R66, R128.reuse, R66 ;  /* 0x0000004280427220 */ /* 0x040fe40000410000 */
[----:B------:R-:W-:Y:S02]  /*8350*/  FMUL.FTZ R67, R128, R67 ;  /* 0x0000004380437220 */ /* 0x000fe40000410000 */
[----:B--2---:R-:W-:Y:S01]  /*8360*/  FMUL.FTZ R5, R129, R141 ;  /* 0x0000008d81057220 */ /* 0x004fe20000410000 */
[----:B---3--:R-:W-:Y:S01]  /*8370*/  F2FP.BF16.PACK_AB R141, R184, R183 ;  /* 0x000000b7b88d723e */ /* 0x008fe200000010ff */
[C---:B------:R-:W-:Y:S01]  /*8380*/  FMUL.FTZ R70, R128.reuse, R70 ;  /* 0x0000004680467220 */ /* 0x040fe20000410000 */
[----:B------:R-:W-:Y:S01]  /*8390*/  LDSM.16.MT88.4 R124, [R209+0x2c80] ;  /* 0x002c8000d17c783b */ /* 0x000fe20000004200 */
[C---:B------:R-:W-:Y:S02]  /*83a0*/  FMUL.FTZ R71, R128.reuse, R71 ;  /* 0x0000004780477220 */ /* 0x040fe40000410000 */
[C---:B------:R-:W-:Y:S01]  /*83b0*/  FMUL.FTZ R82, R128.reuse, R82 ;  /* 0x0000005280527220 */ /* 0x040fe20000410000 */
[-C--:B-1----:R-:W-:Y:S01]  /*83c0*/  HMMA.16816.F32.BF16 R4, R160, R20.reuse, R4 ;  /* 0x00000014a004723c */ /* 0x082fe20000041804 */
[----:B------:R-:W-:Y:S02]  /*83d0*/  FMUL.FTZ R83, R128, R83 ;  /* 0x0000005380537220 */ /* 0x000fe40000410000 */
[----:B----4-:R-:W-:Y:S02]  /*83e0*/  FFMA.FTZ R0, R15, c[0x0][0x2d0], -R165 ;  /* 0x0000b4000f007a23 */ /* 0x010fe400000108a5 */
[C---:B-----5:R-:W-:Y:S02]  /*83f0*/  FMUL.FTZ R8, R3.reuse, R144 ;  /* 0x0000009003087220 */ /* 0x060fe40000410000 */
[----:B------:R-:W1:Y:S01]  /*8400*/  MUFU.EX2 R241, R0 ;  /* 0x0000000000f17308 */ /* 0x000e620000000800 */
[C---:B------:R-:W-:Y:S04]  /*8410*/  FMUL.FTZ R9, R3.reuse, R145 ;  /* 0x0000009103097220 */ /* 0x040fe80000410000 */
[C---:B------:R-:W-:Y:S02]  /*8420*/  FMUL.FTZ R12, R3.reuse, R148 ;  /* 0x00000094030c7220 */ /* 0x040fe40000410000 */
        /* <DEDUP_REMOVED lines=8> */
[----:B------:R-:W-:Y:S01]  /*84b0*/  FMUL.FTZ R45, R3, R157 ;  /* 0x0000009d032d7220 */ /* 0x000fe20000410000 */
[----:B-1----:R-:W-:Y:S01]  /*84c0*/  F2FP.BF16.PACK_AB R143, R241, R240 ;  /* 0x000000f0f18f723e */ /* 0x002fe200000010ff */
[----:B------:R-:W-:Y:S02]  /*84d0*/  FADD.FTZ R0, -R2, R136 ;  /* 0x0000008802007221 */ /* 0x000fe40000010100 */
[--C-:B------:R-:W-:Y:S02]  /*84e0*/  FFMA.FTZ R2, R167, c[0x0][0x2d0], -R138.reuse ;  /* 0x0000b400a7027a23 */ /* 0x100fe4000001088a */
[----:B------:R-:W-:Y:S02]  /*84f0*/  FMUL.FTZ R0, R0, c[0x0][0x2d0] ;  /* 0x0000b40000007a20 */ /* 0x000fe40000410000 */
[----:B------:R1:W-:Y:S01]  /*8500*/  MUFU.EX2 R239, R2 ;  /* 0x0000000200ef7308 */ /* 0x0003e20000000800 */
[C---:B------:R-:W-:Y:S02]  /*8510*/  FMUL.FTZ R56, R3.reuse, R56 ;  /* 0x0000003803387220 */ /* 0x040fe40000410000 */
[C---:B------:R-:W-:Y:S02]  /*8520*/  FMUL.FTZ R57, R3.reuse, R57 ;  /* 0x0000003903397220 */ /* 0x040fe40000410000 */
[C---:B------:R-:W-:Y:S02]  /*8530*/  FMUL.FTZ R60, R3.reuse, R60 ;  /* 0x0000003c033c7220 */ /* 0x040fe40000410000 */
[C---:B------:R-:W-:Y:S02]  /*8540*/  FMUL.FTZ R61, R3.reuse, R61 ;  /* 0x0000003d033d7220 */ /* 0x040fe40000410000 */
[C---:B------:R-:W-:Y:S01]  /*8550*/  FMUL.FTZ R72, R3.reuse, R72 ;  /* 0x0000004803487220 */ /* 0x040fe20000410000 */
[----:B------:R-:W2:Y:S01]  /*8560*/  MUFU.EX2 R0, R0 ;  /* 0x0000000000007308 */ /* 0x000ea20000000800 */
[C---:B------:R-:W-:Y:S02]  /*8570*/  FMUL.FTZ R73, R3.reuse, R73 ;  /* 0x0000004903497220 */ /* 0x040fe40000410000 */
[C---:B------:R-:W-:Y:S02]  /*8580*/  FMUL.FTZ R76, R3.reuse, R76 ;  /* 0x0000004c034c7220 */ /* 0x040fe40000410000 */
[C---:B------:R-:W-:Y:S02]  /*8590*/  FMUL.FTZ R77, R3.reuse, R77 ;  /* 0x0000004d034d7220 */ /* 0x040fe40000410000 */
[C---:B------:R-:W-:Y:S02]  /*85a0*/  FMUL.FTZ R88, R3.reuse, R88 ;  /* 0x0000005803587220 */ /* 0x040fe40000410000 */
[C---:B------:R-:W-:Y:S02]  /*85b0*/  FMUL.FTZ R89, R3.reuse, R89 ;  /* 0x0000005903597220 */ /* 0x040fe40000410000 */
[C---:B------:R-:W-:Y:S02]  /*85c0*/  FMUL.FTZ R92, R3.reuse, R92 ;  /* 0x0000005c035c7220 */ /* 0x040fe40000410000 */
[----:B------:R-:W-:Y:S02]  /*85d0*/  FMUL.FTZ R93, R3, R93 ;  /* 0x0000005d035d7220 */ /* 0x000fe40000410000 */
[--C-:B-1----:R-:W-:Y:S02]  /*85e0*/  FFMA.FTZ R2, R168, c[0x0][0x2d0], -R138.reuse ;  /* 0x0000b400a8027a23 */ /* 0x102fe4000001088a */
[C---:B------:R-:W-:Y:S02]  /*85f0*/  FMUL.FTZ R98, R128.reuse, R98 ;  /* 0x0000006280627220 */ /* 0x040fe40000410000 */
[----:B------:R1:W3:Y:S01]  /*8600*/  MUFU.EX2 R238, R2 ;  /* 0x0000000200ee7308 */ /* 0x0002e20000000800 */
[----:B------:R-:W-:Y:S02]  /*8610*/  FMUL.FTZ R99, R128, R99 ;  /* 0x0000006380637220 */ /* 0x000fe40000410000 */
[C---:B------:R-:W-:Y:S02]  /*8620*/  FMUL.FTZ R84, R129.reuse, R84 ;  /* 0x0000005481547220 */ /* 0x040fe40000410000 */
[C---:B--2---:R-:W-:Y:S02]  /*8630*/  FMUL.FTZ R10, R0.reuse, R146 ;  /* 0x00000092000a7220 */ /* 0x044fe40000410000 */
[C---:B------:R-:W-:Y:S02]  /*8640*/  FMUL.FTZ R11, R0.reuse, R147 ;  /* 0x00000093000b7220 */ /* 0x040fe40000410000 */
[C---:B------:R-:W-:Y:S02]  /*8650*/  FMUL.FTZ R26, R0.reuse, R106 ;  /* 0x0000006a001a7220 */ /* 0x040fe40000410000 */
[C---:B------:R-:W-:Y:S02]  /*8660*/  FMUL.FTZ R27, R0.reuse, R107 ;  /* 0x0000006b001b7220 */ /* 0x040fe40000410000 */
[----:B------:R-:W-:Y:S01]  /*8670*/  LDSM.16.MT88.4 R104, [R210+0x2480] ;  /* 0x00248000d268783b */ /* 0x000fe20000004200 */
[C---:B------:R-:W-:Y:S01]  /*8680*/  HMMA.16816.F32.BF16 R8, R140.reuse, R20, R8 ;  /* 0x000000148c08723c */ /* 0x040fe20000041808 */
[C---:B------:R-:W-:Y:S02]  /*8690*/  FMUL.FTZ R14, R0.reuse, R150 ;  /* 0x00000096000e7220 */ /* 0x040fe40000410000 */
[C---:B------:R-:W-:Y:S02]  /*86a0*/  FMUL.FTZ R15, R0.reuse, R151 ;  /* 0x00000097000f7220 */ /* 0x040fe40000410000 */
[C---:B------:R-:W-:Y:S02]  /*86b0*/  FMUL.FTZ R30, R0.reuse, R110 ;  /* 0x0000006e001e7220 */ /* 0x040fe40000410000 */
[C---:B------:R-:W-:Y:S02]  /*86c0*/  FMUL.FTZ R20, R129.reuse, R100 ;  /* 0x0000006481147220 */ /* 0x040fe40000410000 */
[----:B------:R-:W-:Y:S01]  /*86d0*/  FMUL.FTZ R21, R129, R101 ;  /* 0x0000006581157220 */ /* 0x000fe20000410000 */
[-C--:B------:R-:W-:Y:S02]  /*86e0*/  HMMA.16816.F32.BF16 R12, R140, R22.reuse, R12 ;  /* 0x000000168c0c723c */ /* 0x080fe4000004180c */
[--C-:B-1----:R-:W-:Y:S02]  /*86f0*/  FFMA.FTZ R2, R169, c[0x0][0x2d0], -R139.reuse ;  /* 0x0000b400a9027a23 */ /* 0x102fe4000001088b */
[C---:B------:R-:W-:Y:S02]  /*8700*/  FMUL.FTZ R31, R0.reuse, R111 ;  /* 0x0000006f001f7220 */ /* 0x040fe40000410000 */
[----:B------:R1:W-:Y:S01]  /*8710*/  MUFU.EX2 R237, R2 ;  /* 0x0000000200ed7308 */ /* 0x0003e20000000800 */
[----:B------:R-:W-:Y:S01]  /*8720*/  LDSM.16.MT88.4 R108, [R209+0x1c80] ;  /* 0x001c8000d16c783b */ /* 0x000fe20000004200 */
[C---:B------:R-:W-:Y:S01]  /*8730*/  HMMA.16816.F32.BF16 R16, R160.reuse, R22, R16 ;  /* 0x00000016a010723c */ /* 0x040fe20000041810 */
[C---:B------:R-:W-:Y:S03]  /*8740*/  FMUL.FTZ R42, R0.reuse, R122 ;  /* 0x0000007a002a7220 */ /* 0x040fe60000410000 */
[C---:B------:R-:W-:Y:S02]  /*8750*/  FMUL.FTZ R43, R0.reuse, R123 ;  /* 0x0000007b002b7220 */ /* 0x040fe40000410000 */
[----:B------:R-:W-:Y:S02]  /*8760*/  FMUL.FTZ R46, R0, R158 ;  /* 0x0000009e002e7220 */ /* 0x000fe40000410000 */
[C---:B------:R-:W-:Y:S04]  /*8770*/  FMUL.FTZ R22, R128.reuse, R102 ;  /* 0x0000006680167220 */ /* 0x040fe80000410000 */
[----:B------:R-:W-:Y:S02]  /*8780*/  FMUL.FTZ R23, R128, R103 ;  /* 0x0000006780177220 */ /* 0x000fe40000410000 */
[----:B------:R-:W2:Y:S01]  /*8790*/  LDSM.16.MT88.4 R100, [R209+0x2480] ;  /* 0x00248000d164783b */ /* 0x000ea20000004200 */
[C---:B------:R-:W-:Y:S02]  /*87a0*/  FMUL.FTZ R47, R0.reuse, R159 ;  /* 0x0000009f002f7220 */ /* 0x040fe40000410000 */
[C---:B------:R-:W-:Y:S02]  /*87b0*/  FMUL.FTZ R58, R0.reuse, R58 ;  /* 0x0000003a003a7220 */ /* 0x040fe40000410000 */
[-C--:B------:R-:W-:Y:S01]  /*87c0*/  HMMA.16816.F32.BF16 R20, R160, R36.reuse, R20 ;  /* 0x00000024a014723c */ /* 0x080fe20000041814 */
[----:B------:R-:W-:Y:S02]  /*87d0*/  FMUL.FTZ R59, R0, R59 ;  /* 0x0000003b003b7220 */ /* 0x000fe40000410000 */
[--C-:B-1----:R-:W-:Y:S02]  /*87e0*/  FFMA.FTZ R2, R170, c[0x0][0x2d0], -R139.reuse ;  /* 0x0000b400aa027a23 */ /* 0x102fe4000001088b */
[C---:B------:R-:W-:Y:S02]  /*87f0*/  FMUL.FTZ R62, R0.reuse, R62 ;  /* 0x0000003e003e7220 */ /* 0x040fe40000410000 */
[----:B------:R1:W4:Y:S01]  /*8800*/  MUFU.EX2 R236, R2 ;  /* 0x0000000200ec7308 */ /* 0x0003220000000800 */
[C---:B------:R-:W-:Y:S01]  /*8810*/  HMMA.16816.F32.BF16 R24, R140.reuse, R36, R24 ;  /* 0x000000248c18723c */ /* 0x040fe20000041818 */
[C---:B------:R-:W-:Y:S03]  /*8820*/  FMUL.FTZ R63, R0.reuse, R63 ;  /* 0x0000003f003f7220 */ /* 0x040fe60000410000 */
[C---:B------:R-:W-:Y:S02]  /*8830*/  FMUL.FTZ R74, R0.reuse, R74 ;  /* 0x0000004a004a7220 */ /* 0x040fe40000410000 */
[C---:B------:R-:W-:Y:S02]  /*8840*/  FMUL.FTZ R75, R0.reuse, R75 ;  /* 0x0000004b004b7220 */ /* 0x040fe40000410000 */
[-C--:B------:R-:W-:Y:S01]  /*8850*/  HMMA.16816.F32.BF16 R28, R140, R38.reuse, R28 ;  /* 0x000000268c1c723c */ /* 0x080fe2000004181c */
[C---:B------:R-:W-:Y:S03]  /*8860*/  FMUL.FTZ R36, R129.reuse, R116 ;  /* 0x0000007481247220 */ /* 0x040fe60000410000 */
[C---:B------:R-:W-:Y:S02]  /*8870*/  FMUL.FTZ R37, R129.reuse, R117 ;  /* 0x0000007581257220 */ /* 0x040fe40000410000 */
[C---:B------:R-:W-:Y:S02]  /*8880*/  FMUL.FTZ R78, R0.reuse, R78 ;  /* 0x0000004e004e7220 */ /* 0x040fe40000410000 */
[C---:B------:R-:W-:Y:S01]  /*8890*/  HMMA.16816.F32.BF16 R32, R160.reuse, R38, R32 ;  /* 0x00000026a020723c */ /* 0x040fe20000041820 */
[----:B------:R-:W-:Y:S03]  /*88a0*/  FMUL.FTZ R79, R0, R79 ;  /* 0x0000004f004f7220 */ /* 0x000fe60000410000 */
[----:B------:R-:W-:Y:S02]  /*88b0*/  FMUL.FTZ R85, R129, R85 ;  /* 0x0000005581557220 */ /* 0x000fe40000410000 */
[C---:B------:R-:W-:Y:S02]  /*88c0*/  FMUL.FTZ R86, R128.reuse, R86 ;  /* 0x0000005680567220 */ /* 0x040fe40000410000 */
[--C-:B-1----:R-:W-:Y:S02]  /*88d0*/  FFMA.FTZ R2, R171, c[0x0][0x2d0], -R138.reuse ;  /* 0x0000b400ab027a23 */ /* 0x102fe4000001088a */
[----:B------:R-:W-:Y:S02]  /*88e0*/  LDSM.16.MT88.4 R168, [R209+0x3880] ;  /* 0x00388000d1a8783b */ /* 0x000fe40000004200 */
[----:B------:R1:W-:Y:S01]  /*88f0*/  MUFU.EX2 R235, R2 ;  /* 0x0000000200eb7308 */ /* 0x0003e20000000800 */
[C---:B------:R-:W-:Y:S02]  /*8900*/  FMUL.FTZ R38, R128.reuse, R118 ;  /* 0x0000007680267220 */ /* 0x040fe40000410000 */
[----:B------:R-:W-:Y:S02]  /*8910*/  FMUL.FTZ R39, R128, R119 ;  /* 0x0000007780277220 */ /* 0x000fe40000410000 */
[C---:B------:R-:W-:Y:S01]  /*8920*/  FMUL.FTZ R90, R0.reuse, R90 ;  /* 0x0000005a005a7220 */ /* 0x040fe20000410000 */
[----:B------:R-:W-:Y:S01]  /*8930*/  LDSM.16.MT88.4 R116, [R209+0x2880] ;  /* 0x00288000d174783b */ /* 0x000fe20000004200 */
[C---:B------:R-:W-:Y:S02]  /*8940*/  FMUL.FTZ R91, R0.reuse, R91 ;  /* 0x0000005b005b7220 */ /* 0x040fe40000410000 */
[C---:B------:R-:W-:Y:S01]  /*8950*/  FMUL.FTZ R94, R0.reuse, R94 ;  /* 0x0000005e005e7220 */ /* 0x040fe20000410000 */
[-C--:B--2---:R-:W-:Y:S01]  /*8960*/  HMMA.16816.F32.BF16 R36, R160, R100.reuse, R36 ;  /* 0x00000064a024723c */ /* 0x084fe20000041824 */
[----:B------:R-:W-:Y:S02]  /*8970*/  FMUL.FTZ R95, R0, R95 ;  /* 0x0000005f005f7220 */ /* 0x000fe40000410000 */
[----:B------:R-:W-:Y:S05]  /*8980*/  FMUL.FTZ R87, R128, R87 ;  /* 0x0000005780577220 */ /* 0x000fea0000410000 */
[C---:B------:R-:W-:Y:S01]  /*8990*/  HMMA.16816.F32.BF16 R40, R140.reuse, R100, R40 ;  /* 0x000000648c28723c */ /* 0x040fe20000041828 */
[----:B-1----:R-:W-:Y:S07]  /*89a0*/  FFMA.FTZ R2, R172, c[0x0][0x2d0], -R138 ;  /* 0x0000b400ac027a23 */ /* 0x002fee000001088a */
[-C--:B------:R-:W-:Y:S01]  /*89b0*/  HMMA.16816.F32.BF16 R44, R140, R102.reuse, R44 ;  /* 0x000000668c2c723c */ /* 0x080fe2000004182c */
[----:B------:R1:W2:Y:S07]  /*89c0*/  MUFU.EX2 R234, R2 ;  /* 0x0000000200ea7308 */ /* 0x0002ae0000000800 */
[C---:B------:R-:W-:Y:S01]  /*89d0*/  HMMA.16816.F32.BF16 R48, R160.reuse, R102, R48 ;  /* 0x00000066a030723c */ /* 0x040fe20000041830 */
[----:B------:R-:W5:Y:S07]  /*89e0*/  LDSM.16.MT88.4 R100, [R209+0x3080] ;  /* 0x00308000d164783b */ /* 0x000f6e0000004200 */
[-C--:B------:R-:W-:Y:S08]  /*89f0*/  HMMA.16816.F32.BF16 R52, R160, R104.reuse, R52 ;  /* 0x00000068a034723c */ /* 0x080ff00000041834 */
[C---:B------:R-:W-:Y:S01]  /*8a00*/  HMMA.16816.F32.BF16 R56, R140.reuse, R104, R56 ;  /* 0x000000688c38723c */ /* 0x040fe20000041838 */
[--C-:B-1----:R-:W-:Y:S07]  /*8a10*/  FFMA.FTZ R2, R174, c[0x0][0x2d0], -R139.reuse ;  /* 0x0000b400ae027a23 */ /* 0x102fee000001088b */
[-C--:B------:R-:W-:Y:S01]  /*8a20*/  HMMA.16816.F32.BF16 R60, R140, R106.reuse, R60 ;  /* 0x0000006a8c3c723c */ /* 0x080fe2000004183c */
[----:B------:R1:W-:Y:S07]  /*8a30*/  MUFU.EX2 R233, R2 ;  /* 0x0000000200e97308 */ /* 0x0003ee0000000800 */
[C---:B------:R-:W-:Y:S01]  /*8a40*/  HMMA.16816.F32.BF16 R64, R160.reuse, R106, R64 ;  /* 0x0000006aa040723c */ /* 0x040fe20000041840 */
[----:B------:R-:W2:Y:S07]  /*8a50*/  LDSM.16.MT88.4 R104, [R210+0x3080] ;  /* 0x00308000d268783b */ /* 0x000eae0000004200 */
[-C--:B-----5:R-:W-:Y:S08]  /*8a60*/  HMMA.16816.F32.BF16 R68, R160, R100.reuse, R68 ;  /* 0x00000064a044723c */ /* 0x0a0ff00000041844 */
[C---:B------:R-:W-:Y:S01]  /*8a70*/  HMMA.16816.F32.BF16 R72, R140.reuse, R100, R72 ;  /* 0x000000648c48723c */ /* 0x040fe20000041848 */
[----:B-1----:R-:W-:Y:S04]  /*8a80*/  FFMA.FTZ R2, R176, c[0x0][0x2d0], -R139 ;  /* 0x0000b400b0027a23 */ /* 0x002fe8000001088b */
[----:B------:R1:W5:Y:S02]  /*8a90*/  MUFU.EX2 R232, R2 ;  /* 0x0000000200e87308 */ /* 0x0003640000000800 */
[----:B---3--:R-:W-:Y:S01]  /*8aa0*/  F2FP.BF16.PACK_AB R100, R238, R239 ;  /* 0x000000efee64723e */ /* 0x008fe200000010ff */
[-C--:B------:R-:W-:Y:S01]  /*8ab0*/  HMMA.16816.F32.BF16 R76, R140, R102.reuse, R76 ;  /* 0x000000668c4c723c */ /* 0x080fe2000004184c */
[----:B----4-:R-:W-:Y:S07]  /*8ac0*/  F2FP.BF16.PACK_AB R101, R236, R237 ;  /* 0x000000edec65723e */ /* 0x010fee00000010ff */
[C---:B------:R-:W-:Y:S07]  /*8ad0*/  HMMA.16816.F32.BF16 R80, R160.reuse, R102, R80 ;  /* 0x00000066a050723c */ /* 0x040fee0000041850 */
[----:B--2---:R-:W-:Y:S01]  /*8ae0*/  F2FP.BF16.PACK_AB R102, R234, R235 ;  /* 0x000000ebea66723e */ /* 0x004fe200000010ff */
[-C--:B------:R-:W-:Y:S01]  /*8af0*/  HMMA.16816.F32.BF16 R84, R160, R104.reuse, R84 ;  /* 0x00000068a054723c */ /* 0x080fe20000041854 */
[--C-:B-1----:R-:W-:Y:S03]  /*8b00*/  FFMA.FTZ R2, R173, c[0x0][0x2d0], -R164.reuse ;  /* 0x0000b400ad027a23 */ /* 0x102fe600000108a4 */
[----:B-----5:R-:W-:Y:S04]  /*8b10*/  F2FP.BF16.PACK_AB R103, R232, R233 ;  /* 0x000000e9e867723e */ /* 0x020fe800000010ff */
[C---:B------:R-:W-:Y:S01]  /*8b20*/  HMMA.16816.F32.BF16 R88, R140.reuse, R104, R88 ;  /* 0x000000688c58723c */ /* 0x040fe20000041858 */
[----:B------:R1:W-:Y:S07]  /*8b30*/  MUFU.EX2 R207, R2 ;  /* 0x0000000200cf7308 */ /* 0x0003ee0000000800 */
[-C--:B------:R-:W-:Y:S08]  /*8b40*/  HMMA.16816.F32.BF16 R92, R140, R106.reuse, R92 ;  /* 0x0000006a8c5c723c */ /* 0x080ff0000004185c */
[----:B------:R-:W-:Y:S08]  /*8b50*/  HMMA.16816.F32.BF16 R96, R160, R106, R96 ;  /* 0x0000006aa060723c */ /* 0x000ff00000041860 */
[-C--:B------:R-:W-:Y:S01]  /*8b60*/  HMMA.16816.F32.BF16 R4, R100, R108.reuse, R4 ;  /* 0x0000006c6404723c */ /* 0x080fe20000041804 */
[--C-:B-1----:R-:W-:Y:S04]  /*8b70*/  FFMA.FTZ R2, R175, c[0x0][0x2d0], -R164.reuse ;  /* 0x0000b400af027a23 */ /* 0x102fe800000108a4 */
[----:B------:R1:W2:Y:S02]  /*8b80*/  MUFU.EX2 R206, R2 ;  /* 0x0000000200ce7308 */ /* 0x0002a40000000800 */
[--C-:B-1----:R-:W-:Y:S01]  /*8b90*/  FFMA.FTZ R2, R179, c[0x0][0x2d0], -R164.reuse ;  /* 0x0000b400b3027a23 */ /* 0x102fe200000108a4 */
[----:B--2---:R-:W-:Y:S07]  /*8ba0*/  F2FP.BF16.PACK_AB R104, R206, R207 ;  /* 0x000000cfce68723e */ /* 0x004fee00000010ff */
[----:B------:R1:W-:Y:S02]  /*8bb0*/  MUFU.EX2 R205, R2 ;  /* 0x0000000200cd7308 */ /* 0x0003e40000000800 */
[----:B-1----:R-:W-:Y:S08]  /*8bc0*/  FFMA.FTZ R2, R180, c[0x0][0x2d0], -R164 ;  /* 0x0000b400b4027a23 */ /* 0x002ff000000108a4 */
[----:B------:R1:W2:Y:S02]  /*8bd0*/  MUFU.EX2 R204, R2 ;  /* 0x0000000200cc7308 */ /* 0x0002a40000000800 */
[--C-:B-1----:R-:W-:Y:S01]  /*8be0*/  FFMA.FTZ R2, R177, c[0x0][0x2d0], -R165.reuse ;  /* 0x0000b400b1027a23 */ /* 0x102fe200000108a5 */
[----:B--2---:R-:W-:Y:S07]  /*8bf0*/  F2FP.BF16.PACK_AB R106, R204, R205 ;  /* 0x000000cdcc6a723e */ /* 0x004fee00000010ff */
[----:B------:R1:W-:Y:S02]  /*8c00*/  MUFU.EX2 R203, R2 ;  /* 0x0000000200cb7308 */ /* 0x0003e40000000800 */
[--C-:B-1----:R-:W-:Y:S08]  /*8c10*/  FFMA.FTZ R2, R178, c[0x0][0x2d0], -R165.reuse ;  /* 0x0000b400b2027a23 */ /* 0x102ff000000108a5 */
        /* <DEDUP_REMOVED lines=8> */
[----:B------:R1:W-:Y:S01]  /*8ca0*/  MUFU.EX2 R201, R2 ;  /* 0x0000000200c97308 */ /* 0x0003e20000000800 */
[C---:B------:R-:W-:Y:S08]  /*8cb0*/  HMMA.16816.F32.BF16 R8, R104.reuse, R108, R8 ;  /* 0x0000006c6808723c */ /* 0x040ff00000041808 */
[-C--:B------:R-:W-:Y:S08]  /*8cc0*/  HMMA.16816.F32.BF16 R12, R104, R110.reuse, R12 ;  /* 0x0000006e680c723c */ /* 0x080ff0000004180c */
[C---:B------:R-:W-:Y:S01]  /*8cd0*/  HMMA.16816.F32.BF16 R16, R100.reuse, R110, R16 ;  /* 0x0000006e6410723c */ /* 0x040fe20000041810 */
[----:B------:R-:W2:Y:S03]  /*8ce0*/  LDSM.16.MT88.4 R108, [R210+0x2880] ;  /* 0x00288000d26c783b */ /* 0x000ea60000004200 */
[--C-:B-1----:R-:W-:Y:S04]  /*8cf0*/  FFMA.FTZ R2, R186, c[0x0][0x2d0], -R138.reuse ;  /* 0x0000b400ba027a23 */ /* 0x102fe8000001088a */
[-C--:B------:R-:W-:Y:S01]  /*8d00*/  HMMA.16816.F32.BF16 R20, R100, R112.reuse, R20 ;  /* 0x000000706414723c */ /* 0x080fe20000041814 */
[----:B------:R1:W3:Y:S07]  /*8d10*/  MUFU.EX2 R202, R2 ;  /* 0x0000000200ca7308 */ /* 0x0002ee0000000800 */
[C---:B------:R-:W-:Y:S08]  /*8d20*/  HMMA.16816.F32.BF16 R24, R104.reuse, R112, R24 ;  /* 0x000000706818723c */ /* 0x040ff00000041818 */
[-C--:B------:R-:W-:Y:S08]  /*8d30*/  HMMA.16816.F32.BF16 R28, R104, R114.reuse, R28 ;  /* 0x00000072681c723c */ /* 0x080ff0000004181c */
[C---:B------:R-:W-:Y:S01]  /*8d40*/  HMMA.16816.F32.BF16 R32, R100.reuse, R114, R32 ;  /* 0x000000726420723c */ /* 0x040fe20000041820 */
[--C-:B-1----:R-:W-:Y:S01]  /*8d50*/  FFMA.FTZ R2, R187, c[0x0][0x2d0], -R139.reuse ;  /* 0x0000b400bb027a23 */ /* 0x102fe2000001088b */
[----:B------:R-:W1:Y:S02]  /*8d60*/  LDSM.16.MT88.4 R112, [R209+0x3480] ;  /* 0x00348000d170783b */ /* 0x000e640000004200 */
[----:B---3--:R-:W-:Y:S01]  /*8d70*/  F2FP.BF16.PACK_AB R136, R202, R201 ;  /* 0x000000c9ca88723e */ /* 0x008fe200000010ff */
[----:B------:R3:W-:Y:S03]  /*8d80*/  MUFU.EX2 R200, R2 ;  /* 0x0000000200c87308 */ /* 0x0007e60000000800 */
[-C--:B------:R-:W-:Y:S08]  /*8d90*/  HMMA.16816.F32.BF16 R36, R100, R116.reuse, R36 ;  /* 0x000000746424723c */ /* 0x080ff00000041824 */
[C---:B------:R-:W-:Y:S08]  /*8da0*/  HMMA.16816.F32.BF16 R40, R104.reuse, R116, R40 ;  /* 0x000000746828723c */ /* 0x040ff00000041828 */
[-C--:B------:R-:W-:Y:S01]  /*8db0*/  HMMA.16816.F32.BF16 R44, R104, R118.reuse, R44 ;  /* 0x00000076682c723c */ /* 0x080fe2000004182c */
[--C-:B---3--:R-:W-:Y:S03]  /*8dc0*/  FFMA.FTZ R2, R188, c[0x0][0x2d0], -R139.reuse ;  /* 0x0000b400bc027a23 */ /* 0x108fe6000001088b */
[----:B------:R-:W-:Y:S04]  /*8dd0*/  MOV R188, R131 ;  /* 0x0000008300bc7202 */ /* 0x000fe80000000f00 */
[C---:B------:R-:W-:Y:S01]  /*8de0*/  HMMA.16816.F32.BF16 R48, R100.reuse, R118, R48 ;  /* 0x000000766430723c */ /* 0x040fe20000041830 */
[----:B------:R3:W-:Y:S01]  /*8df0*/  MUFU.EX2 R187, R2 ;  /* 0x0000000200bb7308 */ /* 0x0007e20000000800 */
[----:B------:R-:W4:Y:S06]  /*8e00*/  LDSM.16.MT88.4 R116, [R210+0x3480] ;  /* 0x00348000d274783b */ /* 0x000f2c0000004200 */
[-C--:B--2---:R-:W-:Y:S08]  /*8e10*/  HMMA.16816.F32.BF16 R52, R100, R108.reuse, R52 ;  /* 0x0000006c6434723c */ /* 0x084ff00000041834 */
[C---:B------:R-:W-:Y:S08]  /*8e20*/  HMMA.16816.F32.BF16 R56, R104.reuse, R108, R56 ;  /* 0x0000006c6838723c */ /* 0x040ff00000041838 */
[-C--:B------:R-:W-:Y:S01]  /*8e30*/  HMMA.16816.F32.BF16 R60, R104, R110.reuse, R60 ;  /* 0x0000006e683c723c */ /* 0x080fe2000004183c */
[--C-:B---3--:R-:W-:Y:S02]  /*8e40*/  FFMA.FTZ R2, R189, c[0x0][0x2d0], -R138.reuse ;  /* 0x0000b400bd027a23 */ /* 0x108fe4000001088a */
[----:B------:R-:W2:Y:S01]  /*8e50*/  LDL.LU R189, [R1+0xc] ;  /* 0x00000c0001bd7983 */ /* 0x000ea20000300800 */
[----:B------:R-:W-:Y:S01]  /*8e60*/  FFMA.FTZ R138, R190, c[0x0][0x2d0], -R138 ;  /* 0x0000b400be8a7a23 */ /* 0x000fe2000001088a */
[----:B------:R3:W-:Y:S01]  /*8e70*/  MUFU.EX2 R186, R2 ;  /* 0x0000000200ba7308 */ /* 0x0007e20000000800 */
[----:B------:R-:W-:Y:S02]  /*8e80*/  MOV R190, R166 ;  /* 0x000000a600be7202 */ /* 0x000fe40000000f00 */
[C---:B------:R-:W-:Y:S07]  /*8e90*/  HMMA.16816.F32.BF16 R64, R100.reuse, R110, R64 ;  /* 0x0000006e6440723c */ /* 0x040fee0000041840 */
[----:B------:R-:W5:Y:S01]  /*8ea0*/  MUFU.EX2 R185, R138 ;  /* 0x0000008a00b97308 */ /* 0x000f620000000800 */
[-C--:B-1----:R-:W-:Y:S08]  /*8eb0*/  HMMA.16816.F32.BF16 R68, R100, R112.reuse, R68 ;  /* 0x000000706444723c */ /* 0x082ff00000041844 */
[C---:B------:R-:W-:Y:S01]  /*8ec0*/  HMMA.16816.F32.BF16 R72, R104.reuse, R112, R72 ;  /* 0x000000706848723c */ /* 0x040fe20000041848 */
[--C-:B---3--:R-:W-:Y:S02]  /*8ed0*/  FFMA.FTZ R2, R194, c[0x0][0x2d0], -R139.reuse ;  /* 0x0000b400c2027a23 */ /* 0x108fe4000001088b */
[----:B------:R-:W3:Y:S05]  /*8ee0*/  LDL.LU R194, [R1+0x4] ;  /* 0x0000040001c27983 */ /* 0x000eea0000300800 */
[-C--:B------:R-:W-:Y:S01]  /*8ef0*/  HMMA.16816.F32.BF16 R76, R104, R114.reuse, R76 ;  /* 0x00000072684c723c */ /* 0x080fe2000004184c */
[----:B------:R1:W-:Y:S03]  /*8f00*/  MUFU.EX2 R182, R2 ;  /* 0x0000000200b67308 */ /* 0x0003e60000000800 */
[----:B------:R-:W-:Y:S02]  /*8f10*/  FFMA.FTZ R139, R195, c[0x0][0x2d0], -R139 ;  /* 0x0000b400c38b7a23 */ /* 0x000fe4000001088b */
[----:B------:R-:W2:Y:S01]  /*8f20*/  LDL.LU R195, [R1] ;  /* 0x0000000001c37983 */ /* 0x000ea20000300800 */
[----:B-----5:R-:W-:Y:S01]  /*8f30*/  F2FP.BF16.PACK_AB R138, R185, R186 ;  /* 0x000000bab98a723e */ /* 0x020fe200000010ff */
[C---:B------:R-:W-:Y:S02]  /*8f40*/  HMMA.16816.F32.BF16 R80, R100.reuse, R114, R80 ;  /* 0x000000726450723c */ /* 0x040fe40000041850 */
[----:B------:R-:W5:Y:S01]  /*8f50*/  LDSM.16.MT88.4 R112, [R210+0x2080] ;  /* 0x00208000d270783b */ /* 0x000f620000004200 */
[----:B------:R-:W1:Y:S05]  /*8f60*/  MUFU.EX2 R181, R139 ;  /* 0x0000008b00b57308 */ /* 0x000e6a0000000800 */
[-C--:B----4-:R-:W-:Y:S08]  /*8f70*/  HMMA.16816.F32.BF16 R84, R100, R116.reuse, R84 ;  /* 0x000000746454723c */ /* 0x090ff00000041854 */
[C---:B------:R-:W-:Y:S01]  /*8f80*/  HMMA.16816.F32.BF16 R88, R104.reuse, R116, R88 ;  /* 0x000000746858723c */ /* 0x040fe20000041858 */
[--C-:B-1----:R-:W-:Y:S02]  /*8f90*/  FFMA.FTZ R2, R193, c[0x0][0x2d0], -R164.reuse ;  /* 0x0000b400c1027a23 */ /* 0x102fe400000108a4 */
[----:B------:R-:W4:Y:S02]  /*8fa0*/  LDL.LU R193, [R1+0x8] ;  /* 0x0000080001c17983 */ /* 0x000f240000300800 */
[----:B------:R1:W-:Y:S03]  /*8fb0*/  MUFU.EX2 R180, R2 ;  /* 0x0000000200b47308 */ /* 0x0003e60000000800 */
[-C--:B------:R-:W-:Y:S01]  /*8fc0*/  HMMA.16816.F32.BF16 R92, R104, R118.reuse, R92 ;  /* 0x00000076685c723c */ /* 0x080fe2000004185c */
[----:B------:R-:W-:Y:S07]  /*8fd0*/  F2FP.BF16.PACK_AB R139, R181, R182 ;  /* 0x000000b6b58b723e */ /* 0x000fee00000010ff */
[----:B------:R-:W-:Y:S01]  /*8fe0*/  HMMA.16816.F32.BF16 R96, R100, R118, R96 ;  /* 0x000000766460723c */ /* 0x000fe20000041860 */
[--C-:B-1----:R-:W-:Y:S04]  /*8ff0*/  FFMA.FTZ R2, R196, c[0x0][0x2d0], -R164.reuse ;  /* 0x0000b400c4027a23 */ /* 0x102fe800000108a4 */
[----:B------:R1:W1:Y:S02]  /*9000*/  MUFU.EX2 R178, R2 ;  /* 0x0000000200b27308 */ /* 0x0002640000000800 */
[--C-:B-1----:R-:W-:Y:S01]  /*9010*/  FFMA.FTZ R2, R198, c[0x0][0x2d0], -R164.reuse ;  /* 0x0000b400c6027a23 */ /* 0x102fe200000108a4 */
[----:B------:R-:W-:Y:S01]  /*9020*/  F2FP.BF16.PACK_AB R160, R178, R180 ;  /* 0x000000b4b2a0723e */ /* 0x000fe200000010ff */
[----:B------:R-:W-:Y:S06]  /*9030*/  FFMA.FTZ R164, R199, c[0x0][0x2d0], -R164 ;  /* 0x0000b400c7a47a23 */ /* 0x000fec00000108a4 */
[----:B------:R1:W-:Y:S10]  /*9040*/  MUFU.EX2 R179, R2 ;  /* 0x0000000200b37308 */ /* 0x0003f40000000800 */
[----:B------:R-:W5:Y:S01]  /*9050*/  MUFU.EX2 R177, R164 ;  /* 0x000000a400b17308 */ /* 0x000f620000000800 */
[--C-:B-1----:R-:W-:Y:S09]  /*9060*/  FFMA.FTZ R2, R191, c[0x0][0x2d0], -R165.reuse ;  /* 0x0000b400bf027a23 */ /* 0x102ff200000108a5 */
[----:B------:R1:W-:Y:S01]  /*9070*/  MUFU.EX2 R173, R2 ;  /* 0x0000000200ad7308 */ /* 0x0003e20000000800 */
[----:B-----5:R-:W-:Y:S01]  /*9080*/  F2FP.BF16.PACK_AB R162, R177, R179 ;  /* 0x000000b3b1a2723e */ /* 0x020fe200000010ff */
[--C-:B-1----:R-:W-:Y:S08]  /*9090*/  FFMA.FTZ R2, R192, c[0x0][0x2d0], -R165.reuse ;  /* 0x0000b400c0027a23 */ /* 0x102ff000000108a5 */
[----:B------:R1:W5:Y:S02]  /*90a0*/  MUFU.EX2 R172, R2 ;  /* 0x0000000200ac7308 */ /* 0x0003640000000800 */
[--C-:B-1----:R-:W-:Y:S01]  /*90b0*/  FFMA.FTZ R2, R197, c[0x0][0x2d0], -R165.reuse ;  /* 0x0000b400c5027a23 */ /* 0x102fe200000108a5 */
[----:B-----5:R-:W-:Y:S01]  /*90c0*/  F2FP.BF16.PACK_AB R161, R172, R173 ;  /* 0x000000adaca1723e */ /* 0x020fe200000010ff */
[----:B------:R-:W-:Y:S01]  /*90d0*/  FFMA.FTZ R165, R137, c[0x0][0x2d0], -R165 ;  /* 0x0000b40089a57a23 */ /* 0x000fe200000108a5 */
[----:B------:R-:W-:Y:S05]  /*90e0*/  F2FP.BF16.PACK_AB R137, R187, R200 ;  /* 0x000000c8bb89723e */ /* 0x000fea00000010ff */
[----:B------:R-:W-:Y:S02]  /*90f0*/  MUFU.EX2 R135, R2 ;  /* 0x0000000200877308 */ /* 0x000fe40000000800 */
[-C--:B------:R-:W-:Y:S01]  /*9100*/  HMMA.16816.F32.BF16 R140, R136, R152.reuse, R4 ;  /* 0x00000098888c723c */ /* 0x080fe20000041804 */
[----:B------:R-:W-:Y:S07]  /*9110*/  LDSM.16.MT88.4 R4, [R210+0x3880] ;  /* 0x00388000d204783b */ /* 0x000fee0000004200 */
[----:B------:R-:W1:Y:S04]  /*9120*/  MUFU.EX2 R131, R165 ;  /* 0x000000a500837308 */ /* 0x000e680000000800 */
[----:B-1----:R-:W-:Y:S01]  /*9130*/  F2FP.BF16.PACK_AB R163, R131, R135 ;  /* 0x0000008783a3723e */ /* 0x002fe200000010ff */
[----:B------:R-:W1:Y:S06]  /*9140*/  LDSM.16.MT88.4 R164, [R210+0x2c80] ;  /* 0x002c8000d2a4783b */ /* 0x000e6c0000004200 */
[C---:B------:R-:W-:Y:S02]  /*9150*/  HMMA.16816.F32.BF16 R144, R160.reuse, R152, R8 ;  /* 0x00000098a090723c */ /* 0x040fe40000041808 */
[----:B------:R-:W5:Y:S06]  /*9160*/  LDL R11, [R1+0x1c] ;  /* 0x00001c00010b7983 */ /* 0x000f6c0000100800 */
[-C--:B------:R-:W-:Y:S08]  /*9170*/  HMMA.16816.F32.BF16 R148, R160, R154.reuse, R12 ;  /* 0x0000009aa094723c */ /* 0x080ff0000004180c */
[C---:B------:R-:W-:Y:S08]  /*9180*/  HMMA.16816.F32.BF16 R152, R136.reuse, R154, R16 ;  /* 0x0000009a8898723c */ /* 0x040ff00000041810 */
        /* <DEDUP_REMOVED lines=8> */
[-C--:B-1----:R-:W-:Y:S01]  /*9210*/  HMMA.16816.F32.BF16 R52, R136, R164.reuse, R52 ;  /* 0x000000a48834723c */ /* 0x082fe20000041834 */
[----:B---3--:R-:W-:Y:S04]  /*9220*/  FFMA.FTZ R3, R3, R194, R242 ;  /* 0x000000c203037223 */ /* 0x008fe800000100f2 */
[----:B------:R-:W-:Y:S02]  /*9230*/  FADD.FTZ R3, R243, R3 ;  /* 0x00000003f3037221 */ /* 0x000fe40000010000 */
[----:B--2---:R-:W-:Y:S01]  /*9240*/  FFMA.FTZ R128, R128, R195, R246 ;  /* 0x000000c380807223 */ /* 0x004fe200000100f6 */
[C---:B------:R-:W-:Y:S04]  /*9250*/  HMMA.16816.F32.BF16 R56, R160.reuse, R164, R56 ;  /* 0x000000a4a038723c */ /* 0x040fe80000041838 */
[----:B------:R-:W-:Y:S02]  /*9260*/  FADD.FTZ R128, R247, R128 ;  /* 0x00000080f7807221 */ /* 0x000fe40000010000 */
[----:B------:R-:W-:Y:S02]  /*9270*/  FADD.FTZ R8, R244, R3 ;  /* 0x00000003f4087221 */ /* 0x000fe40000010000 */
[----:B------:R-:W-:Y:S01]  /*9280*/  FFMA.FTZ R3, R0, R189, R183 ;  /* 0x000000bd00037223 */ /* 0x000fe200000100b7 */
[-C--:B------:R-:W-:Y:S03]  /*9290*/  HMMA.16816.F32.BF16 R60, R160, R166.reuse, R60 ;  /* 0x000000a6a03c723c */ /* 0x080fe6000004183c */
[----:B------:R-:W-:Y:S02]  /*92a0*/  FADD.FTZ R128, R248, R128 ;  /* 0x00000080f8807221 */ /* 0x000fe40000010000 */
[----:B------:R-:W-:Y:S02]  /*92b0*/  FADD.FTZ R3, R184, R3 ;  /* 0x00000003b8037221 */ /* 0x000fe40000010000 */
[----:B------:R-:W-:Y:S02]  /*92c0*/  FADD.FTZ R0, R245, R8 ;  /* 0x00000008f5007221 */ /* 0x000fe40000010000 */
[----:B------:R-:W-:Y:S01]  /*92d0*/  FADD.FTZ R3, R240, R3 ;  /* 0x00000003f0037221 */ /* 0x000fe20000010000 */
[C---:B------:R-:W-:Y:S02]  /*92e0*/  HMMA.16816.F32.BF16 R64, R136.reuse, R166, R64 ;  /* 0x000000a68840723c */ /* 0x040fe40000041840 */
[----:B----4-:R-:W-:Y:S02]  /*92f0*/  FFMA.FTZ R129, R129, R193, R251 ;  /* 0x000000c181817223 */ /* 0x010fe400000100fb */
[----:B------:R-:W-:Y:S01]  /*9300*/  FADD.FTZ R8, R207, R0 ;  /* 0x00000000cf087221 */ /* 0x000fe20000010000 */
[----:B------:R-:W-:Y:S01]  /*9310*/  IADD3 R207, R225, -0x1, RZ ;  /* 0xffffffffe1cf7810 */ /* 0x000fe20007ffe0ff */
[----:B------:R-:W-:Y:S02]  /*9320*/  FADD.FTZ R2, R252, R129 ;  /* 0x00000081fc027221 */ /* 0x000fe40000010000 */
[-C--:B------:R-:W-:Y:S01]  /*9330*/  HMMA.16816.F32.BF16 R68, R136, R168.reuse, R68 ;  /* 0x000000a88844723c */ /* 0x080fe20000041844 */
[----:B------:R-:W-:Y:S03]  /*9340*/  FADD.FTZ R3, R241, R3 ;  /* 0x00000003f1037221 */ /* 0x000fe60000010000 */
[----:B------:R-:W-:Y:S01]  /*9350*/  FADD.FTZ R2, R190, R2 ;  /* 0x00000002be027221 */ /* 0x000fe20000010000 */
[----:B------:R-:W-:Y:S01]  /*9360*/  MOV R129, R134 ;  /* 0x0000008600817202 */ /* 0x000fe20000000f00 */
[----:B------:R-:W-:Y:S02]  /*9370*/  FADD.FTZ R3, R203, R3 ;  /* 0x00000003cb037221 */ /* 0x000fe40000010000 */
[----:B------:R-:W-:Y:S01]  /*9380*/  FADD.FTZ R9, R188, R2 ;  /* 0x00000002bc097221 */ /* 0x000fe20000010000 */
[C---:B------:R-:W-:Y:S03]  /*9390*/  HMMA.16816.F32.BF16 R72, R160.reuse, R168, R72 ;  /* 0x000000a8a048723c */ /* 0x040fe60000041848 */
[----:B------:R-:W-:Y:S01]  /*93a0*/  FADD.FTZ R2, R249, R128 ;  /* 0x00000080f9027221 */ /* 0x000fe20000010000 */
[-C--:B------:R-:W-:Y:S01]  /*93b0*/  MOV R128, R130.reuse ;  /* 0x0000008200807202 */ /* 0x080fe20000000f00 */
[----:B------:R-:W-:Y:S02]  /*93c0*/  FADD.FTZ R9, R239, R9 ;  /* 0x00000009ef097221 */ /* 0x000fe40000010000 */
[----:B------:R-:W-:Y:S01]  /*93d0*/  FADD.FTZ R10, R237, R2 ;  /* 0x00000002ed0a7221 */ /* 0x000fe20000010000 */
[-C--:B------:R-:W-:Y:S01]  /*93e0*/  HMMA.16816.F32.BF16 R76, R160, R170.reuse, R76 ;  /* 0x000000aaa04c723c */ /* 0x080fe2000004184c */
[----:B------:R-:W-:Y:S03]  /*93f0*/  FADD.FTZ R2, R238, R9 ;  /* 0x00000009ee027221 */ /* 0x000fe60000010000 */
[----:B------:R-:W-:Y:S02]  /*9400*/  FADD.FTZ R0, R236, R10 ;  /* 0x0000000aec007221 */ /* 0x000fe40000010000 */
[----:B------:R-:W-:Y:S02]  /*9410*/  FADD.FTZ R9, R206, R8 ;  /* 0x00000008ce097221 */ /* 0x000fe40000010000 */
[----:B------:R-:W-:Y:S01]  /*9420*/  FADD.FTZ R10, R235, R2 ;  /* 0x00000002eb0a7221 */ /* 0x000fe20000010000 */
[C---:B------:R-:W-:Y:S03]  /*9430*/  HMMA.16816.F32.BF16 R80, R136.reuse, R170, R80 ;  /* 0x000000aa8850723c */ /* 0x040fe60000041850 */
[----:B------:R-:W-:Y:S02]  /*9440*/  FADD.FTZ R8, R233, R0 ;  /* 0x00000000e9087221 */ /* 0x000fe40000010000 */
[----:B------:R-:W-:Y:S02]  /*9450*/  FADD.FTZ R2, R205, R9 ;  /* 0x00000009cd027221 */ /* 0x000fe40000010000 */
[----:B------:R-:W-:Y:S01]  /*9460*/  FADD.FTZ R3, R176, R3 ;  /* 0x00000003b0037221 */ /* 0x000fe20000010000 */
[-C--:B------:R-:W-:Y:S01]  /*9470*/  HMMA.16816.F32.BF16 R84, R136, R4.reuse, R84 ;  /* 0x000000048854723c */ /* 0x080fe20000041854 */
[----:B------:R-:W-:Y:S03]  /*9480*/  FADD.FTZ R0, R234, R10 ;  /* 0x0000000aea007221 */ /* 0x000fe60000010000 */
[----:B------:R-:W-:Y:S04]  /*9490*/  FADD.FTZ R3, R174, R3 ;  /* 0x00000003ae037221 */ /* 0x000fe80000010000 */
[----:B------:R-:W-:Y:S01]  /*94a0*/  FADD.FTZ R3, R175, R3 ;  /* 0x00000003af037221 */ /* 0x000fe20000010000 */
[C---:B------:R-:W-:Y:S07]  /*94b0*/  HMMA.16816.F32.BF16 R88, R160.reuse, R4, R88 ;  /* 0x00000004a058723c */ /* 0x040fee0000041858 */
[----:B------:R-:W-:Y:S01]  /*94c0*/  FADD.FTZ R5, R232, R8 ;  /* 0x00000008e8057221 */ /* 0x000fe20000010000 */
[-C--:B------:R-:W-:Y:S01]  /*94d0*/  HMMA.16816.F32.BF16 R92, R160, R6.reuse, R92 ;  /* 0x00000006a05c723c */ /* 0x080fe2000004185c */
[----:B------:R-:W-:Y:S03]  /*94e0*/  FADD.FTZ R8, R204, R2 ;  /* 0x00000002cc087221 */ /* 0x000fe60000010000 */
[----:B------:R-:W-:Y:S02]  /*94f0*/  FADD.FTZ R4, R201, R0 ;  /* 0x00000000c9047221 */ /* 0x000fe40000010000 */
[----:B------:R-:W-:Y:S02]  /*9500*/  FADD.FTZ R2, R200, R5 ;  /* 0x00000005c8027221 */ /* 0x000fe40000010000 */
[----:B------:R-:W-:Y:S01]  /*9510*/  FADD.FTZ R0, R180, R8 ;  /* 0x00000008b4007221 */ /* 0x000fe20000010000 */
[----:B------:R-:W-:Y:S03]  /*9520*/  HMMA.16816.F32.BF16 R96, R136, R6, R96 ;  /* 0x000000068860723c */ /* 0x000fe60000041860 */
[----:B------:R-:W-:Y:S02]  /*9530*/  FADD.FTZ R4, R202, R4 ;  /* 0x00000004ca047221 */ /* 0x000fe40000010000 */
[----:B------:R-:W-:Y:S02]  /*9540*/  FADD.FTZ R5, R187, R2 ;  /* 0x00000002bb057221 */ /* 0x000fe40000010000 */
[----:B------:R-:W-:Y:S01]  /*9550*/  FADD.FTZ R2, R173, R3 ;  /* 0x00000003ad027221 */ /* 0x000fe20000010000 */
[----:B------:R-:W-:Y:S01]  /*9560*/  MOV R136, R130 ;  /* 0x0000008200887202 */ /* 0x000fe20000000f00 */
[----:B------:R-:W-:Y:S03]  /*9570*/  FADD.FTZ R3, R178, R0 ;  /* 0x00000000b2037221 */ /* 0x000fe60000010000 */
[----:B------:R-:W-:Y:S02]  /*9580*/  FADD.FTZ R0, R186, R4 ;  /* 0x00000004ba007221 */ /* 0x000fe40000010000 */
[----:B------:R-:W-:Y:S02]  /*9590*/  FADD.FTZ R4, R182, R5 ;  /* 0x00000005b6047221 */ /* 0x000fe40000010000 */
[----:B------:R-:W-:Y:S02]  /*95a0*/  FADD.FTZ R5, R185, R0 ;  /* 0x00000000b9057221 */ /* 0x000fe40000010000 */
[----:B------:R-:W-:Y:S02]  /*95b0*/  FADD.FTZ R4, R181, R4 ;  /* 0x00000004b5047221 */ /* 0x000fe40000010000 */
[----:B------:R-:W-:Y:S01]  /*95c0*/  FADD.FTZ R2, R172, R2 ;  /* 0x00000002ac027221 */ /* 0x000fe20000010000 */
[----:B------:R1:W-:Y:S01]  /*95d0*/  STL [R1+0x8], R5 ;  /* 0x0000080501007387 */ /* 0x0003e20000100800 */
[----:B------:R-:W-:Y:S02]  /*95e0*/  FADD.FTZ R3, R179, R3 ;  /* 0x00000003b3037221 */ /* 0x000fe40000010000 */
[----:B------:R-:W-:Y:S01]  /*95f0*/  FADD.FTZ R0, R135, R2 ;  /* 0x0000000287007221 */ /* 0x000fe20000010000 */
[----:B------:R1:W-:Y:S01]  /*9600*/  STL [R1], R4 ;  /* 0x0000000401007387 */ /* 0x0003e20000100800 */
[----:B------:R-:W-:Y:S01]  /*9610*/  FADD.FTZ R2, R177, R3 ;  /* 0x00000003b1027221 */ /* 0x000fe20000010000 */
[----:B------:R-:W-:Y:S01]  /*9620*/  MOV R135, R132 ;  /* 0x0000008400877202 */ /* 0x000fe20000000f00 */
[----:B------:R-:W-:Y:S01]  /*9630*/  FADD.FTZ R0, R131, R0 ;  /* 0x0000000083007221 */ /* 0x000fe20000010000 */
[----:B------:R-:W-:Y:S02]  /*9640*/  MOV R131, R133 ;  /* 0x0000008500837202 */ /* 0x000fe40000000f00 */
[----:B------:R1:W-:Y:S04]  /*9650*/  STL [R1+0x4], R2 ;  /* 0x0000040201007387 */ /* 0x0003e80000100800 */
[----:B------:R1:W-:Y:S01]  /*9660*/  STL [R1+0xc], R0 ;  /* 0x00000c0001007387 */ /* 0x0003e20000100800 */
[----:B-----5:R-:W-:Y:S02]  /*9670*/  ISETP.GT.AND P0, PT, R225, R11, PT ;  /* 0x0000000be100720c */ /* 0x020fe40003f04270 */
[----:B------:R-:W-:Y:S11]  /*9680*/  MOV R225, R207 ;  /* 0x000000cf00e17202 */ /* 0x000ff60000000f00 */
[----:B-1----:R-:W-:-:S05]  /*9690*/  @P0 BRA `(.L_x_212) ;  /* 0xffffc09000000947 */ /* 0x002fca000383ffff */
.L_x_191:
[----:B------:R-:W2:Y:S01]  /*96a0*/  S2R R0, SR_CTAID.X ;  /* 0x0000000000007919 */ /* 0x000ea20000002500 */
[----:B------:R-:W-:Y:S01]  /*96b0*/  IMAD.MOV.U32 R2, RZ, RZ, c[0x0][0x2c4] ;  /* 0x0000b100ff027624 */ /* 0x000fe200078e00ff */
[----:B------:R-:W-:Y:S01]  /*96c0*/  MOV R6, c[0x0][0x2ac] ;  /* 0x0000ab0000067a02 */ /* 0x000fe20000000f00 */
[----:B------:R-:W-:-:S02]  /*96d0*/  IMAD.MOV.U32 R5, RZ, RZ, 0x1 ;  /* 0x00000001ff057424 */ /* 0x000fc400078e00ff */
[----:B------:R-:W-:Y:S01]  /*96e0*/  IMAD.MOV.U32 R4, RZ, RZ, 0x1 ;  /* 0x00000001ff047424 */ /* 0x000fe200078e00ff */
[----:B------:R-:W-:Y:S02]  /*96f0*/  ISETP.NE.AND P1, PT, R2, 0x1, PT ;  /* 0x000000010200780c */ /* 0x000fe40003f25270 */
[----:B------:R-:W-:Y:S02]  /*9700*/  ISETP.LE.AND P0, PT, R5, c[0x0][0x32c], PT ;  /* 0x0000cb0005007a0c */ /* 0x000fe40003f03270 */
[----:B-1----:R-:W-:-:S05]  /*9710*/  IADD3 R3, R4, -c[0x0][0x168], RZ ;  /* 0x80005a0004037a10 */ /* 0x002fca0007ffe0ff */
[----:B------:R-:W-:Y:S01]  /*9720*/  IMAD R3, R6, c[0x0][0x1d0], R3 ;  /* 0x0000740006037a24 */ /* 0x000fe200078e0203 */
[----:B--2---:R-:W-:-:S05]  /*9730*/  LEA R0, R0, 0x7f, 0x7 ;  /* 0x0000007f00007811 */ /* 0x004fca00078e38ff */
[----:B------:R-:W-:-:S05]  /*9740*/  @P1 IMAD.HI.U32 R2, R0, c[0x0][0x2c8], RZ ;  /* 0x0000b20000021a27 */ /* 0x000fca00078e00ff */
[----:B------:R-:W-:-:S04]  /*9750*/  @P1 SHF.R.U32.HI R0, RZ, c[0x0][0x2cc], R2 ;  /* 0x0000b300ff001a19 */ /* 0x000fc80000011602 */
[----:B------:R-:W-:-:S04]  /*9760*/  IADD3 R0, R3, R0, RZ ;  /* 0x0000000003007210 */ /* 0x000fc80007ffe0ff */
[----:B------:R-:W-:Y:S01]  /*9770*/  IADD3 R2, R0, -c[0x0][0x324], RZ ;  /* 0x8000c90000027a10 */ /* 0x000fe20007ffe0ff */
[----:B------:R-:W-:Y:S05]  /*9780*/  @!P0 BRA `(.L_x_213) ;  /* 0x000000d000008947 */ /* 0x000fea0003800000 */
[----:B------:R-:W-:-:S13]  /*9790*/  ISETP.GT.AND P0, PT, R0, -0x1, PT ;  /* 0xffffffff0000780c */ /* 0x000fda0003f04270 */
[----:B------:R-:W-:Y:S05]  /*97a0*/  @P0 BRA `(.L_x_214) ;  /* 0x0000006000000947 */ /* 0x000fea0003800000 */
[----:B------:R-:W-:Y:S02]  /*97b0*/  ISETP.NE.AND P0, PT, R4, c[0x0][0x32c], PT ;  /* 0x0000cb0004007a0c */ /* 0x000fe40003f05270 */
[----:B------:R-:W-:-:S11]  /*97c0*/  LOP3.LUT R0, RZ, R0, RZ, 0x33, !PT ;  /* 0x00000000ff007212 */ /* 0x000fd600078e33ff */
[----:B------:R-:W-:-:S05]  /*97d0*/  @P0 IMAD.HI.U32 R3, R0, c[0x0][0x330], RZ ;  /* 0x0000cc0000030a27 */ /* 0x000fca00078e00ff */
[----:B------:R-:W-:-:S04]  /*97e0*/  @P0 SHF.R.U32.HI R0, RZ, c[0x0][0x334], R3 ;  /* 0x0000cd00ff000a19 */ /* 0x000fc80000011603 */
[----:B------:R-:W-:Y:S01]  /*97f0*/  LOP3.LUT R0, RZ, R0, RZ, 0x33, !PT ;  /* 0x00000000ff007212 */ /* 0x000fe200078e33ff */
[----:B------:R-:W-:Y:S05]  /*9800*/  BRA `(.L_x_215) ;  /* 0x0000003000007947 */ /* 0x000fea0003800000 */
.L_x_214:
[----:B------:R-:W-:-:S13]  /*9810*/  ISETP.NE.AND P0, PT, R4, c[0x0][0x32c], PT ;  /* 0x0000cb0004007a0c */ /* 0x000fda0003f05270 */
[----:B------:R-:W-:-:S05]  /*9820*/  @P0 IMAD.HI.U32 R3, R0, c[0x0][0x330], RZ ;  /* 0x0000cc0000030a27 */ /* 0x000fca00078e00ff */
[----:B------:R-:W-:-:S05]  /*9830*/  @P0 SHF.R.U32.HI R0, RZ, c[0x0][0x334], R3 ;  /* 0x0000cd00ff000a19 */ /* 0x000fca0000011603 */
.L_x_215:
[----:B------:R-:W-:-:S05]  /*9840*/  IMAD R0, R0, c[0x0][0x32c], RZ ;  /* 0x0000cb0000007a24 */ /* 0x000fca00078e02ff */
[----:B------:R-:W-:-:S03]  /*9850*/  IMNMX R2, R2, R0, !PT ;  /* 0x0000000002027217 */ /* 0x000fc60007800200 */
.L_x_213:
[----:B------:R-:W2:Y:S01]  /*9860*/  LDL R0, [R1+0x10] ;  /* 0x0000100001007983 */ /* 0x000ea20000100800 */
[----:B------:R-:W-:-:S05]  /*9870*/  IADD3 R2, R2, 0x2f, RZ ;  /* 0x0000002f02027810 */ /* 0x000fca0007ffe0ff */
[----:B------:R-:W-:-:S05]  /*9880*/  IMAD.HI R2, R2, 0x2aaaaaab, RZ ;  /* 0x2aaaaaab02027827 */ /* 0x000fca00078e02ff */
[----:B------:R-:W-:-:S04]  /*9890*/  SHF.R.U32.HI R228, RZ, 0x1f, R2 ;  /* 0x0000001fffe47819 */ /* 0x000fc80000011602 */
[----:B------:R-:W-:-:S04]  /*98a0*/  LEA.HI.SX32 R228, R2, R228, 0x1d ;  /* 0x000000e402e47211 */ /* 0x000fc800078feaff */
[----:B--2---:R-:W-:-:S04]  /*98b0*/  IMNMX R228, R0, R228, !PT ;  /* 0x000000e400e47217 */ /* 0x004fc80007800200 */
[----:B------:R-:W-:-:S13]  /*98c0*/  ISETP.GE.AND P0, PT, R207, R228, PT ;  /* 0x000000e4cf00720c */ /* 0x000fda0003f06270 */
[----:B------:R-:W-:Y:S05]  /*98d0*/  @!P0 BRA `(.L_x_216) ;  /* 0x00002c2000008947 */ /* 0x000fea0003800000 */
[----:B------:R-:W2:Y:S01]  /*98e0*/  LDL R7, [R1+0x28] ;  /* 0x0000280001077983 */ /* 0x000ea20000100800 */
[----:B------:R-:W-:-:S03]  /*98f0*/  SHF.R.S32.HI R0, RZ, 0x1f, R226 ;  /* 0x0000001fff007819 */ /* 0x000fc600000114e2 */
[----:B------:R-:W3:Y:S01]  /*9900*/  LDL R4, [R1+0x24] ;  /* 0x0000240001047983 */ /* 0x000ee20000100800 */
[C---:B------:R-:W-:Y:S02]  /*9910*/  SHF.L.U64.HI R227, R226.reuse, 0x1, R0 ;  /* 0x00000001e2e37819 */ /* 0x040fe40000010200 */
[C---:B------:R-:W-:Y:S02]  /*9920*/  IADD3 R0, R226.reuse, 0x40, RZ ;  /* 0x00000040e2007810 */ /* 0x040fe40007ffe0ff */
[C---:B------:R-:W-:Y:S02]  /*9930*/  IADD3 R5, R226.reuse, 0x20, RZ ;  /* 0x00000020e2057810 */ /* 0x040fe40007ffe0ff */
[C---:B------:R-:W-:Y:S02]  /*9940*/  IADD3 R3, R226.reuse, 0x40, RZ ;  /* 0x00000040e2037810 */ /* 0x040fe40007ffe0ff */
[----:B------:R-:W-:Y:S02]  /*9950*/  SHF.R.S32.HI R0, RZ, 0x1f, R0 ;  /* 0x0000001fff007819 */ /* 0x000fe40000011400 */
[----:B------:R-:W-:-:S02]  /*9960*/  IADD3 R6, R226, 0x20, RZ ;  /* 0x00000020e2067810 */ /* 0x000fc40007ffe0ff */
[----:B------:R-:W-:Y:S02]  /*9970*/  SHF.R.S32.HI R5, RZ, 0x1f, R5 ;  /* 0x0000001fff057819 */ /* 0x000fe40000011405 */
[----:B------:R-:W-:Y:S02]  /*9980*/  LEA.HI R0, R0, R3, RZ, 0x3 ;  /* 0x0000000300007211 */ /* 0x000fe400078f18ff */
[----:B------:R-:W-:Y:S02]  /*9990*/  LEA.HI R5, R5, R6, RZ, 0x3 ;  /* 0x0000000605057211 */ /* 0x000fe400078f18ff */
[----:B------:R-:W-:Y:S02]  /*99a0*/  LOP3.LUT R0, R0, 0xfffffff8, RZ, 0xc0, !PT ;  /* 0xfffffff800007812 */ /* 0x000fe400078ec0ff */
[----:B------:R-:W-:Y:S01]  /*99b0*/  LOP3.LUT R5, R5, 0xfffffff8, RZ, 0xc0, !PT ;  /* 0xfffffff805057812 */ /* 0x000fe200078ec0ff */
[----:B------:R-:W-:Y:S02]  /*99c0*/  IMAD.SHL.U32 R229, R226, 0x2, RZ ;  /* 0x00000002e2e57824 */ /* 0x000fe400078e00ff */
[----:B------:R-:W-:-:S02]  /*99d0*/  IMAD.SHL.U32 R204, R0, 0x2, RZ ;  /* 0x0000000200cc7824 */ /* 0x000fc400078e00ff */
[C---:B------:R-:W-:Y:S01]  /*99e0*/  IMAD.SHL.U32 R206, R5.reuse, 0x2, RZ ;  /* 0x0000000205ce7824 */ /* 0x040fe200078e00ff */
[----:B--2---:R-:W-:Y:S02]  /*99f0*/  SHF.L.U64.HI R225, R5, 0x1, R7 ;  /* 0x0000000105e17819 */ /* 0x004fe40000010207 */
[----:B---3--:R-:W-:Y:S02]  /*9a00*/  SHF.L.U64.HI R205, R0, 0x1, R4 ;  /* 0x0000000100cd7819 */ /* 0x008fe40000010204 */
.L_x_221:
[----:B------:R-:W2:Y:S01]  /*9a10*/  LDL R2, [R1+0x10] ;  /* 0x0000100001027983 */ /* 0x000ea20000100800 */
[----:B------:R-:W-:Y:S04]  /*9a20*/  DEPBAR.LE SB0, 0x0 ;  /* 0x000080000000791a */ /* 0x000fe80000000000 */
[----:B------:R-:W-:Y:S01]  /*9a30*/  BAR.SYNC.DEFER_BLOCKING 0x0 ;  /* 0x0000000000007b1d */ /* 0x000fe20000010000 */
[----:B------:R-:W-:Y:S01]  /*9a40*/  IMAD.MOV.U32 R0, RZ, RZ, R134 ;  /* 0x000000ffff007224 */ /* 0x000fe200078e0086 */
[----:B------:R-:W-:Y:S01]  /*9a50*/  MOV R129, R133 ;  /* 0x0000008500817202 */ /* 0x000fe20000000f00 */
[----:B------:R-:W-:Y:S03]  /*9a60*/  IMAD.MOV.U32 R135, RZ, RZ, R132 ;  /* 0x000000ffff877224 */ /* 0x000fe600078e0084 */
        /* <DEDUP_REMOVED lines=14> */
[----:B------:R-:W1:Y:S01]  /*9b50*/  S2R R10, SR_TID.X ;  /* 0x00000000000a7919 */ /* 0x000e620000002100 */
[----:B------:R-:W-:Y:S01]  /*9b60*/  SHF.R.S32.HI R8, RZ, 0x1f, R222 ;  /* 0x0000001fff087819 */ /* 0x000fe200000114de */
[----:B------:R-:W-:Y:S01]  /*9b70*/  BSSY B0, `(.L_x_217) ;  /* 0x0000033000007945 */ /* 0x000fe20003800000 */
[----:B------:R-:W-:Y:S01]  /*9b80*/  ISETP.GE.AND P1, PT, R226, c[0x0][0x1d4], PT ;  /* 0x00007500e2007a0c */ /* 0x000fe20003f26270 */
[----:B------:R-:W-:Y:S01]  /*9b90*/  IMAD R4, R2, c[0x0][0x208], RZ ;  /* 0x0000820002047a24 */ /* 0x000fe200078e02ff */
[----:B------:R-:W-:Y:S01]  /*9ba0*/  IADD3 R12, R226, 0x20, RZ ;  /* 0x00000020e20c7810 */ /* 0x000fe20007ffe0ff */
[----:B------:R-:W-:Y:S01]  /*9bb0*/  IMAD.WIDE.U32 R2, R224, c[0x0][0x208], RZ ;  /* 0x00008200e0027a25 */ /* 0x000fe200078e00ff */
[----:B------:R-:W-:Y:S02]  /*9bc0*/  IADD3 R11, R226, 0x40, RZ ;  /* 0x00000040e20b7810 */ /* 0x000fe40007ffe0ff */
[----:B------:R-:W-:Y:S01]  /*9bd0*/  ISETP.GE.AND P3, PT, R12, c[0x0][0x1d4], PT ;  /* 0x000075000c007a0c */ /* 0x000fe20003f66270 */
[----:B------:R-:W-:Y:S01]  /*9be0*/  IMAD R4, R224, c[0x0][0x20c], R4 ;  /* 0x00008300e0047a24 */ /* 0x000fe200078e0204 */
[----:B------:R-:W-:Y:S01]  /*9bf0*/  ISETP.GE.AND P2, PT, R11, c[0x0][0x1d4], PT ;  /* 0x000075000b007a0c */ /* 0x000fe20003f46270 */
[----:B------:R-:W-:Y:S02]  /*9c00*/  IMAD R8, R8, c[0x0][0x218], RZ ;  /* 0x0000860008087a24 */ /* 0x000fe400078e02ff */
[----:B------:R-:W-:Y:S02]  /*9c10*/  IMAD.IADD R3, R3, 0x1, R4 ;  /* 0x0000000103037824 */ /* 0x000fe400078e0204 */
[C---:B------:R-:W-:Y:S02]  /*9c20*/  IMAD R8, R222.reuse, c[0x0][0x21c], R8 ;  /* 0x00008700de087a24 */ /* 0x040fe400078e0208 */
[----:B------:R-:W-:Y:S05]  /*9c30*/  IMAD.WIDE.U32 R2, R222, c[0x0][0x218], R2 ;  /* 0x00008600de027a25 */ /* 0x000fea00078e0002 */
[----:B------:R-:W-:Y:S04]  /*9c40*/  IADD3 R2, P0, R2, UR18, RZ ;  /* 0x0000001202027c10 */ /* 0x000fe8000ff1e0ff */
[----:B------:R-:W-:Y:S02]  /*9c50*/  IADD3.X R8, R3, UR5, R8, P0, !PT ;  /* 0x0000000503087c10 */ /* 0x000fe400087fe408 */
[C---:B------:R-:W-:Y:S04]  /*9c60*/  LEA R9, P0, R2.reuse, c[0x0][0x1f8], 0x1 ;  /* 0x00007e0002097a11 */ /* 0x040fe800078008ff */
[----:B------:R-:W-:Y:S02]  /*9c70*/  LEA.HI.X R8, R2, c[0x0][0x1fc], R8, 0x1, P0 ;  /* 0x00007f0002087a11 */ /* 0x000fe400000f0c08 */
[----:B------:R-:W2:Y:S04]  /*9c80*/  SHFL.IDX PT, R2, R9, RZ, 0x1c1f ;  /* 0x001c1fff09027589 */ /* 0x000ea800000e0000 */
[----:B------:R-:W3:Y:S01]  /*9c90*/  SHFL.IDX PT, R3, R8, RZ, 0x1c1f ;  /* 0x001c1fff08037589 */ /* 0x000ee200000e0000 */
[C---:B--2---:R-:W-:Y:S05]  /*9ca0*/  IADD3 R6, P0, R2.reuse, R229, RZ ;  /* 0x000000e502067210 */ /* 0x044fea0007f1e0ff */
[C---:B---3--:R-:W-:Y:S01]  /*9cb0*/  IMAD.X R7, R3.reuse, 0x1, R227, P0 ;  /* 0x0000000103077824 */ /* 0x048fe200000e06e3 */
[C---:B------:R-:W-:Y:S04]  /*9cc0*/  IADD3 R4, P0, R2.reuse, R206, RZ ;  /* 0x000000ce02047210 */ /* 0x040fe80007f1e0ff */
[----:B------:R-:W-:Y:S01]  /*9cd0*/  @!PT LDS RZ, [RZ] ;  /* 0x00000000fffff984 */ /* 0x000fe20000000800 */
[----:B------:R2:W-:Y:S01]  /*9ce0*/  LDGSTS.E.BYPASS.LTC128B.128 [R223+0x1880], [R6.64], !P1 ;  /* 0x0188000006df7fae */ /* 0x0005e2000c901d48 */
[C---:B------:R-:W-:Y:S01]  /*9cf0*/  IMAD.X R5, R3.reuse, 0x1, R225, P0 ;  /* 0x0000000103057824 */ /* 0x040fe200000e06e1 */
        /* <DEDUP_REMOVED lines=9> */
.L_x_261:
[C---:B------:R-:W-:Y:S02]  /*9d90*/  IADD3 R10, R226.reuse, 0x20, RZ ;  /* 0x00000020e20a7810 */ /* 0x040fe40007ffe0ff */
[----:B------:R-:W-:Y:S02]  /*9da0*/  ISETP.GE.AND P3, PT, R226, c[0x0][0x1d4], PT ;  /* 0x00007500e2007a0c */ /* 0x000fe40003f66270 */
[----:B-1-3--:R-:W-:Y:S02]  /*9db0*/  IADD3 R8, P0, R2, R229, RZ ;  /* 0x000000e502087210 */ /* 0x00afe40007f1e0ff */
[----:B------:R-:W-:Y:S02]  /*9dc0*/  ISETP.GE.AND P2, PT, R10, c[0x0][0x1d4], PT ;  /* 0x000075000a007a0c */ /* 0x000fe40003f46270 */
[----:B------:R-:W-:Y:S01]  /*9dd0*/  IADD3 R5, R226, 0x40, RZ ;  /* 0x00000040e2057810 */ /* 0x000fe20007ffe0ff */
[----:B--2---:R-:W-:Y:S01]  /*9de0*/  IMAD.X R9, R4, 0x1, R227, P0 ;  /* 0x0000000104097824 */ /* 0x004fe200000e06e3 */
[----:B------:R-:W-:Y:S02]  /*9df0*/  IADD3 R6, P0, R2, R206, RZ ;  /* 0x000000ce02067210 */ /* 0x000fe40007f1e0ff */
[----:B------:R-:W-:Y:S03]  /*9e00*/  ISETP.GE.AND P1, PT, R5, c[0x0][0x1d4], PT ;  /* 0x0000750005007a0c */ /* 0x000fe60003f26270 */
        /* <DEDUP_REMOVED lines=9> */
.L_x_218:
[----:B------:R-:W-:Y:S05]  /*9ea0*/  BSYNC B0 ;  /* 0x0000000000007941 */ /* 0x000fea0003800000 */
.L_x_217:
        /* <DEDUP_REMOVED lines=109> */
[----:B------:R-:W-:Y:S02]  /*a580*/  LEA.HI R137, R137, R230, RZ, 0x2 ;  /* 0x000000e689897211 */ /* 0x000fe400078f10ff */
[----:B------:R-:W-:Y:S02]  /*a590*/  IADD3 R230, R226, 0x40, RZ ;  /* 0x00000040e2e67810 */ /* 0x000fe40007ffe0ff */
[----:B------:R-:W-:Y:S02]  /*a5a0*/  SHF.R.S32.HI R137, RZ, 0x2, R137 ;  /* 0x00000002ff897819 */ /* 0x000fe40000011489 */
[----:B------:R-:W-:Y:S01]  /*a5b0*/  ISETP.GE.AND P3, PT, R230, c[0x0][0x1d4], PT ;  /* 0x00007500e6007a0c */ /* 0x000fe20003f66270 */
[----:B--2---:R-:W-:Y:S01]  /*a5c0*/  IMAD R3, R207, 0x30, R3 ;  /* 0x00000030cf037824 */ /* 0x004fe200078e0203 */
[----:B---3--:R-:W-:Y:S04]  /*a5d0*/  ISETP.GT.AND P1, PT, R2, 0x2f, PT ;  /* 0x0000002f0200780c */ /* 0x008fe80003f24270 */
[----:B------:R-:W-:Y:S05]  /*a5e0*/  IADD3 R3, R3, -0x30, R2 ;  /* 0xffffffd003037810 */ /* 0x000fea0007ffe002 */
[----:B------:R-:W-:Y:S04]  /*a5f0*/  @P2 IMAD.HI.U32 R130, R3, c[0x0][0x2bc], RZ ;  /* 0x0000af0003822a27 */ /* 0x000fe800078e00ff */
[--C-:B------:R-:W-:Y:S01]  /*a600*/  IMAD.MOV.U32 R2, RZ, RZ, R3.reuse ;  /* 0x000000ffff027224 */ /* 0x100fe200078e0003 */
[----:B------:R-:W-:Y:S04]  /*a610*/  @P2 SHF.R.U32.HI R2, RZ, c[0x0][0x2c0], R130 ;  /* 0x0000b000ff022a19 */ /* 0x000fe80000011682 */
[C---:B------:R-:W-:Y:S04]  /*a620*/  @!P1 IADD3 R131, P0, R2.reuse, UR12, RZ ;  /* 0x0000000c02839c10 */ /* 0x040fe8000ff1e0ff */
[----:B------:R-:W-:Y:S01]  /*a630*/  @!P1 LEA.HI.X.SX32 R136, R2, UR10, 0x1, P0 ;  /* 0x0000000a02889c11 */ /* 0x000fe200080f0eff */
[----:B------:R-:W-:Y:S01]  /*a640*/  IMAD.MOV R2, RZ, RZ, -R2 ;  /* 0x000000ffff027224 */ /* 0x000fe200078e0a02 */
[C---:B------:R-:W-:Y:S03]  /*a650*/  @!P1 LEA R130, P0, R131.reuse, c[0x0][0x2a0], 0x2 ;  /* 0x0000a80083829a11 */ /* 0x040fe600078010ff */
[----:B------:R-:W-:Y:S01]  /*a660*/  IMAD R224, R2, c[0x0][0x2b8], R3 ;  /* 0x0000ae0002e07a24 */ /* 0x000fe200078e0203 */
[----:B------:R-:W-:Y:S02]  /*a670*/  @!P1 LEA.HI.X R131, R131, c[0x0][0x2a4], R136, 0x2, P0 ;  /* 0x0000a90083839a11 */ /* 0x000fe400000f1488 */
[----:B------:R-:W-:Y:S02]  /*a680*/  IADD3 R136, -R137, 0x30, RZ ;  /* 0x0000003089887810 */ /* 0x000fe40007ffe1ff */
[----:B------:R-:W-:Y:S01]  /*a690*/  SHF.R.S32.HI R2, RZ, 0x1f, R224 ;  /* 0x0000001fff027819 */ /* 0x000fe200000114e0 */
[----:B------:R1:W2:Y:S01]  /*a6a0*/  @!P1 LDG.E R222, [R130.64] ;  /* 0x0000000882de9981 */ /* 0x0002a2000c1e1900 */
[----:B------:R-:W-:Y:S03]  /*a6b0*/  ISETP.GE.AND P1, PT, R136, 0x1, PT ;  /* 0x000000018800780c */ /* 0x000fe60003f26270 */
[----:B-1----:R-:W-:Y:S02]  /*a6c0*/  IMAD R130, R2, c[0x0][0x1e0], RZ ;  /* 0x0000780002827a24 */ /* 0x002fe400078e02ff */
[C---:B------:R-:W-:Y:S04]  /*a6d0*/  IMAD.WIDE.U32 R2, R224.reuse, c[0x0][0x1e0], RZ ;  /* 0x00007800e0027a25 */ /* 0x040fe800078e00ff */
        /* <DEDUP_REMOVED lines=12> */
[CC--:B-1----:R-:W-:Y:S05]  /*a7a0*/  @P1 IADD3 R162, P0, R2.reuse, R229.reuse, RZ ;  /* 0x000000e502a21210 */ /* 0x0c2fea0007f1e0ff */
[C---:B--2---:R-:W-:Y:S01]  /*a7b0*/  @P1 IMAD.X R163, R3.reuse, 0x1, R227, P0 ;  /* 0x0000000103a31824 */ /* 0x044fe200000e06e3 */
[C---:B------:R-:W-:Y:S04]  /*a7c0*/  @P1 IADD3 R160, P0, R2.reuse, R206, RZ ;  /* 0x000000ce02a01210 */ /* 0x040fe80007f1e0ff */
[----:B------:R-:W-:Y:S01]  /*a7d0*/  @!PT LDS RZ, [RZ] ;  /* 0x00000000fffff984 */ /* 0x000fe20000000800 */
[----:B------:R1:W-:Y:S01]  /*a7e0*/  @P1 LDGSTS.E.BYPASS.LTC128B.128 [R223+0x3c80], [R162.64], !P5 ;  /* 0x03c80000a2df1fae */ /* 0x0003e2000e901d48 */
[C---:B------:R-:W-:Y:S01]  /*a7f0*/  @P1 IMAD.X R161, R3.reuse, 0x1, R225, P0 ;  /* 0x0000000103a11824 */ /* 0x040fe200000e06e1 */
[----:B------:R-:W-:Y:S02]  /*a800*/  @P1 IADD3 R138, P0, R2, R204, RZ ;  /* 0x000000cc028a1210 */ /* 0x000fe40007f1e0ff */
[----:B------:R-:W2:Y:S03]  /*a810*/  SHFL.IDX PT, R2, R131, 0x1, 0x1c1f ;  /* 0x003c1f0083027f89 */ /* 0x000ea600000e0000 */
[----:B------:R-:W-:Y:S01]  /*a820*/  @P1 IMAD.X R139, R3, 0x1, R205, P0 ;  /* 0x00000001038b1824 */ /* 0x000fe200000e06cd */
[----:B------:R1:W-:Y:S01]  /*a830*/  @P1 LDGSTS.E.BYPASS.LTC128B.128 [R223+0x4880], [R160.64], !P4 ;  /* 0x04880000a0df1fae */ /* 0x0003e2000e101d48 */
[----:B------:R-:W-:Y:S03]  /*a840*/  ISETP.GE.AND P0, PT, R136, 0x21, PT ;  /* 0x000000218800780c */ /* 0x000fe60003f06270 */
[----:B------:R-:W3:Y:S04]  /*a850*/  SHFL.IDX PT, R3, R130, 0x1, 0x1c1f ;  /* 0x003c1f0082037f89 */ /* 0x000ee800000e0000 */
[----:B------:R1:W-:Y:S06]  /*a860*/  @P1 LDGSTS.E.BYPASS.LTC128B.128 [R223+0x5480], [R138.64], !P3 ;  /* 0x054800008adf1fae */ /* 0x0003ec000d901d48 */
[C---:B--2---:R-:W-:Y:S05]  /*a870*/  @P0 IADD3 R136, P2, R2.reuse, R229, RZ ;  /* 0x000000e502880210 */ /* 0x044fea0007f5e0ff */
[C---:B---3--:R-:W-:Y:S01]  /*a880*/  @P0 IMAD.X R137, R3.reuse, 0x1, R227, P2 ;  /* 0x0000000103890824 */ /* 0x048fe200010e06e3 */
[C---:B------:R-:W-:Y:S04]  /*a890*/  @P0 IADD3 R130, P2, R2.reuse, R206, RZ ;  /* 0x000000ce02820210 */ /* 0x040fe80007f5e0ff */
[----:B------:R1:W-:Y:S01]  /*a8a0*/  @P0 LDGSTS.E.BYPASS.LTC128B.128 [R223+0x4480], [R136.64], !P5 ;  /* 0x0448000088df0fae */ /* 0x0003e2000e901d48 */
[C---:B------:R-:W-:Y:S01]  /*a8b0*/  @P0 IMAD.X R131, R3.reuse, 0x1, R225, P2 ;  /* 0x0000000103830824 */ /* 0x040fe200010e06e1 */
[----:B------:R-:W-:Y:S04]  /*a8c0*/  @P0 IADD3 R2, P2, R2, R204, RZ ;  /* 0x000000cc02020210 */ /* 0x000fe80007f5e0ff */
[----:B------:R1:W-:Y:S01]  /*a8d0*/  @P0 LDGSTS.E.BYPASS.LTC128B.128 [R223+0x5080], [R130.64], !P4 ;  /* 0x0508000082df0fae */ /* 0x0003e2000e101d48 */
[----:B------:R-:W-:Y:S05]  /*a8e0*/  @P0 IMAD.X R3, R3, 0x1, R205, P2 ;  /* 0x0000000103030824 */ /* 0x000fea00010e06cd */
[----:B------:R1:W-:Y:S03]  /*a8f0*/  @P0 LDGSTS.E.BYPASS.LTC128B.128 [R223+0x5c80], [R2.64], !P3 ;  /* 0x05c8000002df0fae */ /* 0x0003e6000d901d48 */
.L_x_220:
[----:B-1----:R-:W-:Y:S01]  /*a900*/  FMNMX.FTZ R2, R4, R134, !PT ;  /* 0x0000008604027209 */ /* 0x002fe20007810000 */
[----:B------:R-:W-:Y:S01]  /*a910*/  LDSM.16.MT88.4 R160, [R209+0x1880] ;  /* 0x00188000d1a0783b */ /* 0x000fe20000004200 */
[----:B------:R-:W-:Y:S02]  /*a920*/  FMNMX.FTZ R3, R8, R132, !PT ;  /* 0x0000008408037209 */ /* 0x000fe40007810000 */
        /* <DEDUP_REMOVED lines=8> */
[----:B------:R-:W2:Y:S01]  /*a9b0*/  LDL.LU R232, [R1+0x8] ;  /* 0x0000080001e87983 */ /* 0x000ea20000300800 */
[----:B------:R-:W-:Y:S02]  /*a9c0*/  FMNMX.FTZ R2, R19, R2, !PT ;  /* 0x0000000213027209 */ /* 0x000fe40007810000 */
[----:B------:R-:W-:Y:S01]  /*a9d0*/  FMNMX.FTZ R134, R21, R134, !PT ;  /* 0x0000008615867209 */ /* 0x000fe20007810000 */
[----:B------:R-:W3:Y:S01]  /*a9e0*/  LDL.LU R231, [R1] ;  /* 0x0000000001e77983 */ /* 0x000ee20000300800 */
[----:B------:R-:W-:Y:S02]  /*a9f0*/  FMNMX.FTZ R2, R22, R2, !PT ;  /* 0x0000000216027209 */ /* 0x000fe40007810000 */
[----:B------:R-:W-:Y:S01]  /*aa00*/  FMNMX.FTZ R134, R32, R134, !PT ;  /* 0x0000008620867209 */ /* 0x000fe20007810000 */
[----:B------:R-:W4:Y:S01]  /*aa10*/  LDL.LU R230, [R1+0x4] ;  /* 0x0000040001e67983 */ /* 0x000f220000300800 */
[----:B------:R-:W-:Y:S02]  /*aa20*/  FMNMX.FTZ R2, R23, R2, !PT ;  /* 0x0000000217027209 */ /* 0x000fe40007810000 */
[----:B------:R-:W-:Y:S01]  /*aa30*/  FMNMX.FTZ R134, R33, R134, !PT ;  /* 0x0000008621867209 */ /* 0x000fe20007810000 */
[----:B------:R-:W5:Y:S01]  /*aa40*/  LDL.LU R203, [R1+0xc] ;  /* 0x00000c0001cb7983 */ /* 0x000f620000300800 */
        /* <DEDUP_REMOVED lines=14> */
[----:B------:R-:W-:Y:S02]  /*ab30*/  ISETP.GT.AND P0, PT, R207, R228, PT ;  /* 0x000000e4cf00720c */ /* 0x000fe40003f04270 */
[----:B------:R-:W-:Y:S01]  /*ab40*/  FMNMX.FTZ R3, R13, R3, !PT ;  /* 0x000000030d037209 */ /* 0x000fe20007810000 */
[----:B------:R-:W1:Y:S03]  /*ab50*/  SHFL.BFLY PT, R131, R2, 0x2, 0x1f ;  /* 0x0c401f0002837f89 */ /* 0x000e6600000e0000 */
[----:B------:R-:W-:Y:S04]  /*ab60*/  FMNMX.FTZ R3, R24, R3, !PT ;  /* 0x0000000318037209 */ /* 0x000fe80007810000 */
[----:B------:R-:W-:Y:S04]  /*ab70*/  FMNMX.FTZ R3, R25, R3, !PT ;  /* 0x0000000319037209 */ /* 0x000fe80007810000 */
[----:B------:R-:W-:Y:S04]  /*ab80*/  FMNMX.FTZ R3, R28, R3, !PT ;  /* 0x000000031c037209 */ /* 0x000fe80007810000 */
[----:B------:R-:W-:Y:S04]  /*ab90*/  FMNMX.FTZ R3, R29, R3, !PT ;  /* 0x000000031d037209 */ /* 0x000fe80007810000 */
[----:B------:R-:W-:Y:S04]  /*aba0*/  FMNMX.FTZ R3, R40, R3, !PT ;  /* 0x0000000328037209 */ /* 0x000fe80007810000 */
[----:B------:R-:W-:Y:S04]  /*abb0*/  FMNMX.FTZ R3, R41, R3, !PT ;  /* 0x0000000329037209 */ /* 0x000fe80007810000 */
[----:B------:R-:W-:Y:S04]  /*abc0*/  FMNMX.FTZ R3, R44, R3, !PT ;  /* 0x000000032c037209 */ /* 0x000fe80007810000 */
[----:B------:R-:W-:Y:S05]  /*abd0*/  FMNMX.FTZ R3, R45, R3, !PT ;  /* 0x000000032d037209 */ /* 0x000fea0007810000 */
[----:B------:R-:W1:Y:S02]  /*abe0*/  SHFL.BFLY PT, R132, R3, 0x2, 0x1f ;  /* 0x0c401f0003847f89 */ /* 0x000e6400000e0000 */
[----:B-1----:R-:W-:Y:S02]  /*abf0*/  FMNMX.FTZ R134, R134, R130, !PT ;  /* 0x0000008286867209 */ /* 0x002fe40007810000 */
[----:B------:R-:W-:Y:S02]  /*ac00*/  FMNMX.FTZ R2, R2, R131, !PT ;  /* 0x0000008302027209 */ /* 0x000fe40007810000 */
[----:B------:R-:W-:Y:S02]  /*ac10*/  FMNMX.FTZ R130, R10, R128, !PT ;  /* 0x000000800a827209 */ /* 0x000fe40007810000 */
[----:B------:R-:W1:Y:S02]  /*ac20*/  SHFL.BFLY PT, R133, R134, 0x1, 0x1f ;  /* 0x0c201f0086857f89 */ /* 0x000e6400000e0000 */
[----:B------:R-:W-:Y:S04]  /*ac30*/  FMNMX.FTZ R130, R11, R130, !PT ;  /* 0x000000820b827209 */ /* 0x000fe80007810000 */
[----:B------:R-:W-:Y:S02]  /*ac40*/  FMNMX.FTZ R130, R14, R130, !PT ;  /* 0x000000820e827209 */ /* 0x000fe40007810000 */
[----:B------:R-:W1:Y:S02]  /*ac50*/  SHFL.BFLY PT, R131, R2, 0x1, 0x1f ;  /* 0x0c201f0002837f89 */ /* 0x000e6400000e0000 */
[----:B------:R-:W-:Y:S04]  /*ac60*/  FMNMX.FTZ R130, R15, R130, !PT ;  /* 0x000000820f827209 */ /* 0x000fe80007810000 */
[----:B------:R-:W-:Y:S02]  /*ac70*/  FMNMX.FTZ R130, R26, R130, !PT ;  /* 0x000000821a827209 */ /* 0x000fe40007810000 */
[----:B------:R-:W-:Y:S02]  /*ac80*/  FMNMX.FTZ R3, R3, R132, !PT ;  /* 0x0000008403037209 */ /* 0x000fe40007810000 */
[----:B------:R-:W-:Y:S03]  /*ac90*/  FMNMX.FTZ R130, R27, R130, !PT ;  /* 0x000000821b827209 */ /* 0x000fe60007810000 */
[----:B------:R-:W1:Y:S01]  /*aca0*/  SHFL.BFLY PT, R132, R3, 0x1, 0x1f ;  /* 0x0c201f0003847f89 */ /* 0x000e6200000e0000 */
[----:B------:R-:W-:Y:S02]  /*acb0*/  FMNMX.FTZ R130, R30, R130, !PT ;  /* 0x000000821e827209 */ /* 0x000fe40007810000 */
[----:B-1----:R-:W-:Y:S02]  /*acc0*/  FMNMX.FTZ R134, R134, R133, !PT ;  /* 0x0000008586867209 */ /* 0x002fe40007810000 */
[----:B------:R-:W-:Y:S03]  /*acd0*/  FMNMX.FTZ R130, R31, R130, !PT ;  /* 0x000000821f827209 */ /* 0x000fe60007810000 */
[----:B------:R-:W-:Y:S01]  /*ace0*/  FADD.FTZ R0, -R134, R0 ;  /* 0x0000000086007221 */ /* 0x000fe20000010100 */
[----:B------:R-:W-:Y:S02]  /*acf0*/  FMNMX.FTZ R130, R42, R130, !PT ;  /* 0x000000822a827209 */ /* 0x000fe40007810000 */
[----:B------:R-:W-:Y:S01]  /*ad00*/  FMNMX.FTZ R133, R2, R131, !PT ;  /* 0x0000008302857209 */ /* 0x000fe20007810000 */
[----:B------:R-:W-:Y:S01]  /*ad10*/  FMUL.FTZ R2, R0, c[0x0][0x2d0] ;  /* 0x0000b40000027a20 */ /* 0x000fe20000410000 */
[----:B------:R-:W-:Y:S03]  /*ad20*/  FMNMX.FTZ R0, R43, R130, !PT ;  /* 0x000000822b007209 */ /* 0x000fe60007810000 */
[----:B------:R1:W1:Y:S01]  /*ad30*/  MUFU.EX2 R131, R2 ;  /* 0x0000000200837308 */ /* 0x0002620000000800 */
[----:B------:R-:W-:Y:S01]  /*ad40*/  FMNMX.FTZ R0, R46, R0, !PT ;  /* 0x000000002e007209 */ /* 0x000fe20007810000 */
[----:B------:R-:W-:Y:S03]  /*ad50*/  FMUL.FTZ R168, R133, c[0x0][0x2d0] ;  /* 0x0000b40085a87a20 */ /* 0x000fe60000410000 */
[----:B------:R-:W-:Y:S01]  /*ad60*/  FMNMX.FTZ R0, R47, R0, !PT ;  /* 0x000000002f007209 */ /* 0x000fe20007810000 */
[--C-:B------:R-:W-:Y:S01]  /*ad70*/  FFMA.FTZ R18, R18, c[0x0][0x2d0], -R168.reuse ;  /* 0x0000b40012127a23 */ /* 0x100fe200000108a8 */
[----:B------:R-:W-:Y:S01]  /*ad80*/  FMNMX.FTZ R132, R3, R132, !PT ;  /* 0x0000008403847209 */ /* 0x000fe20007810000 */
[--C-:B------:R-:W-:Y:S02]  /*ad90*/  FFMA.FTZ R19, R19, c[0x0][0x2d0], -R168.reuse ;  /* 0x0000b40013137a23 */ /* 0x100fe400000108a8 */
[----:B------:R-:W1:Y:S01]  /*ada0*/  SHFL.BFLY PT, R3, R0, 0x2, 0x1f ;  /* 0x0c401f0000037f89 */ /* 0x000e6200000e0000 */
[--C-:B------:R-:W-:Y:S01]  /*adb0*/  FFMA.FTZ R6, R6, c[0x0][0x2d0], -R168.reuse ;  /* 0x0000b40006067a23 */ /* 0x100fe200000108a8 */
[----:B------:R-:W-:Y:S01]  /*adc0*/  MUFU.EX2 R196, R18 ;  /* 0x0000001200c47308 */ /* 0x000fe20000000800 */
[--C-:B------:R-:W-:Y:S02]  /*add0*/  FFMA.FTZ R7, R7, c[0x0][0x2d0], -R168.reuse ;  /* 0x0000b40007077a23 */ /* 0x100fe400000108a8 */
[----:B------:R-:W-:Y:S02]  /*ade0*/  FMUL.FTZ R169, R132, c[0x0][0x2d0] ;  /* 0x0000b40084a97a20 */ /* 0x000fe40000410000 */
[--C-:B------:R-:W-:Y:S02]  /*adf0*/  FFMA.FTZ R22, R22, c[0x0][0x2d0], -R168.reuse ;  /* 0x0000b40016167a23 */ /* 0x100fe400000108a8 */
[--C-:B------:R-:W-:Y:S02]  /*ae00*/  FFMA.FTZ R8, R8, c[0x0][0x2d0], -R169.reuse ;  /* 0x0000b40008087a23 */ /* 0x100fe400000108a9 */
[--C-:B------:R-:W-:Y:S01]  /*ae10*/  FFMA.FTZ R9, R9, c[0x0][0x2d0], -R169.reuse ;  /* 0x0000b40009097a23 */ /* 0x100fe200000108a9 */
[----:B------:R-:W-:Y:S01]  /*ae20*/  MUFU.EX2 R197, R6 ;  /* 0x0000000600c57308 */ /* 0x000fe20000000800 */
[----:B------:R-:W-:Y:S02]  /*ae30*/  FFMA.FTZ R12, R12, c[0x0][0x2d0], -R169 ;  /* 0x0000b4000c0c7a23 */ /* 0x000fe400000108a9 */
[----:B-1----:R-:W-:Y:S02]  /*ae40*/  FADD.FTZ R2, -R133, R129 ;  /* 0x0000008185027221 */ /* 0x002fe40000010100 */
[--C-:B------:R-:W-:Y:S02]  /*ae50*/  FFMA.FTZ R13, R13, c[0x0][0x2d0], -R169.reuse ;  /* 0x0000b4000d0d7a23 */ /* 0x100fe400000108a9 */
[----:B------:R-:W-:Y:S02]  /*ae60*/  FMUL.FTZ R2, R2, c[0x0][0x2d0] ;  /* 0x0000b40002027a20 */ /* 0x000fe40000410000 */
[C---:B------:R-:W-:Y:S01]  /*ae70*/  FMUL.FTZ R100, R131.reuse, R100 ;  /* 0x0000006483647220 */ /* 0x040fe20000410000 */
[----:B------:R-:W1:Y:S01]  /*ae80*/  MUFU.EX2 R198, R7 ;  /* 0x0000000700c67308 */ /* 0x000e620000000800 */
[----:B------:R-:W-:Y:S01]  /*ae90*/  FMUL.FTZ R101, R131, R101 ;  /* 0x0000006583657220 */ /* 0x000fe20000410000 */
[----:B------:R-:W-:Y:S01]  /*aea0*/  FMNMX.FTZ R0, R0, R3, !PT ;  /* 0x0000000300007209 */ /* 0x000fe20007810000 */
[--C-:B------:R-:W-:Y:S02]  /*aeb0*/  FFMA.FTZ R34, R34, c[0x0][0x2d0], -R168.reuse ;  /* 0x0000b40022227a23 */ /* 0x100fe400000108a8 */
[--C-:B------:R-:W-:Y:S02]  /*aec0*/  FFMA.FTZ R35, R35, c[0x0][0x2d0], -R168.reuse ;  /* 0x0000b40023237a23 */ /* 0x100fe400000108a8 */
[--C-:B------:R-:W-:Y:S02]  /*aed0*/  FFMA.FTZ R38, R38, c[0x0][0x2d0], -R168.reuse ;  /* 0x0000b40026267a23 */ /* 0x100fe400000108a8 */
[----:B------:R-:W-:Y:S01]  /*aee0*/  FFMA.FTZ R39, R39, c[0x0][0x2d0], -R168 ;  /* 0x0000b40027277a23 */ /* 0x000fe200000108a8 */
[----:B------:R1:W-:Y:S01]  /*aef0*/  MUFU.EX2 R130, R2 ;  /* 0x0000000200827308 */ /* 0x0003e20000000800 */
[--C-:B------:R-:W-:Y:S02]  /*af00*/  FFMA.FTZ R40, R40, c[0x0][0x2d0], -R169.reuse ;  /* 0x0000b40028287a23 */ /* 0x100fe400000108a9 */
[--C-:B------:R-:W-:Y:S02]  /*af10*/  FFMA.FTZ R41, R41, c[0x0][0x2d0], -R169.reuse ;  /* 0x0000b40029297a23 */ /* 0x100fe400000108a9 */
[--C-:B------:R-:W-:Y:S02]  /*af20*/  FFMA.FTZ R44, R44, c[0x0][0x2d0], -R169.reuse ;  /* 0x0000b4002c2c7a23 */ /* 0x100fe400000108a9 */
[----:B------:R-:W-:Y:S02]  /*af30*/  FFMA.FTZ R45, R45, c[0x0][0x2d0], -R169 ;  /* 0x0000b4002d2d7a23 */ /* 0x000fe400000108a9 */
[C---:B------:R-:W-:Y:S01]  /*af40*/  FMUL.FTZ R112, R131.reuse, R112 ;  /* 0x0000007083707220 */ /* 0x040fe20000410000 */
[----:B------:R-:W1:Y:S01]  /*af50*/  MUFU.EX2 R195, R19 ;  /* 0x0000001300c37308 */ /* 0x000e620000000800 */
[C---:B------:R-:W-:Y:S02]  /*af60*/  FMUL.FTZ R113, R131.reuse, R113 ;  /* 0x0000007183717220 */ /* 0x040fe40000410000 */
        /* <DEDUP_REMOVED lines=8> */
[----:B------:R-:W-:Y:S02]  /*aff0*/  FADD.FTZ R2, -R132, R135 ;  /* 0x0000008784027221 */ /* 0x000fe40000010100 */
[----:B------:R-:W-:Y:S02]  /*b000*/  FMUL.FTZ R135, R134, c[0x0][0x2d0] ;  /* 0x0000b40086877a20 */ /* 0x000fe40000410000 */
[----:B------:R-:W-:Y:S01]  /*b010*/  FMUL.FTZ R2, R2, c[0x0][0x2d0] ;  /* 0x0000b40002027a20 */ /* 0x000fe20000410000 */
[----:B------:R-:W-:Y:S01]  /*b020*/  MUFU.EX2 R192, R9 ;  /* 0x0000000900c07308 */ /* 0x000fe20000000800 */
[--C-:B------:R-:W-:Y:S02]  /*b030*/  FFMA.FTZ R4, R4, c[0x0][0x2d0], -R135.reuse ;  /* 0x0000b40004047a23 */ /* 0x100fe40000010887 */
[--C-:B------:R-:W-:Y:S01]  /*b040*/  FFMA.FTZ R5, R5, c[0x0][0x2d0], -R135.reuse ;  /* 0x0000b40005057a23 */ /* 0x100fe20000010887 */
[----:B------:R-:W-:Y:S01]  /*b050*/  F2FP.BF16.PACK_AB R139, R195, R196 ;  /* 0x000000c4c38b723e */ /* 0x000fe200000010ff */
[--C-:B------:R-:W-:Y:S02]  /*b060*/  FFMA.FTZ R16, R16, c[0x0][0x2d0], -R135.reuse ;  /* 0x0000b40010107a23 */ /* 0x100fe40000010887 */
[--C-:B------:R-:W-:Y:S02]  /*b070*/  FFMA.FTZ R17, R17, c[0x0][0x2d0], -R135.reuse ;  /* 0x0000b40011117a23 */ /* 0x100fe40000010887 */
[C---:B------:R-:W-:Y:S01]  /*b080*/  FMUL.FTZ R6, R130.reuse, R142 ;  /* 0x0000008e82067220 */ /* 0x040fe20000410000 */
[----:B------:R1:W1:Y:S01]  /*b090*/  MUFU.EX2 R129, R2 ;  /* 0x0000000200817308 */ /* 0x0002620000000800 */
[C---:B------:R-:W-:Y:S02]  /*b0a0*/  FMUL.FTZ R7, R130.reuse, R143 ;  /* 0x0000008f82077220 */ /* 0x040fe40000410000 */
[C---:B------:R-:W-:Y:S02]  /*b0b0*/  FMUL.FTZ R18, R130.reuse, R154 ;  /* 0x0000009a82127220 */ /* 0x040fe40000410000 */
[C---:B------:R-:W-:Y:S02]  /*b0c0*/  FMUL.FTZ R19, R130.reuse, R155 ;  /* 0x0000009b82137220 */ /* 0x040fe40000410000 */
[C---:B------:R-:W-:Y:S02]  /*b0d0*/  FMUL.FTZ R102, R130.reuse, R102 ;  /* 0x0000006682667220 */ /* 0x040fe40000410000 */
[----:B------:R-:W-:Y:S01]  /*b0e0*/  FMUL.FTZ R103, R130, R103 ;  /* 0x0000006782677220 */ /* 0x000fe20000410000 */
[----:B------:R1:W-:Y:S01]  /*b0f0*/  MUFU.EX2 R201, R4 ;  /* 0x0000000400c97308 */ /* 0x0003e20000000800 */
[--C-:B------:R-:W-:Y:S02]  /*b100*/  FFMA.FTZ R20, R20, c[0x0][0x2d0], -R135.reuse ;  /* 0x0000b40014147a23 */ /* 0x100fe40000010887 */
[--C-:B------:R-:W-:Y:S02]  /*b110*/  FFMA.FTZ R21, R21, c[0x0][0x2d0], -R135.reuse ;  /* 0x0000b40015157a23 */ /* 0x100fe40000010887 */
[--C-:B------:R-:W-:Y:S02]  /*b120*/  FFMA.FTZ R32, R32, c[0x0][0x2d0], -R135.reuse ;  /* 0x0000b40020207a23 */ /* 0x100fe40000010887 */
[--C-:B------:R-:W-:Y:S02]  /*b130*/  FFMA.FTZ R33, R33, c[0x0][0x2d0], -R135.reuse ;  /* 0x0000b40021217a23 */ /* 0x100fe40000010887 */
[--C-:B------:R-:W-:Y:S01]  /*b140*/  FFMA.FTZ R36, R36, c[0x0][0x2d0], -R135.reuse ;  /* 0x0000b40024247a23 */ /* 0x100fe20000010887 */
[----:B------:R-:W1:Y:S01]  /*b150*/  MUFU.EX2 R202, R5 ;  /* 0x0000000500ca7308 */ /* 0x000e620000000800 */
[----:B------:R-:W-:Y:S02]  /*b160*/  FFMA.FTZ R37, R37, c[0x0][0x2d0], -R135 ;  /* 0x0000b40025257a23 */ /* 0x000fe40000010887 */
[----:B------:R-:W-:Y:S01]  /*b170*/  FMUL.FTZ R114, R130, R114 ;  /* 0x0000007282727220 */ /* 0x000fe20000410000 */
[----:B-1----:R-:W1:Y:S01]  /*b180*/  SHFL.BFLY PT, R2, R0, 0x1, 0x1f ;  /* 0x0c201f0000027f89 */ /* 0x002e6200000e0000 */
[C---:B------:R-:W-:Y:S02]  /*b190*/  FMUL.FTZ R8, R129.reuse, R144 ;  /* 0x0000009081087220 */ /* 0x040fe40000410000 */
[C---:B------:R-:W-:Y:S02]  /*b1a0*/  FMUL.FTZ R9, R129.reuse, R145 ;  /* 0x0000009181097220 */ /* 0x040fe40000410000 */
[C---:B------:R-:W-:Y:S01]  /*b1b0*/  FMUL.FTZ R104, R129.reuse, R104 ;  /* 0x0000006881687220 */ /* 0x040fe20000410000 */
[----:B------:R-:W-:Y:S01]  /*b1c0*/  MUFU.EX2 R199, R16 ;  /* 0x0000001000c77308 */ /* 0x000fe20000000800 */
[C---:B------:R-:W-:Y:S02]  /*b1d0*/  FMUL.FTZ R105, R129.reuse, R105 ;  /* 0x0000006981697220 */ /* 0x040fe40000410000 */
[----:B------:R-:W-:Y:S02]  /*b1e0*/  FMUL.FTZ R108, R129, R108 ;  /* 0x0000006c816c7220 */ /* 0x000fe40000410000 */
[----:B------:R-:W-:Y:S01]  /*b1f0*/  FMUL.FTZ R4, R131, R140 ;  /* 0x0000008c83047220 */ /* 0x000fe20000410000 */
[----:B------:R-:W-:Y:S01]  /*b200*/  F2FP.BF16.PACK_AB R140, R192, R191 ;  /* 0x000000bfc08c723e */ /* 0x000fe200000010ff */
[----:B------:R-:W-:Y:S02]  /*b210*/  FMUL.FTZ R109, R129, R109 ;  /* 0x0000006d816d7220 */ /* 0x000fe40000410000 */
[C---:B------:R-:W-:Y:S01]  /*b220*/  FMUL.FTZ R115, R130.reuse, R115 ;  /* 0x0000007382737220 */ /* 0x040fe20000410000 */
[----:B------:R-:W1:Y:S01]  /*b230*/  MUFU.EX2 R200, R17 ;  /* 0x0000001100c87308 */ /* 0x000e620000000800 */
[C---:B------:R-:W-:Y:S02]  /*b240*/  FMUL.FTZ R118, R130.reuse, R118 ;  /* 0x0000007682767220 */ /* 0x040fe40000410000 */
[----:B------:R-:W-:Y:S01]  /*b250*/  FMUL.FTZ R119, R130, R119 ;  /* 0x0000007782777220 */ /* 0x000fe20000410000 */
[----:B------:R-:W-:Y:S01]  /*b260*/  F2FP.BF16.PACK_AB R136, R202, R201 ;  /* 0x000000c9ca88723e */ /* 0x000fe200000010ff */
[----:B------:R-:W-:Y:S02]  /*b270*/  FMUL.FTZ R5, R131, R141 ;  /* 0x0000008d83057220 */ /* 0x000fe40000410000 */
[C---:B------:R-:W-:Y:S01]  /*b280*/  FMUL.FTZ R120, R129.reuse, R120 ;  /* 0x0000007881787220 */ /* 0x040fe20000410000 */
[----:B-1----:R-:W-:Y:S01]  /*b290*/  FMNMX.FTZ R2, R0, R2, !PT ;  /* 0x0000000200027209 */ /* 0x002fe20007810000 */
[----:B------:R-:W-:Y:S01]  /*b2a0*/  FMUL.FTZ R121, R129, R121 ;  /* 0x0000007981797220 */ /* 0x000fe20000410000 */
[----:B------:R1:W-:Y:S01]  /*b2b0*/  MUFU.EX2 R193, R12 ;  /* 0x0000000c00c17308 */ /* 0x0003e20000000800 */
[----:B------:R-:W-:Y:S02]  /*b2c0*/  FMUL.FTZ R126, R130, R126 ;  /* 0x0000007e827e7220 */ /* 0x000fe40000410000 */
[C---:B------:R-:W-:Y:S02]  /*b2d0*/  FADD.FTZ R0, -R2.reuse, R128 ;  /* 0x0000008002007221 */ /* 0x040fe40000010100 */
[----:B------:R-:W-:Y:S02]  /*b2e0*/  FMUL.FTZ R3, R2, c[0x0][0x2d0] ;  /* 0x0000b40002037a20 */ /* 0x000fe40000410000 */
[----:B------:R-:W-:Y:S02]  /*b2f0*/  FMUL.FTZ R0, R0, c[0x0][0x2d0] ;  /* 0x0000b40000007a20 */ /* 0x000fe40000410000 */
[--C-:B------:R-:W-:Y:S01]  /*b300*/  FFMA.FTZ R10, R10, c[0x0][0x2d0], -R3.reuse ;  /* 0x0000b4000a0a7a23 */ /* 0x100fe20000010803 */
[----:B------:R-:W1:Y:S01]  /*b310*/  MUFU.EX2 R194, R13 ;  /* 0x0000000d00c27308 */ /* 0x000e620000000800 */
[--C-:B------:R-:W-:Y:S02]  /*b320*/  FFMA.FTZ R11, R11, c[0x0][0x2d0], -R3.reuse ;  /* 0x0000b4000b0b7a23 */ /* 0x100fe40000010803 */
[--C-:B------:R-:W-:Y:S01]  /*b330*/  FFMA.FTZ R14, R14, c[0x0][0x2d0], -R3.reuse ;  /* 0x0000b4000e0e7a23 */ /* 0x100fe20000010803 */
[----:B------:R-:W-:Y:S01]  /*b340*/  F2FP.BF16.PACK_AB R138, R200, R199 ;  /* 0x000000c7c88a723e */ /* 0x000fe200000010ff */
[--C-:B------:R-:W-:Y:S02]  /*b350*/  FFMA.FTZ R15, R15, c[0x0][0x2d0], -R3.reuse ;  /* 0x0000b4000f0f7a23 */ /* 0x100fe40000010803 */
[C---:B------:R-:W-:Y:S02]  /*b360*/  FMUL.FTZ R16, R131.reuse, R152 ;  /* 0x0000009883107220 */ /* 0x040fe40000410000 */
[----:B------:R-:W-:Y:S01]  /*b370*/  FMUL.FTZ R17, R131, R153 ;  /* 0x0000009983117220 */ /* 0x000fe20000410000 */
[----:B------:R-:W2:Y:S01]  /*b380*/  MUFU.EX2 R0, R0 ;  /* 0x0000000000007308 */ /* 0x000ea20000000800 */
[-C--:B------:R-:W-:Y:S01]  /*b390*/  HMMA.16816.F32.BF16 R4, R136, R160.reuse, R4 ;  /* 0x000000a08804723c */ /* 0x080fe20000041804 */
[----:B------:R-:W-:Y:S04]  /*b3a0*/  LDSM.16.MT88.4 R152, [R209+0x2080] ;  /* 0x00208000d198783b */ /* 0x000fe80000004200 */
[----:B-1----:R-:W-:Y:S02]  /*b3b0*/  FMUL.FTZ R12, R129, R148 ;  /* 0x00000094810c7220 */ /* 0x002fe40000410000 */
[--C-:B------:R-:W-:Y:S02]  /*b3c0*/  FFMA.FTZ R42, R42, c[0x0][0x2d0], -R3.reuse ;  /* 0x0000b4002a2a7a23 */ /* 0x100fe40000010803 */
[----:B------:R1:W-:Y:S03]  /*b3d0*/  MUFU.EX2 R187, R10 ;  /* 0x0000000a00bb7308 */ /* 0x0003e60000000800 */
[--C-:B------:R-:W-:Y:S01]  /*b3e0*/  FFMA.FTZ R43, R43, c[0x0][0x2d0], -R3.reuse ;  /* 0x0000b4002b2b7a23 */ /* 0x100fe20000010803 */
[----:B------:R-:W-:Y:S01]  /*b3f0*/  F2FP.BF16.PACK_AB R142, R194, R193 ;  /* 0x000000c1c28e723e */ /* 0x000fe200000010ff */
[----:B------:R-:W-:Y:S02]  /*b400*/  FMUL.FTZ R13, R129, R149 ;  /* 0x00000095810d7220 */ /* 0x000fe40000410000 */
[--C-:B------:R-:W-:Y:S02]  /*b410*/  FFMA.FTZ R46, R46, c[0x0][0x2d0], -R3.reuse ;  /* 0x0000b4002e2e7a23 */ /* 0x100fe40000010803 */
[--C-:B------:R-:W-:Y:S01]  /*b420*/  FFMA.FTZ R128, R23, c[0x0][0x2d0], -R168.reuse ;  /* 0x0000b40017807a23 */ /* 0x100fe200000108a8 */
[----:B------:R-:W3:Y:S01]  /*b430*/  MUFU.EX2 R188, R11 ;  /* 0x0000000b00bc7308 */ /* 0x000ee20000000800 */
[C---:B------:R-:W-:Y:S02]  /*b440*/  FMUL.FTZ R127, R130.reuse, R127 ;  /* 0x0000007f827f7220 */ /* 0x040fe40000410000 */
[----:B------:R-:W-:Y:S02]  /*b450*/  FMUL.FTZ R54, R130, R54 ;  /* 0x0000003682367220 */ /* 0x000fe40000410000 */
[C---:B--2---:R-:W-:Y:S02]  /*b460*/  FMUL.FTZ R106, R0.reuse, R106 ;  /* 0x0000006a006a7220 */ /* 0x044fe40000410000 */
[C---:B------:R-:W-:Y:S02]  /*b470*/  FMUL.FTZ R107, R0.reuse, R107 ;  /* 0x0000006b006b7220 */ /* 0x040fe40000410000 */
[C---:B------:R-:W-:Y:S01]  /*b480*/  FMUL.FTZ R110, R0.reuse, R110 ;  /* 0x0000006e006e7220 */ /* 0x040fe20000410000 */
[----:B------:R2:W-:Y:S01]  /*b490*/  MUFU.EX2 R189, R14 ;  /* 0x0000000e00bd7308 */ /* 0x0005e20000000800 */
[C---:B------:R-:W-:Y:S02]  /*b4a0*/  FMUL.FTZ R111, R0.reuse, R111 ;  /* 0x0000006f006f7220 */ /* 0x040fe40000410000 */
[C---:B------:R-:W-:Y:S02]  /*b4b0*/  FMUL.FTZ R122, R0.reuse, R122 ;  /* 0x0000007a007a7220 */ /* 0x040fe40000410000 */
[C---:B-1----:R-:W-:Y:S02]  /*b4c0*/  FMUL.FTZ R10, R0.reuse, R146 ;  /* 0x00000092000a7220 */ /* 0x042fe40000410000 */
[C---:B------:R-:W-:Y:S02]  /*b4d0*/  FMUL.FTZ R123, R0.reuse, R123 ;  /* 0x0000007b007b7220 */ /* 0x040fe40000410000 */
[----:B------:R-:W-:Y:S01]  /*b4e0*/  FMUL.FTZ R23, R0, R159 ;  /* 0x0000009f00177220 */ /* 0x000fe20000410000 */
[----:B------:R-:W1:Y:S01]  /*b4f0*/  MUFU.EX2 R190, R15 ;  /* 0x0000000f00be7308 */ /* 0x000e620000000800 */
[----:B------:R-:W-:Y:S02]  /*b500*/  FMUL.FTZ R55, R130, R55 ;  /* 0x0000003782377220 */ /* 0x000fe40000410000 */
[C---:B------:R-:W-:Y:S01]  /*b510*/  FMUL.FTZ R56, R129.reuse, R56 ;  /* 0x0000003881387220 */ /* 0x040fe20000410000 */
[----:B---3--:R-:W-:Y:S01]  /*b520*/  F2FP.BF16.PACK_AB R141, R188, R187 ;  /* 0x000000bbbc8d723e */ /* 0x008fe200000010ff */
[C---:B------:R-:W-:Y:S02]  /*b530*/  FMUL.FTZ R11, R0.reuse, R147 ;  /* 0x00000093000b7220 */ /* 0x040fe40000410000 */
[----:B------:R-:W3:Y:S01]  /*b540*/  LDSM.16.MT88.4 R144, [R209+0x2480] ;  /* 0x00248000d190783b */ /* 0x000ee20000004200 */
[C---:B------:R-:W-:Y:S02]  /*b550*/  FMUL.FTZ R57, R129.reuse, R57 ;  /* 0x0000003981397220 */ /* 0x040fe40000410000 */
[----:B------:R4:W-:Y:S01]  /*b560*/  MUFU.EX2 R186, R20 ;  /* 0x0000001400ba7308 */ /* 0x0009e20000000800 */
[C---:B------:R-:W-:Y:S02]  /*b570*/  FMUL.FTZ R58, R0.reuse, R58 ;  /* 0x0000003a003a7220 */ /* 0x040fe40000410000 */
[C---:B------:R-:W-:Y:S02]  /*b580*/  FMUL.FTZ R59, R0.reuse, R59 ;  /* 0x0000003b003b7220 */ /* 0x040fe40000410000 */
[C---:B--2---:R-:W-:Y:S02]  /*b590*/  FMUL.FTZ R14, R0.reuse, R150 ;  /* 0x00000096000e7220 */ /* 0x044fe40000410000 */
[C---:B------:R-:W-:Y:S02]  /*b5a0*/  FMUL.FTZ R60, R129.reuse, R60 ;  /* 0x0000003c813c7220 */ /* 0x040fe40000410000 */
[----:B------:R-:W-:Y:S01]  /*b5b0*/  FMUL.FTZ R61, R129, R61 ;  /* 0x0000003d813d7220 */ /* 0x000fe20000410000 */
[----:B------:R2:W-:Y:S01]  /*b5c0*/  MUFU.EX2 R185, R21 ;  /* 0x0000001500b97308 */ /* 0x0005e20000000800 */
[C---:B------:R-:W-:Y:S02]  /*b5d0*/  FMUL.FTZ R62, R0.reuse, R62 ;  /* 0x0000003e003e7220 */ /* 0x040fe40000410000 */
[----:B------:R-:W-:Y:S01]  /*b5e0*/  FMUL.FTZ R63, R0, R63 ;  /* 0x0000003f003f7220 */ /* 0x000fe20000410000 */
[----:B-1----:R-:W-:Y:S01]  /*b5f0*/  F2FP.BF16.PACK_AB R143, R190, R189 ;  /* 0x000000bdbe8f723e */ /* 0x002fe200000010ff */
[----:B------:R-:W-:Y:S02]  /*b600*/  FMUL.FTZ R15, R0, R151 ;  /* 0x00000097000f7220 */ /* 0x000fe40000410000 */
[----:B------:R-:W1:Y:S01]  /*b610*/  LDSM.16.MT88.4 R148, [R210+0x2480] ;  /* 0x00248000d294783b */ /* 0x000e620000004200 */
[----:B------:R-:W-:Y:S02]  /*b620*/  FMUL.FTZ R64, R131, R64 ;  /* 0x0000004083407220 */ /* 0x000fe40000410000 */
[----:B------:R-:W-:Y:S01]  /*b630*/  MUFU.EX2 R182, R32 ;  /* 0x0000002000b67308 */ /* 0x000fe20000000800 */
[C---:B------:R-:W-:Y:S04]  /*b640*/  HMMA.16816.F32.BF16 R8, R140.reuse, R160, R8 ;  /* 0x000000a08c08723c */ /* 0x040fe80000041808 */
[----:B----4-:R-:W-:Y:S02]  /*b650*/  FMUL.FTZ R20, R129, R156 ;  /* 0x0000009c81147220 */ /* 0x010fe40000410000 */
[----:B------:R-:W-:Y:S02]  /*b660*/  FMUL.FTZ R65, R131, R65 ;  /* 0x0000004183417220 */ /* 0x000fe40000410000 */
[-C--:B------:R-:W-:Y:S01]  /*b670*/  HMMA.16816.F32.BF16 R12, R140, R162.reuse, R12 ;  /* 0x000000a28c0c723c */ /* 0x080fe2000004180c */
[----:B------:R-:W4:Y:S03]  /*b680*/  MUFU.EX2 R181, R33 ;  /* 0x0000002100b57308 */ /* 0x000f260000000800 */
[C---:B------:R-:W-:Y:S02]  /*b690*/  FMUL.FTZ R66, R130.reuse, R66 ;  /* 0x0000004282427220 */ /* 0x040fe40000410000 */
[----:B--2---:R-:W-:Y:S02]  /*b6a0*/  FMUL.FTZ R21, R129, R157 ;  /* 0x0000009d81157220 */ /* 0x004fe40000410000 */
[C---:B------:R-:W-:Y:S03]  /*b6b0*/  HMMA.16816.F32.BF16 R16, R136.reuse, R162, R16 ;  /* 0x000000a28810723c */ /* 0x040fe60000041810 */
[----:B------:R-:W-:Y:S01]  /*b6c0*/  MUFU.EX2 R180, R34 ;  /* 0x0000002200b47308 */ /* 0x000fe20000000800 */
[C---:B------:R-:W-:Y:S02]  /*b6d0*/  FMUL.FTZ R67, R130.reuse, R67 ;  /* 0x0000004382437220 */ /* 0x040fe40000410000 */
[C---:B------:R-:W-:Y:S02]  /*b6e0*/  FMUL.FTZ R68, R131.reuse, R68 ;  /* 0x0000004483447220 */ /* 0x040fe40000410000 */
[-C--:B------:R-:W-:Y:S04]  /*b6f0*/  HMMA.16816.F32.BF16 R100, R136, R164.reuse, R100 ;  /* 0x000000a48864723c */ /* 0x080fe80000041864 */
[----:B------:R-:W-:Y:S01]  /*b700*/  FMUL.FTZ R69, R131, R69 ;  /* 0x0000004583457220 */ /* 0x000fe20000410000 */
[----:B------:R2:W1:Y:S01]  /*b710*/  MUFU.EX2 R179, R35 ;  /* 0x0000002300b37308 */ /* 0x0004620000000800 */
[C---:B------:R-:W-:Y:S02]  /*b720*/  FMUL.FTZ R70, R130.reuse, R70 ;  /* 0x0000004682467220 */ /* 0x040fe40000410000 */
[C---:B------:R-:W-:Y:S04]  /*b730*/  HMMA.16816.F32.BF16 R104, R140.reuse, R164, R104 ;  /* 0x000000a48c68723c */ /* 0x040fe80000041868 */
[----:B------:R-:W-:Y:S02]  /*b740*/  FMUL.FTZ R71, R130, R71 ;  /* 0x0000004782477220 */ /* 0x000fe40000410000 */
[C---:B------:R-:W-:Y:S01]  /*b750*/  FMUL.FTZ R72, R129.reuse, R72 ;  /* 0x0000004881487220 */ /* 0x040fe20000410000 */
[----:B------:R-:W-:Y:S01]  /*b760*/  MUFU.EX2 R170, R36 ;  /* 0x0000002400aa7308 */ /* 0x000fe20000000800 */
[-C--:B------:R-:W-:Y:S04]  /*b770*/  HMMA.16816.F32.BF16 R108, R140, R166.reuse, R108 ;  /* 0x000000a68c6c723c */ /* 0x080fe8000004186c */
[C---:B------:R-:W-:Y:S02]  /*b780*/  FMUL.FTZ R73, R129.reuse, R73 ;  /* 0x0000004981497220 */ /* 0x040fe40000410000 */
[C---:B------:R-:W-:Y:S02]  /*b790*/  FMUL.FTZ R74, R0.reuse, R74 ;  /* 0x0000004a004a7220 */ /* 0x040fe40000410000 */
[C---:B------:R-:W-:Y:S01]  /*b7a0*/  HMMA.16816.F32.BF16 R112, R136.reuse, R166, R112 ;  /* 0x000000a68870723c */ /* 0x040fe20000041870 */
[----:B------:R1:W-:Y:S03]  /*b7b0*/  MUFU.EX2 R184, R22 ;  /* 0x0000001600b87308 */ /* 0x0003e60000000800 */
[C---:B------:R-:W-:Y:S01]  /*b7c0*/  FMUL.FTZ R75, R0.reuse, R75 ;  /* 0x0000004b004b7220 */ /* 0x040fe20000410000 */
[----:B--2---:R-:W-:Y:S01]  /*b7d0*/  LDSM.16.MT88.4 R32, [R210+0x3080] ;  /* 0x00308000d220783b */ /* 0x004fe20000004200 */
[C---:B------:R-:W-:Y:S02]  /*b7e0*/  FMUL.FTZ R76, R129.reuse, R76 ;  /* 0x0000004c814c7220 */ /* 0x040fe40000410000 */
[-C--:B---3--:R-:W-:Y:S03]  /*b7f0*/  HMMA.16816.F32.BF16 R116, R136, R144.reuse, R116 ;  /* 0x000000908874723c */ /* 0x088fe60000041874 */
[----:B------:R-:W-:Y:S01]  /*b800*/  MUFU.EX2 R167, R37 ;  /* 0x0000002500a77308 */ /* 0x000fe20000000800 */
[----:B------:R-:W-:Y:S02]  /*b810*/  FMUL.FTZ R77, R129, R77 ;  /* 0x0000004d814d7220 */ /* 0x000fe40000410000 */
[C---:B------:R-:W-:Y:S02]  /*b820*/  FMUL.FTZ R78, R0.reuse, R78 ;  /* 0x0000004e004e7220 */ /* 0x040fe40000410000 */
[C---:B------:R-:W-:Y:S04]  /*b830*/  HMMA.16816.F32.BF16 R120, R140.reuse, R144, R120 ;  /* 0x000000908c78723c */ /* 0x040fe80000041878 */
[C---:B------:R-:W-:Y:S01]  /*b840*/  FMUL.FTZ R79, R0.reuse, R79 ;  /* 0x0000004f004f7220 */ /* 0x040fe20000410000 */
[----:B------:R-:W-:Y:S01]  /*b850*/  MUFU.EX2 R166, R38 ;  /* 0x0000002600a67308 */ /* 0x000fe20000000800 */
[C---:B------:R-:W-:Y:S02]  /*b860*/  FMUL.FTZ R80, R131.reuse, R80 ;  /* 0x0000005083507220 */ /* 0x040fe40000410000 */
[C---:B------:R-:W-:Y:S04]  /*b870*/  FMUL.FTZ R81, R131.reuse, R81 ;  /* 0x0000005183517220 */ /* 0x040fe80000410000 */
[----:B-1----:R-:W-:Y:S02]  /*b880*/  FMUL.FTZ R22, R0, R158 ;  /* 0x0000009e00167220 */ /* 0x002fe40000410000 */
[C---:B------:R-:W-:Y:S01]  /*b890*/  FMUL.FTZ R82, R130.reuse, R82 ;  /* 0x0000005282527220 */ /* 0x040fe20000410000 */
[----:B------:R1:W-:Y:S01]  /*b8a0*/  MUFU.EX2 R165, R39 ;  /* 0x0000002700a57308 */ /* 0x0003e20000000800 */
[C---:B------:R-:W-:Y:S02]  /*b8b0*/  FMUL.FTZ R83, R130.reuse, R83 ;  /* 0x0000005382537220 */ /* 0x040fe40000410000 */
[C---:B------:R-:W-:Y:S01]  /*b8c0*/  FMUL.FTZ R84, R131.reuse, R84 ;  /* 0x0000005483547220 */ /* 0x040fe20000410000 */
[-C--:B------:R-:W-:Y:S03]  /*b8d0*/  HMMA.16816.F32.BF16 R20, R140, R146.reuse, R20 ;  /* 0x000000928c14723c */ /* 0x080fe60000041814 */
[----:B------:R-:W-:Y:S02]  /*b8e0*/  FMUL.FTZ R85, R131, R85 ;  /* 0x0000005583557220 */ /* 0x000fe40000410000 */
[C---:B------:R-:W-:Y:S01]  /*b8f0*/  FMUL.FTZ R86, R130.reuse, R86 ;  /* 0x0000005682567220 */ /* 0x040fe20000410000 */
[----:B------:R-:W-:Y:S01]  /*b900*/  MUFU.EX2 R160, R40 ;  /* 0x0000002800a07308 */ /* 0x000fe20000000800 */
[----:B------:R-:W-:Y:S01]  /*b910*/  FMUL.FTZ R87, R130, R87 ;  /* 0x0000005782577220 */ /* 0x000fe20000410000 */
[C---:B------:R-:W-:Y:S01]  /*b920*/  HMMA.16816.F32.BF16 R124, R136.reuse, R146, R124 ;  /* 0x00000092887c723c */ /* 0x040fe2000004187c */
[----:B------:R-:W2:Y:S03]  /*b930*/  LDSM.16.MT88.4 R144, [R209+0x3080] ;  /* 0x00308000d190783b */ /* 0x000ea60000004200 */
[--C-:B------:R-:W-:Y:S02]  /*b940*/  FFMA.FTZ R26, R26, c[0x0][0x2d0], -R3.reuse ;  /* 0x0000b4001a1a7a23 */ /* 0x100fe40000010803 */
[--C-:B------:R-:W-:Y:S02]  /*b950*/  FFMA.FTZ R27, R27, c[0x0][0x2d0], -R3.reuse ;  /* 0x0000b4001b1b7a23 */ /* 0x100fe40000010803 */
[-C--:B------:R-:W-:Y:S01]  /*b960*/  HMMA.16816.F32.BF16 R52, R136, R148.reuse, R52 ;  /* 0x000000948834723c */ /* 0x080fe20000041834 */
[----:B------:R-:W-:Y:S01]  /*b970*/  MUFU.EX2 R183, R128 ;  /* 0x0000008000b77308 */ /* 0x000fe20000000800 */
[----:B-1----:R-:W-:Y:S02]  /*b980*/  LDSM.16.MT88.4 R36, [R209+0x3480] ;  /* 0x00348000d124783b */ /* 0x002fe40000004200 */
[C---:B------:R-:W-:Y:S02]  /*b990*/  FMUL.FTZ R88, R129.reuse, R88 ;  /* 0x0000005881587220 */ /* 0x040fe40000410000 */
[----:B------:R-:W-:Y:S02]  /*b9a0*/  FMUL.FTZ R89, R129, R89 ;  /* 0x0000005981597220 */ /* 0x000fe40000410000 */
[C---:B------:R-:W-:Y:S03]  /*b9b0*/  HMMA.16816.F32.BF16 R56, R140.reuse, R148, R56 ;  /* 0x000000948c38723c */ /* 0x040fe60000041838 */
[----:B------:R-:W-:Y:S01]  /*b9c0*/  MUFU.EX2 R128, R43 ;  /* 0x0000002b00807308 */ /* 0x000fe20000000800 */
[C---:B------:R-:W-:Y:S02]  /*b9d0*/  FMUL.FTZ R90, R0.reuse, R90 ;  /* 0x0000005a005a7220 */ /* 0x040fe40000410000 */
[----:B------:R-:W-:Y:S02]  /*b9e0*/  FMUL.FTZ R91, R0, R91 ;  /* 0x0000005b005b7220 */ /* 0x000fe40000410000 */
[-C--:B------:R-:W-:Y:S04]  /*b9f0*/  HMMA.16816.F32.BF16 R60, R140, R150.reuse, R60 ;  /* 0x000000968c3c723c */ /* 0x080fe8000004183c */
[--C-:B------:R-:W-:Y:S01]  /*ba00*/  FFMA.FTZ R30, R30, c[0x0][0x2d0], -R3.reuse ;  /* 0x0000b4001e1e7a23 */ /* 0x100fe20000010803 */
[----:B------:R4:W-:Y:S01]  /*ba10*/  MUFU.EX2 R176, R26 ;  /* 0x0000001a00b07308 */ /* 0x0009e20000000800 */
[--C-:B------:R-:W-:Y:S02]  /*ba20*/  FFMA.FTZ R31, R31, c[0x0][0x2d0], -R3.reuse ;  /* 0x0000b4001f1f7a23 */ /* 0x100fe40000010803 */
[C---:B------:R-:W-:Y:S04]  /*ba30*/  HMMA.16816.F32.BF16 R64, R136.reuse, R150, R64 ;  /* 0x000000968840723c */ /* 0x040fe80000041840 */
[----:B------:R-:W-:Y:S02]  /*ba40*/  FFMA.FTZ R3, R47, c[0x0][0x2d0], -R3 ;  /* 0x0000b4002f037a23 */ /* 0x000fe40000010803 */
[C---:B------:R-:W-:Y:S01]  /*ba50*/  FMUL.FTZ R92, R129.reuse, R92 ;  /* 0x0000005c815c7220 */ /* 0x040fe20000410000 */
[----:B------:R1:W-:Y:S01]  /*ba60*/  MUFU.EX2 R175, R27 ;  /* 0x0000001b00af7308 */ /* 0x0003e20000000800 */
[----:B------:R-:W-:Y:S01]  /*ba70*/  FMUL.FTZ R93, R129, R93 ;  /* 0x0000005d815d7220 */ /* 0x000fe20000410000 */
[-C--:B--2---:R-:W-:Y:S03]  /*ba80*/  HMMA.16816.F32.BF16 R68, R136, R144.reuse, R68 ;  /* 0x000000908844723c */ /* 0x084fe60000041844 */
[C---:B------:R-:W-:Y:S02]  /*ba90*/  FMUL.FTZ R94, R0.reuse, R94 ;  /* 0x0000005e005e7220 */ /* 0x040fe40000410000 */
[----:B------:R-:W-:Y:S02]  /*baa0*/  FMUL.FTZ R95, R0, R95 ;  /* 0x0000005f005f7220 */ /* 0x000fe40000410000 */
[C---:B------:R-:W-:Y:S01]  /*bab0*/  FMUL.FTZ R96, R131.reuse, R96 ;  /* 0x0000006083607220 */ /* 0x040fe20000410000 */
[C---:B------:R-:W-:Y:S01]  /*bac0*/  HMMA.16816.F32.BF16 R72, R140.reuse, R144, R72 ;  /* 0x000000908c48723c */ /* 0x040fe20000041848 */
[----:B------:R-:W-:Y:S03]  /*bad0*/  MUFU.EX2 R172, R30 ;  /* 0x0000001e00ac7308 */ /* 0x000fe60000000800 */
[----:B------:R-:W-:Y:S01]  /*bae0*/  FMUL.FTZ R97, R131, R97 ;  /* 0x0000006183617220 */ /* 0x000fe20000410000 */
[----:B----4-:R-:W-:Y:S01]  /*baf0*/  F2FP.BF16.PACK_AB R26, R181, R182 ;  /* 0x000000b6b51a723e */ /* 0x010fe200000010ff */
[C---:B------:R-:W-:Y:S02]  /*bb00*/  FMUL.FTZ R98, R130.reuse, R98 ;  /* 0x0000006282627220 */ /* 0x040fe40000410000 */
[-C--:B------:R-:W-:Y:S03]  /*bb10*/  HMMA.16816.F32.BF16 R76, R140, R146.reuse, R76 ;  /* 0x000000928c4c723c */ /* 0x080fe6000004184c */
[----:B------:R-:W2:Y:S01]  /*bb20*/  MUFU.EX2 R171, R31 ;  /* 0x0000001f00ab7308 */ /* 0x000ea20000000800 */
[----:B------:R-:W-:Y:S01]  /*bb30*/  FMUL.FTZ R99, R130, R99 ;  /* 0x0000006382637220 */ /* 0x000fe20000410000 */
[----:B-1----:R-:W-:Y:S01]  /*bb40*/  F2FP.BF16.PACK_AB R27, R179, R180 ;  /* 0x000000b4b31b723e */ /* 0x002fe200000010ff */
[----:B------:R-:W-:Y:S02]  /*bb50*/  FFMA.FTZ R48, R48, c[0x0][0x2d0], -R135 ;  /* 0x0000b40030307a23 */ /* 0x000fe40000010887 */
[C---:B------:R-:W-:Y:S01]  /*bb60*/  HMMA.16816.F32.BF16 R80, R136.reuse, R146, R80 ;  /* 0x000000928850723c */ /* 0x040fe20000041850 */
[----:B------:R-:W1:Y:S03]  /*bb70*/  LDSM.16.MT88.4 R144, [R209+0x1c80] ;  /* 0x001c8000d190783b */ /* 0x000e660000004200 */
[--C-:B------:R-:W-:Y:S01]  /*bb80*/  FFMA.FTZ R24, R24, c[0x0][0x2d0], -R169.reuse ;  /* 0x0000b40018187a23 */ /* 0x100fe200000108a9 */
[----:B------:R-:W-:Y:S01]  /*bb90*/  MUFU.EX2 R164, R48 ;  /* 0x0000003000a47308 */ /* 0x000fe20000000800 */
[--C-:B------:R-:W-:Y:S02]  /*bba0*/  FFMA.FTZ R25, R25, c[0x0][0x2d0], -R169.reuse ;  /* 0x0000b40019197a23 */ /* 0x100fe400000108a9 */
[-C--:B------:R-:W-:Y:S04]  /*bbb0*/  HMMA.16816.F32.BF16 R84, R136, R32.reuse, R84 ;  /* 0x000000208854723c */ /* 0x080fe80000041854 */
[--C-:B------:R-:W-:Y:S02]  /*bbc0*/  FFMA.FTZ R28, R28, c[0x0][0x2d0], -R169.reuse ;  /* 0x0000b4001c1c7a23 */ /* 0x100fe400000108a9 */
[----:B------:R-:W-:Y:S01]  /*bbd0*/  FFMA.FTZ R29, R29, c[0x0][0x2d0], -R169 ;  /* 0x0000b4001d1d7a23 */ /* 0x000fe200000108a9 */
[----:B------:R3:W-:Y:S01]  /*bbe0*/  MUFU.EX2 R178, R24 ;  /* 0x0000001800b27308 */ /* 0x0007e20000000800 */
[C---:B------:R-:W-:Y:S04]  /*bbf0*/  HMMA.16816.F32.BF16 R88, R140.reuse, R32, R88 ;  /* 0x000000208c58723c */ /* 0x040fe80000041858 */
[----:B--2---:R-:W-:Y:S01]  /*bc00*/  F2FP.BF16.PACK_AB R31, R171, R172 ;  /* 0x000000acab1f723e */ /* 0x004fe200000010ff */
[----:B------:R-:W-:Y:S02]  /*bc10*/  FFMA.FTZ R49, R49, c[0x0][0x2d0], -R135 ;  /* 0x0000b40031317a23 */ /* 0x000fe40000010887 */
[--C-:B------:R-:W-:Y:S01]  /*bc20*/  FFMA.FTZ R50, R50, c[0x0][0x2d0], -R168.reuse ;  /* 0x0000b40032327a23 */ /* 0x100fe200000108a8 */
[-C--:B------:R-:W-:Y:S01]  /*bc30*/  HMMA.16816.F32.BF16 R92, R140, R34.reuse, R92 ;  /* 0x000000228c5c723c */ /* 0x080fe2000004185c */
[----:B------:R2:W4:Y:S01]  /*bc40*/  MUFU.EX2 R177, R25 ;  /* 0x0000001900b17308 */ /* 0x0005220000000800 */
[----:B------:R-:W4:Y:S02]  /*bc50*/  LDSM.16.MT88.4 R140, [R210+0x1c80] ;  /* 0x001c8000d28c783b */ /* 0x000f240000004200 */
[----:B------:R-:W-:Y:S02]  /*bc60*/  FFMA.FTZ R51, R51, c[0x0][0x2d0], -R168 ;  /* 0x0000b40033337a23 */ /* 0x000fe400000108a8 */
[----:B-----5:R-:W-:Y:S02]  /*bc70*/  FFMA.FTZ R0, R0, R203, R187 ;  /* 0x000000cb00007223 */ /* 0x020fe400000100bb */
[----:B------:R-:W-:Y:S02]  /*bc80*/  HMMA.16816.F32.BF16 R96, R136, R34, R96 ;  /* 0x000000228860723c */ /* 0x000fe40000041860 */
[----:B------:R-:W5:Y:S01]  /*bc90*/  LDSM.16.MT88.4 R32, [R209+0x2880] ;  /* 0x00288000d120783b */ /* 0x000f620000004200 */
[----:B------:R4:W-:Y:S01]  /*bca0*/  MUFU.EX2 R174, R28 ;  /* 0x0000001c00ae7308 */ /* 0x0009e20000000800 */
[----:B------:R-:W-:Y:S02]  /*bcb0*/  FADD.FTZ R0, R188, R0 ;  /* 0x00000000bc007221 */ /* 0x000fe40000010000 */
[----:B------:R-:W-:Y:S01]  /*bcc0*/  FFMA.FTZ R131, R131, R232, R201 ;  /* 0x000000e883837223 */ /* 0x000fe200000100c9 */
[----:B---3--:R-:W-:Y:S01]  /*bcd0*/  F2FP.BF16.PACK_AB R24, R185, R186 ;  /* 0x000000bab918723e */ /* 0x008fe200000010ff */
[----:B------:R-:W-:Y:S02]  /*bce0*/  FADD.FTZ R0, R189, R0 ;  /* 0x00000000bd007221 */ /* 0x000fe40000010000 */
[----:B------:R-:W3:Y:S02]  /*bcf0*/  LDSM.16.MT88.4 R136, [R210+0x2880] ;  /* 0x00288000d288783b */ /* 0x000ee40000004200 */
[----:B------:R-:W-:Y:S01]  /*bd00*/  FADD.FTZ R0, R190, R0 ;  /* 0x00000000be007221 */ /* 0x000fe20000010000 */
[----:B------:R4:W4:Y:S01]  /*bd10*/  MUFU.EX2 R173, R29 ;  /* 0x0000001d00ad7308 */ /* 0x0009220000000800 */
[----:B------:R-:W-:Y:S02]  /*bd20*/  FFMA.FTZ R130, R130, R231, R197 ;  /* 0x000000e782827223 */ /* 0x000fe400000100c5 */
[----:B------:R-:W-:Y:S01]  /*bd30*/  FFMA.FTZ R129, R129, R230, R191 ;  /* 0x000000e681817223 */ /* 0x000fe200000100bf */
[----:B--2---:R-:W-:Y:S06]  /*bd40*/  F2FP.BF16.PACK_AB R25, R183, R184 ;  /* 0x000000b8b719723e */ /* 0x004fec00000010ff */
[----:B------:R-:W-:Y:S01]  /*bd50*/  MUFU.EX2 R135, R42 ;  /* 0x0000002a00877308 */ /* 0x000fe20000000800 */
[-C--:B-1----:R-:W-:Y:S05]  /*bd60*/  HMMA.16816.F32.BF16 R4, R24, R144.reuse, R4 ;  /* 0x000000901804723c */ /* 0x082fea0000041804 */
[----:B----4-:R-:W-:Y:S04]  /*bd70*/  F2FP.BF16.PACK_AB R28, R177, R178 ;  /* 0x000000b2b11c723e */ /* 0x010fe800000010ff */
[----:B------:R-:W-:Y:S03]  /*bd80*/  MUFU.EX2 R163, R49 ;  /* 0x0000003100a37308 */ /* 0x000fe60000000800 */
[----:B------:R-:W-:Y:S02]  /*bd90*/  F2FP.BF16.PACK_AB R29, R175, R176 ;  /* 0x000000b0af1d723e */ /* 0x000fe400000010ff */
[----:B------:R-:W-:Y:S05]  /*bda0*/  F2FP.BF16.PACK_AB R30, R173, R174 ;  /* 0x000000aead1e723e */ /* 0x000fea00000010ff */
[----:B------:R-:W-:Y:S02]  /*bdb0*/  MUFU.EX2 R49, R46 ;  /* 0x0000002e00317308 */ /* 0x000fe40000000800 */
[C---:B------:R-:W-:Y:S08]  /*bdc0*/  HMMA.16816.F32.BF16 R8, R28.reuse, R144, R8 ;  /* 0x000000901c08723c */ /* 0x040ff00000041808 */
[----:B------:R-:W-:Y:S01]  /*bdd0*/  MUFU.EX2 R162, R50 ;  /* 0x0000003200a27308 */ /* 0x000fe20000000800 */
[-C--:B------:R-:W-:Y:S08]  /*bde0*/  HMMA.16816.F32.BF16 R12, R28, R146.reuse, R12 ;  /* 0x000000921c0c723c */ /* 0x080ff0000004180c */
[C---:B------:R-:W-:Y:S01]  /*bdf0*/  HMMA.16816.F32.BF16 R16, R24.reuse, R146, R16 ;  /* 0x000000921810723c */ /* 0x040fe20000041810 */
[----:B------:R-:W-:Y:S07]  /*be00*/  MUFU.EX2 R50, R45 ;  /* 0x0000002d00327308 */ /* 0x000fee0000000800 */
[-C--:B------:R-:W-:Y:S03]  /*be10*/  HMMA.16816.F32.BF16 R100, R24, R140.reuse, R100 ;  /* 0x0000008c1864723c */ /* 0x080fe60000041864 */
[----:B------:R-:W-:Y:S05]  /*be20*/  MUFU.EX2 R161, R51 ;  /* 0x0000003300a17308 */ /* 0x000fea0000000800 */
[C---:B------:R-:W-:Y:S05]  /*be30*/  HMMA.16816.F32.BF16 R104, R28.reuse, R140, R104 ;  /* 0x0000008c1c68723c */ /* 0x040fea0000041868 */
[----:B------:R1:W-:Y:S03]  /*be40*/  MUFU.EX2 R51, R44 ;  /* 0x0000002c00337308 */ /* 0x0003e60000000800 */
[-C--:B------:R-:W-:Y:S07]  /*be50*/  HMMA.16816.F32.BF16 R108, R28, R142.reuse, R108 ;  /* 0x0000008e1c6c723c */ /* 0x080fee000004186c */
[----:B------:R2:W-:Y:S01]  /*be60*/  MUFU.EX2 R48, R3 ;  /* 0x0000000300307308 */ /* 0x0005e20000000800 */
[C---:B------:R-:W-:Y:S08]  /*be70*/  HMMA.16816.F32.BF16 R112, R24.reuse, R142, R112 ;  /* 0x0000008e1870723c */ /* 0x040ff00000041870 */
[-C--:B-----5:R-:W-:Y:S01]  /*be80*/  HMMA.16816.F32.BF16 R116, R24, R32.reuse, R116 ;  /* 0x000000201874723c */ /* 0x0a0fe20000041874 */
[----:B-1----:R-:W-:Y:S07]  /*be90*/  LDSM.16.MT88.4 R44, [R210+0x2c80] ;  /* 0x002c8000d22c783b */ /* 0x002fee0000004200 */
[C---:B------:R-:W-:Y:S04]  /*bea0*/  HMMA.16816.F32.BF16 R120, R28.reuse, R32, R120 ;  /* 0x000000201c78723c */ /* 0x040fe80000041878 */
[----:B--2---:R-:W-:Y:S04]  /*beb0*/  FADD.FTZ R3, R176, R0 ;  /* 0x00000000b0037221 */ /* 0x004fe80000010000 */
[-C--:B------:R-:W-:Y:S08]  /*bec0*/  HMMA.16816.F32.BF16 R20, R28, R34.reuse, R20 ;  /* 0x000000221c14723c */ /* 0x080ff00000041814 */
[C---:B------:R-:W-:Y:S01]  /*bed0*/  HMMA.16816.F32.BF16 R124, R24.reuse, R34, R124 ;  /* 0x00000022187c723c */ /* 0x040fe2000004187c */
[----:B------:R-:W1:Y:S07]  /*bee0*/  LDSM.16.MT88.4 R32, [R210+0x3480] ;  /* 0x00348000d220783b */ /* 0x000e6e0000004200 */
[-C--:B---3--:R-:W-:Y:S08]  /*bef0*/  HMMA.16816.F32.BF16 R52, R24, R136.reuse, R52 ;  /* 0x000000881834723c */ /* 0x088ff00000041834 */
[C---:B------:R-:W-:Y:S01]  /*bf00*/  HMMA.16816.F32.BF16 R56, R28.reuse, R136, R56 ;  /* 0x000000881c38723c */ /* 0x040fe20000041838 */
[----:B------:R2:W3:Y:S07]  /*bf10*/  MUFU.EX2 R136, R41 ;  /* 0x0000002900887308 */ /* 0x0004ee0000000800 */
[-C--:B------:R-:W-:Y:S08]  /*bf20*/  HMMA.16816.F32.BF16 R60, R28, R138.reuse, R60 ;  /* 0x0000008a1c3c723c */ /* 0x080ff0000004183c */
[C---:B------:R-:W-:Y:S08]  /*bf30*/  HMMA.16816.F32.BF16 R64, R24.reuse, R138, R64 ;  /* 0x0000008a1840723c */ /* 0x040ff00000041840 */
[-C--:B------:R-:W-:Y:S01]  /*bf40*/  HMMA.16816.F32.BF16 R68, R24, R36.reuse, R68 ;  /* 0x000000241844723c */ /* 0x080fe20000041844 */
[----:B--2---:R-:W-:Y:S07]  /*bf50*/  LDSM.16.MT88.4 R40, [R209+0x2c80] ;  /* 0x002c8000d128783b */ /* 0x004fee0000004200 */
[C---:B------:R-:W-:Y:S08]  /*bf60*/  HMMA.16816.F32.BF16 R72, R28.reuse, R36, R72 ;  /* 0x000000241c48723c */ /* 0x040ff00000041848 */
[-C--:B------:R-:W-:Y:S08]  /*bf70*/  HMMA.16816.F32.BF16 R76, R28, R38.reuse, R76 ;  /* 0x000000261c4c723c */ /* 0x080ff0000004184c */
[C---:B------:R-:W-:Y:S01]  /*bf80*/  HMMA.16816.F32.BF16 R80, R24.reuse, R38, R80 ;  /* 0x000000261850723c */ /* 0x040fe20000041850 */
[----:B------:R-:W2:Y:S07]  /*bf90*/  LDSM.16.MT88.4 R36, [R210+0x2080] ;  /* 0x00208000d224783b */ /* 0x000eae0000004200 */
[-C--:B-1----:R-:W-:Y:S08]  /*bfa0*/  HMMA.16816.F32.BF16 R84, R24, R32.reuse, R84 ;  /* 0x000000201854723c */ /* 0x082ff00000041854 */
[C---:B------:R-:W-:Y:S08]  /*bfb0*/  HMMA.16816.F32.BF16 R88, R28.reuse, R32, R88 ;  /* 0x000000201c58723c */ /* 0x040ff00000041858 */
[-C--:B------:R-:W-:Y:S07]  /*bfc0*/  HMMA.16816.F32.BF16 R92, R28, R34.reuse, R92 ;  /* 0x000000221c5c723c */ /* 0x080fee000004185c */
[----:B---3--:R-:W-:Y:S01]  /*bfd0*/  F2FP.BF16.PACK_AB R28, R136, R160 ;  /* 0x000000a0881c723e */ /* 0x008fe200000010ff */
[----:B------:R-:W-:Y:S01]  /*bfe0*/  HMMA.16816.F32.BF16 R96, R24, R34, R96 ;  /* 0x000000221860723c */ /* 0x000fe20000041860 */
[----:B------:R-:W1:Y:S03]  /*bff0*/  LDSM.16.MT88.4 R32, [R209+0x3880] ;  /* 0x00388000d120783b */ /* 0x000e660000004200 */
[----:B------:R-:W-:Y:S02]  /*c000*/  F2FP.BF16.PACK_AB R29, R128, R135 ;  /* 0x00000087801d723e */ /* 0x000fe400000010ff */
[----:B------:R-:W-:Y:S02]  /*c010*/  F2FP.BF16.PACK_AB R30, R50, R51 ;  /* 0x00000033321e723e */ /* 0x000fe400000010ff */
[----:B------:R-:W-:Y:S04]  /*c020*/  F2FP.BF16.PACK_AB R24, R167, R170 ;  /* 0x000000aaa718723e */ /* 0x000fe800000010ff */
[----:B------:R-:W-:Y:S02]  /*c030*/  F2FP.BF16.PACK_AB R25, R165, R166 ;  /* 0x000000a6a519723e */ /* 0x000fe400000010ff */
[----:B------:R-:W-:Y:S02]  /*c040*/  F2FP.BF16.PACK_AB R26, R163, R164 ;  /* 0x000000a4a31a723e */ /* 0x000fe400000010ff */
[----:B------:R-:W-:Y:S02]  /*c050*/  F2FP.BF16.PACK_AB R27, R161, R162 ;  /* 0x000000a2a11b723e */ /* 0x000fe400000010ff */
[----:B------:R-:W-:Y:S05]  /*c060*/  F2FP.BF16.PACK_AB R31, R48, R49 ;  /* 0x00000031301f723e */ /* 0x000fea00000010ff */
[-C--:B------:R-:W-:Y:S01]  /*c070*/  HMMA.16816.F32.BF16 R140, R24, R152.reuse, R4 ;  /* 0x00000098188c723c */ /* 0x080fe20000041804 */
[----:B------:R-:W3:Y:S07]  /*c080*/  LDSM.16.MT88.4 R4, [R210+0x3880] ;  /* 0x00388000d204783b */ /* 0x000eee0000004200 */
[C---:B------:R-:W-:Y:S07]  /*c090*/  HMMA.16816.F32.BF16 R144, R28.reuse, R152, R8 ;  /* 0x000000981c90723c */ /* 0x040fee0000041808 */
[----:B------:R-:W-:Y:S01]  /*c0a0*/  FADD.FTZ R9, R202, R131 ;  /* 0x00000083ca097221 */ /* 0x000fe20000010000 */
        /* <DEDUP_REMOVED lines=34> */
[C---:B------:R-:W-:Y:S08]  /*c2d0*/  HMMA.16816.F32.BF16 R64, R24.reuse, R46, R64 ;  /* 0x0000002e1840723c */ /* 0x040ff00000041840 */
[-C--:B-1----:R-:W-:Y:S08]  /*c2e0*/  HMMA.16816.F32.BF16 R68, R24, R32.reuse, R68 ;  /* 0x000000201844723c */ /* 0x082ff00000041844 */
[C---:B------:R-:W-:Y:S08]  /*c2f0*/  HMMA.16816.F32.BF16 R72, R28.reuse, R32, R72 ;  /* 0x000000201c48723c */ /* 0x040ff00000041848 */
[-C--:B------:R-:W-:Y:S08]  /*c300*/  HMMA.16816.F32.BF16 R76, R28, R34.reuse, R76 ;  /* 0x000000221c4c723c */ /* 0x080ff0000004184c */
[C---:B------:R-:W-:Y:S08]  /*c310*/  HMMA.16816.F32.BF16 R80, R24.reuse, R34, R80 ;  /* 0x000000221850723c */ /* 0x040ff00000041850 */
[-C--:B---3--:R-:W-:Y:S08]  /*c320*/  HMMA.16816.F32.BF16 R84, R24, R4.reuse, R84 ;  /* 0x000000041854723c */ /* 0x088ff00000041854 */
        /* <DEDUP_REMOVED lines=8> */
[----:B------:R-:W-:Y:S02]  /*c3b0*/  FADD.FTZ R0, R160, R5 ;  /* 0x00000005a0007221 */ /* 0x000fe40000010000 */
[----:B------:R-:W-:Y:S04]  /*c3c0*/  FADD.FTZ R5, R167, R4 ;  /* 0x00000004a7057221 */ /* 0x000fe80000010000 */
[----:B------:R-:W-:Y:S02]  /*c3d0*/  FADD.FTZ R4, R165, R3 ;  /* 0x00000003a5047221 */ /* 0x000fe40000010000 */
        /* <DEDUP_REMOVED lines=8> */
[----:B------:R-:W-:Y:S01]  /*c460*/  MOV R128, R2 ;  /* 0x0000000200807202 */ /* 0x000fe20000000f00 */
[----:B------:R-:W-:Y:S01]  /*c470*/  FADD.FTZ R4, R50, R3 ;  /* 0x0000000332047221 */ /* 0x000fe20000010000 */
[----:B------:R1:W-:Y:S01]  /*c480*/  STL [R1], R5 ;  /* 0x0000000501007387 */ /* 0x0003e20000100800 */
[----:B------:R-:W-:Y:S03]  /*c490*/  FADD.FTZ R0, R49, R0 ;  /* 0x0000000031007221 */ /* 0x000fe60000010000 */
[----:B------:R1:W-:Y:S01]  /*c4a0*/  STL [R1+0x4], R4 ;  /* 0x0000040401007387 */ /* 0x0003e20000100800 */
[----:B------:R-:W-:Y:S01]  /*c4b0*/  FADD.FTZ R3, R48, R0 ;  /* 0x0000000030037221 */ /* 0x000fe20000010000 */
[----:B------:R-:W-:Y:S04]  /*c4c0*/  IADD3 R0, R207, -0x1, RZ ;  /* 0xffffffffcf007810 */ /* 0x000fe80007ffe0ff */
[----:B------:R1:W-:Y:S01]  /*c4d0*/  STL [R1+0xc], R3 ;  /* 0x00000c0301007387 */ /* 0x0003e20000100800 */
[----:B------:R-:W-:Y:S01]  /*c4e0*/  MOV R207, R0 ;  /* 0x0000000000cf7202 */ /* 0x000fe20000000f00 */
[----:B-1----:R-:W-:-:S05]  /*c4f0*/  @P0 BRA `(.L_x_221) ;  /* 0xffffd51000000947 */ /* 0x002fca000383ffff */
.L_x_216:
[----:B------:R-:W2:Y:S02]  /*c500*/  LDL R0, [R1+0x10] ;  /* 0x0000100001007983 */ /* 0x000ea40000100800 */
[----:B--2---:R-:W-:-:S13]  /*c510*/  ISETP.GE.AND P0, PT, R207, R0, PT ;  /* 0x00000000cf00720c */ /* 0x004fda0003f06270 */
[----:B------:R-:W-:Y:S05]  /*c520*/  @!P0 BRA `(.L_x_222) ;  /* 0x000040b000008947 */ /* 0x000fea0003800000 */
[----:B------:R-:W1:Y:S01]  /*c530*/  S2R R0, SR_TID.X ;  /* 0x0000000000007919 */ /* 0x000e620000002100 */
[----:B------:R-:W-:Y:S02]  /*c540*/  IMAD.SHL.U32 R235, R226, 0x2, RZ ;  /* 0x00000002e2eb7824 */ /* 0x000fe400078e00ff */
[----:B------:R-:W-:Y:S02]  /*c550*/  IMAD.MOV.U32 R130, RZ, RZ, R133 ;  /* 0x000000ffff827224 */ /* 0x000fe400078e0085 */
[----:B------:R-:W-:Y:S02]  /*c560*/  IMAD.MOV.U32 R129, RZ, RZ, R134 ;  /* 0x000000ffff817224 */ /* 0x000fe400078e0086 */
[----:B------:R-:W-:Y:S02]  /*c570*/  IMAD.MOV.U32 R135, RZ, RZ, R128 ;  /* 0x000000ffff877224 */ /* 0x000fe400078e0080 */
[----:B------:R-:W-:Y:S01]  /*c580*/  IMAD.MOV.U32 R131, RZ, RZ, R132 ;  /* 0x000000ffff837224 */ /* 0x000fe200078e0084 */
[----:B-1----:R-:W-:-:S04]  /*c590*/  SHF.R.S32.HI R2, RZ, 0x1f, R0 ;  /* 0x0000001fff027819 */ /* 0x002fc80000011400 */
[----:B------:R-:W-:Y:S02]  /*c5a0*/  LEA.HI R2, R2, R0, RZ, 0x2 ;  /* 0x0000000002027211 */ /* 0x000fe400078f10ff */
[----:B------:R-:W-:Y:S02]  /*c5b0*/  SHF.R.S32.HI R0, RZ, 0x1f, R226 ;  /* 0x0000001fff007819 */ /* 0x000fe400000114e2 */
[----:B------:R-:W-:Y:S02]  /*c5c0*/  SHF.R.S32.HI R2, RZ, 0x2, R2 ;  /* 0x00000002ff027819 */ /* 0x000fe40000011402 */
[----:B------:R-:W-:Y:S02]  /*c5d0*/  SHF.L.U64.HI R227, R226, 0x1, R0 ;  /* 0x00000001e2e37819 */ /* 0x000fe40000010200 */
[----:B------:R-:W-:Y:S02]  /*c5e0*/  IADD3 R225, -R2, 0x30, RZ ;  /* 0x0000003002e17810 */ /* 0x000fe40007ffe1ff */
.L_x_243:
[----:B------:R-:W2:Y:S01]  /*c5f0*/  LDL R13, [R1+0x28] ;  /* 0x00002800010d7983 */ /* 0x000ea20000100800 */
[----:B------:R-:W-:Y:S04]  /*c600*/  DEPBAR.LE SB0, 0x0 ;  /* 0x000080000000791a */ /* 0x000fe80000000000 */
[----:B------:R-:W3:Y:S01]  /*c610*/  LDL R12, [R1+0x24] ;  /* 0x00002400010c7983 */ /* 0x000ee20000100800 */
[----:B------:R-:W-:Y:S01]  /*c620*/  SHF.R.S32.HI R0, RZ, 0x1f, R224 ;  /* 0x0000001fff007819 */ /* 0x000fe200000114e0 */
[----:B------:R-:W-:Y:S01]  /*c630*/  IMAD.WIDE.U32 R2, R224, c[0x0][0x208], RZ ;  /* 0x00008200e0027a25 */ /* 0x000fe200078e00ff */
[----:B------:R-:W-:Y:S01]  /*c640*/  SHF.R.S32.HI R4, RZ, 0x1f, R222 ;  /* 0x0000001fff047819 */ /* 0x000fe200000114de */
[----:B------:R-:W-:Y:S01]  /*c650*/  BAR.SYNC.DEFER_BLOCKING 0x0 ;  /* 0x0000000000007b1d */ /* 0x000fe20000010000 */
[----:B------:R-:W-:Y:S01]  /*c660*/  ISETP.GE.AND P1, PT, R226, c[0x0][0x1d4], PT ;  /* 0x00007500e2007a0c */ /* 0x000fe20003f26270 */
[----:B------:R-:W-:Y:S01]  /*c670*/  IMAD R0, R0, c[0x0][0x208], RZ ;  /* 0x0000820000007a24 */ /* 0x000fe200078e02ff */
[----:B------:R-:W-:Y:S01]  /*c680*/  IADD3 R7, R226, 0x20, RZ ;  /* 0x00000020e2077810 */ /* 0x000fe20007ffe0ff */
[----:B------:R-:W-:Y:S01]  /*c690*/  IMAD R4, R4, c[0x0][0x218], RZ ;  /* 0x0000860004047a24 */ /* 0x000fe200078e02ff */
[----:B------:R-:W-:Y:S01]  /*c6a0*/  IADD3 R6, R226, 0x20, RZ ;  /* 0x00000020e2067810 */ /* 0x000fe20007ffe0ff */
[----:B------:R-:W-:Y:S01]  /*c6b0*/  IMAD R0, R224, c[0x0][0x20c], R0 ;  /* 0x00008300e0007a24 */ /* 0x000fe200078e0200 */
[----:B------:R-:W-:Y:S01]  /*c6c0*/  IADD3 R11, R226, 0x40, RZ ;  /* 0x00000040e20b7810 */ /* 0x000fe20007ffe0ff */
[----:B------:R-:W-:Y:S01]  /*c6d0*/  IMAD R4, R222, c[0x0][0x21c], R4 ;  /* 0x00008700de047a24 */ /* 0x000fe200078e0204 */
[----:B------:R-:W-:Y:S01]  /*c6e0*/  SHF.R.S32.HI R6, RZ, 0x1f, R6 ;  /* 0x0000001fff067819 */ /* 0x000fe20000011406 */
[----:B------:R-:W-:Y:S01]  /*c6f0*/  IMAD.IADD R3, R3, 0x1, R0 ;  /* 0x0000000103037824 */ /* 0x000fe200078e0200 */
[----:B------:R-:W-:Y:S02]  /*c700*/  IADD3 R5, R226, 0x40, RZ ;  /* 0x00000040e2057810 */ /* 0x000fe40007ffe0ff */
[----:B------:R-:W-:Y:S01]  /*c710*/  LEA.HI R6, R6, R7, RZ, 0x3 ;  /* 0x0000000706067211 */ /* 0x000fe200078f18ff */
[----:B------:R-:W-:Y:S01]  /*c720*/  IMAD.WIDE.U32 R2, R222, c[0x0][0x218], R2 ;  /* 0x00008600de027a25 */ /* 0x000fe200078e0002 */
[----:B------:R-:W-:Y:S02]  /*c730*/  SHF.R.S32.HI R5, RZ, 0x1f, R5 ;  /* 0x0000001fff057819 */ /* 0x000fe40000011405 */
[----:B------:R-:W-:Y:S02]  /*c740*/  LOP3.LUT R6, R6, 0xfffffff8, RZ, 0xc0, !PT ;  /* 0xfffffff806067812 */ /* 0x000fe400078ec0ff */
[----:B------:R-:W-:Y:S02]  /*c750*/  IADD3 R0, P0, R2, UR18, RZ ;  /* 0x0000001202007c10 */ /* 0x000fe4000ff1e0ff */
[----:B------:R-:W-:Y:S01]  /*c760*/  LEA.HI R5, R5, R11, RZ, 0x3 ;  /* 0x0000000b05057211 */ /* 0x000fe200078f18ff */
[----:B------:R-:W-:Y:S01]  /*c770*/  IMAD.SHL.U32 R134, R6, 0x2, RZ ;  /* 0x0000000206867824 */ /* 0x000fe200078e00ff */
[----:B------:R-:W1:Y:S01]  /*c780*/  S2R R11, SR_TID.X ;  /* 0x00000000000b7919 */ /* 0x000e620000002100 */
[----:B------:R-:W-:Y:S01]  /*c790*/  IADD3.X R3, R3, UR5, R4, P0, !PT ;  /* 0x0000000503037c10 */ /* 0x000fe200087fe404 */
[----:B------:R-:W-:Y:S01]  /*c7a0*/  BSSY B0, `(.L_x_223) ;  /* 0x0000039000007945 */ /* 0x000fe20003800000 */
[C---:B------:R-:W-:Y:S01]  /*c7b0*/  LEA R10, P0, R0.reuse, c[0x0][0x1f8], 0x1 ;  /* 0x00007e00000a7a11 */ /* 0x040fe200078008ff */
[----:B------:R-:W-:Y:S01]  /*c7c0*/  LDSM.16.M88.4 R48, [R211+0x6080] ;  /* 0x00608000d330783b */ /* 0x000fe20000000200 */
[----:B------:R-:W-:Y:S02]  /*c7d0*/  LOP3.LUT R5, R5, 0xfffffff8, RZ, 0xc0, !PT ;  /* 0xfffffff805057812 */ /* 0x000fe400078ec0ff */
[----:B------:R-:W-:Y:S01]  /*c7e0*/  LEA.HI.X R3, R0, c[0x0][0x1fc], R3, 0x1, P0 ;  /* 0x00007f0000037a11 */ /* 0x000fe200000f0c03 */
[----:B------:R-:W-:Y:S02]  /*c7f0*/  LDSM.16.M88.4 R44, [R211+0x7080] ;  /* 0x00708000d32c783b */ /* 0x000fe40000000200 */
[----:B------:R-:W-:Y:S02]  /*c800*/  IMAD.SHL.U32 R204, R5, 0x2, RZ ;  /* 0x0000000205cc7824 */ /* 0x000fe400078e00ff */
[----:B------:R-:W4:Y:S04]  /*c810*/  SHFL.IDX PT, R0, R10, RZ, 0x1c1f ;  /* 0x001c1fff0a007589 */ /* 0x000f2800000e0000 */
[----:B------:R-:W-:Y:S04]  /*c820*/  LDSM.16.M88.4 R16, [R208+0x3c80] ;  /* 0x003c8000d010783b */ /* 0x000fe80000000200 */
[----:B------:R-:W5:Y:S04]  /*c830*/  SHFL.IDX PT, R2, R3, RZ, 0x1c1f ;  /* 0x001c1fff03027589 */ /* 0x000f6800000e0000 */
[----:B------:R1:W2:Y:S04]  /*c840*/  LDSM.16.M88.4 R32, [R208+0x4080] ;  /* 0x00408000d020783b */ /* 0x0002a80000000200 */
[----:B------:R1:W2:Y:S04]  /*c850*/  LDSM.16.M88.4 R136, [R208+0x4480] ;  /* 0x00448000d088783b */ /* 0x0002a80000000200 */
[----:B------:R1:W2:Y:S04]  /*c860*/  LDSM.16.M88.4 R160, [R212+0x6080] ;  /* 0x00608000d4a0783b */ /* 0x0002a80000000200 */
[----:B------:R2:W2:Y:S04]  /*c870*/  LDSM.16.M88.4 R168, [R212+0x7080] ;  /* 0x00708000d4a8783b */ /* 0x0004a80000000200 */
[----:B------:R2:W2:Y:S04]  /*c880*/  LDSM.16.M88.4 R164, [R213] ;  /* 0x00000000d5a4783b */ /* 0x0004a80000000200 */
[----:B------:R2:W2:Y:S01]  /*c890*/  LDSM.16.M88.4 R172, [R221] ;  /* 0x00000000ddac783b */ /* 0x0004a20000000200 */
[----:B----4-:R-:W-:Y:S03]  /*c8a0*/  IADD3 R8, P0, R0, R235, RZ ;  /* 0x000000eb00087210 */ /* 0x010fe60007f1e0ff */
[----:B------:R4:W2:Y:S02]  /*c8b0*/  LDSM.16.M88.4 R176, [R220] ;  /* 0x00000000dcb0783b */ /* 0x0008a40000000200 */
[----:B-----5:R-:W-:Y:S05]  /*c8c0*/  IMAD.X R9, R2, 0x1, R227, P0 ;  /* 0x0000000102097824 */ /* 0x020fea00000e06e3 */
[----:B------:R-:W-:Y:S01]  /*c8d0*/  @!PT LDS RZ, [RZ] ;  /* 0x00000000fffff984 */ /* 0x000fe20000000800 */
[----:B------:R-:W-:Y:S01]  /*c8e0*/  @!PT LDS RZ, [RZ] ;  /* 0x00000000fffff984 */ /* 0x000fe20000000800 */
[----:B------:R-:W-:Y:S01]  /*c8f0*/  @!PT LDS RZ, [RZ] ;  /* 0x00000000fffff984 */ /* 0x000fe20000000800 */
[----:B------:R4:W-:Y:S01]  /*c900*/  LDGSTS.E.BYPASS.LTC128B.128 [R223+0x1880], [R8.64], !P1 ;  /* 0x0188000008df7fae */ /* 0x0009e2000c901d48 */
[----:B-1----:R-:W-:Y:S02]  /*c910*/  ISETP.GT.AND P1, PT, R11, 0x3f, PT ;  /* 0x0000003f0b00780c */ /* 0x002fe40003f24270 */
[----:B--2---:R-:W-:Y:S02]  /*c920*/  SHF.L.U64.HI R205, R6, 0x1, R13 ;  /* 0x0000000106cd7819 */ /* 0x004fe4000001020d */
[----:B------:R-:W-:Y:S02]  /*c930*/  IADD3 R13, R226, 0x20, RZ ;  /* 0x00000020e20d7810 */ /* 0x000fe40007ffe0ff */
[----:B------:R-:W-:Y:S02]  /*c940*/  IADD3 R6, P0, R0, R134, RZ ;  /* 0x0000008600067210 */ /* 0x000fe40007f1e0ff */
[----:B---3--:R-:W-:Y:S02]  /*c950*/  SHF.L.U64.HI R206, R5, 0x1, R12 ;  /* 0x0000000105ce7819 */ /* 0x008fe4000001020c */
[----:B------:R-:W-:Y:S01]  /*c960*/  ISETP.GE.AND P3, PT, R13, c[0x0][0x1d4], PT ;  /* 0x000075000d007a0c */ /* 0x000fe20003f66270 */
[----:B------:R-:W-:Y:S01]  /*c970*/  IMAD.X R7, R2, 0x1, R205, P0 ;  /* 0x0000000102077824 */ /* 0x000fe200000e06cd */
[----:B------:R-:W-:Y:S02]  /*c980*/  IADD3 R12, R226, 0x40, RZ ;  /* 0x00000040e20c7810 */ /* 0x000fe40007ffe0ff */
[----:B------:R-:W-:Y:S02]  /*c990*/  IADD3 R4, P0, R0, R204, RZ ;  /* 0x000000cc00047210 */ /* 0x000fe40007f1e0ff */
[----:B------:R-:W-:Y:S03]  /*c9a0*/  ISETP.GE.AND P2, PT, R12, c[0x0][0x1d4], PT ;  /* 0x000075000c007a0c */ /* 0x000fe60003f46270 */
[----:B------:R-:W-:Y:S04]  /*c9b0*/  IMAD.X R5, R2, 0x1, R206, P0 ;  /* 0x0000000102057824 */ /* 0x000fe800000e06ce */
[----:B------:R4:W-:Y:S06]  /*c9c0*/  LDGSTS.E.BYPASS.LTC128B.128 [R223+0x2480], [R6.64], !P3 ;  /* 0x0248000006df7fae */ /* 0x0009ec000d901d48 */
[----:B------:R4:W-:Y:S01]  /*c9d0*/  LDGSTS.E.BYPASS.LTC128B.128 [R223+0x3080], [R4.64], !P2 ;  /* 0x0308000004df7fae */ /* 0x0009e2000d101d48 */
[----:B------:R-:W-:-:S05]  /*c9e0*/  @P1 BRA `(.L_x_224) ;  /* 0x0000014000001947 */ /* 0x000fca0003800000 */
[----:B------:R-:W-:-:S05]  /*c9f0*/  BRA.DIV ~URZ, `(.L_x_225) ;  /* 0x000068527f007947 */ /* 0x000fca000b800000 */
[----:B----4-:R1:W2:Y:S04]  /*ca00*/  SHFL.IDX PT, R4, R3, 0x1, 0x1c1f ;  /* 0x003c1f0003047f89 */ /* 0x0102a800000e0000 */
[----:B------:R1:W3:Y:S02]  /*ca10*/  SHFL.IDX PT, R0, R10, 0x1, 0x1c1f ;  /* 0x003c1f000a007f89 */ /* 0x0002e400000e0000 */
.L_x_262:
[C---:B-1----:R-:W-:Y:S02]  /*ca20*/  IADD3 R10, R226.reuse, 0x20, RZ ;  /* 0x00000020e20a7810 */ /* 0x042fe40007ffe0ff */
[----:B------:R-:W-:Y:S02]  /*ca30*/  ISETP.GE.AND P3, PT, R226, c[0x0][0x1d4], PT ;  /* 0x00007500e2007a0c */ /* 0x000fe40003f66270 */
[----:B---3--:R-:W-:Y:S02]  /*ca40*/  IADD3 R8, P0, R0, R235, RZ ;  /* 0x000000eb00087210 */ /* 0x008fe40007f1e0ff */
        /* <DEDUP_REMOVED lines=14> */
.L_x_224:
[----:B------:R-:W-:Y:S05]  /*cb30*/  BSYNC B0 ;  /* 0x0000000000007941 */ /* 0x000fea0003800000 */
.L_x_223:
[----:B------:R-:W0:Y:S01]  /*cb40*/  LDGDEPBAR ;  /* 0x00000000000079af */ /* 0x000e220000000000 */
[----:B------:R-:W-:Y:S01]  /*cb50*/  WARPSYNC 0xffffffff ;  /* 0xffffffff00007948 */ /* 0x000fe20003800000 */
[-C--:B-1--4-:R-:W-:Y:S06]  /*cb60*/  HMMA.16816.F32.BF16 R4, R48, R16.reuse, RZ ;  /* 0x000000103004723c */ /* 0x092fec00000418ff */
        /* <DEDUP_REMOVED lines=98> */
[C---:B------:R-:W-:Y:S01]  /*d190*/  ISETP.GE.AND P5, PT, R226.reuse, c[0x0][0x1d4], PT ;  /* 0x00007500e2007a0c */ /* 0x040fe20003fa6270 */
[----:B------:R-:W-:Y:S01]  /*d1a0*/  IMAD.MOV.U32 R3, RZ, RZ, c[0x0][0x2b8] ;  /* 0x0000ae00ff037624 */ /* 0x000fe200078e00ff */
[----:B------:R-:W-:Y:S01]  /*d1b0*/  IADD3 R228, R226, 0x40, RZ ;  /* 0x00000040e2e47810 */ /* 0x000fe20007ffe0ff */
[----:B------:R-:W3:Y:S01]  /*d1c0*/  LDL R0, [R1+0x14] ;  /* 0x0000140001007983 */ /* 0x000ee20000100800 */
[----:B------:R-:W-:Y:S01]  /*d1d0*/  ISETP.GE.AND P4, PT, R229, c[0x0][0x1d4], PT ;  /* 0x00007500e5007a0c */ /* 0x000fe20003f86270 */
[----:B------:R-:W-:Y:S01]  /*d1e0*/  IMAD.MOV.U32 R222, RZ, RZ, RZ ;  /* 0x000000ffffde7224 */ /* 0x000fe200078e00ff */
[----:B------:R-:W-:Y:S02]  /*d1f0*/  ISETP.NE.AND P2, PT, R3, 0x1, PT ;  /* 0x000000010300780c */ /* 0x000fe40003f45270 */
[----:B------:R-:W-:Y:S02]  /*d200*/  ISETP.GE.AND P3, PT, R228, c[0x0][0x1d4], PT ;  /* 0x00007500e4007a0c */ /* 0x000fe40003f66270 */
[----:B---3--:R-:W-:Y:S01]  /*d210*/  ISETP.GT.AND P1, PT, R0, 0x2f, PT ;  /* 0x0000002f0000780c */ /* 0x008fe20003f24270 */
[----:B--2---:R-:W-:Y:S05]  /*d220*/  IMAD R2, R207, 0x30, R2 ;  /* 0x00000030cf027824 */ /* 0x004fea00078e0202 */
        /* <DEDUP_REMOVED lines=28> */
[----:B--2---:R-:W-:Y:S01]  /*d3f0*/  @P1 IMAD.X R165, R2, 0x1, R227, P0 ;  /* 0x0000000102a51824 */ /* 0x004fe200000e06e3 */
[----:B------:R-:W-:Y:S04]  /*d400*/  @P1 IADD3 R162, P0, R0, R134, RZ ;  /* 0x0000008600a21210 */ /* 0x000fe80007f1e0ff */
[----:B------:R-:W-:Y:S01]  /*d410*/  @!PT LDS RZ, [RZ] ;  /* 0x00000000fffff984 */ /* 0x000fe20000000800 */
[----:B------:R1:W-:Y:S01]  /*d420*/  @P1 LDGSTS.E.BYPASS.LTC128B.128 [R223+0x3c80], [R164.64], !P5 ;  /* 0x03c80000a4df1fae */ /* 0x0003e2000e901d48 */
[--C-:B------:R-:W-:Y:S01]  /*d430*/  @P1 IMAD.X R163, R2, 0x1, R205.reuse, P0 ;  /* 0x0000000102a31824 */ /* 0x100fe200000e06cd */
[----:B------:R-:W-:Y:S02]  /*d440*/  @P1 IADD3 R160, P0, R0, R204, RZ ;  /* 0x000000cc00a01210 */ /* 0x000fe40007f1e0ff */
[----:B------:R-:W2:Y:S03]  /*d450*/  SHFL.IDX PT, R0, R128, 0x1, 0x1c1f ;  /* 0x003c1f0080007f89 */ /* 0x000ea600000e0000 */
[--C-:B------:R-:W-:Y:S01]  /*d460*/  @P1 IMAD.X R161, R2, 0x1, R206.reuse, P0 ;  /* 0x0000000102a11824 */ /* 0x100fe200000e06ce */
[----:B------:R1:W-:Y:S01]  /*d470*/  @P1 LDGSTS.E.BYPASS.LTC128B.128 [R223+0x4880], [R162.64], !P4 ;  /* 0x04880000a2df1fae */ /* 0x0003e2000e101d48 */
[----:B------:R-:W-:Y:S03]  /*d480*/  ISETP.GE.AND P0, PT, R225, 0x21, PT ;  /* 0x00000021e100780c */ /* 0x000fe60003f06270 */
[----:B------:R-:W3:Y:S04]  /*d490*/  SHFL.IDX PT, R2, R3, 0x1, 0x1c1f ;  /* 0x003c1f0003027f89 */ /* 0x000ee800000e0000 */
[----:B------:R1:W-:Y:S06]  /*d4a0*/  @P1 LDGSTS.E.BYPASS.LTC128B.128 [R223+0x5480], [R160.64], !P3 ;  /* 0x05480000a0df1fae */ /* 0x0003ec000d901d48 */
[----:B--2---:R-:W-:Y:S05]  /*d4b0*/  @P0 IADD3 R138, P2, R0, R134, RZ ;  /* 0x00000086008a0210 */ /* 0x004fea0007f5e0ff */
[----:B---3--:R-:W-:Y:S01]  /*d4c0*/  @P0 IMAD.X R139, R2, 0x1, R205, P2 ;  /* 0x00000001028b0824 */ /* 0x008fe200010e06cd */
[----:B------:R-:W-:Y:S05]  /*d4d0*/  @P0 IADD3 R136, P2, R0, R204, RZ ;  /* 0x000000cc00880210 */ /* 0x000fea0007f5e0ff */
[----:B------:R-:W-:Y:S01]  /*d4e0*/  @P0 IMAD.X R137, R2, 0x1, R206, P2 ;  /* 0x0000000102890824 */ /* 0x000fe200010e06ce */
[----:B------:R-:W-:Y:S05]  /*d4f0*/  @P0 IADD3 R132, P2, R0, R235, RZ ;  /* 0x000000eb00840210 */ /* 0x000fea0007f5e0ff */
[----:B------:R-:W-:Y:S05]  /*d500*/  @P0 IMAD.X R133, R2, 0x1, R227, P2 ;  /* 0x0000000102850824 */ /* 0x000fea00010e06e3 */
[----:B------:R1:W-:Y:S04]  /*d510*/  @P0 LDGSTS.E.BYPASS.LTC128B.128 [R223+0x4480], [R132.64], !P5 ;  /* 0x0448000084df0fae */ /* 0x0003e8000e901d48 */
[----:B------:R1:W-:Y:S04]  /*d520*/  @P0 LDGSTS.E.BYPASS.LTC128B.128 [R223+0x5080], [R138.64], !P4 ;  /* 0x050800008adf0fae */ /* 0x0003e8000e101d48 */
[----:B------:R1:W-:Y:S02]  /*d530*/  @P0 LDGSTS.E.BYPASS.LTC128B.128 [R223+0x5c80], [R136.64], !P3 ;  /* 0x05c8000088df0fae */ /* 0x0003e4000d901d48 */
.L_x_226:
[----:B------:R-:W-:Y:S01]  /*d540*/  MOV R128, c[0x0][0x2ac] ;  /* 0x0000ab0000807a02 */ /* 0x000fe20000000f00 */
[----:B------:R-:W2:Y:S01]  /*d550*/  LDL R2, [R1+0x18] ;  /* 0x0000180001027983 */ /* 0x000ea20000100800 */
[----:B------:R-:W-:Y:S02]  /*d560*/  IMAD.MOV.U32 R0, RZ, RZ, c[0x0][0x2c4] ;  /* 0x0000b100ff007624 */ /* 0x000fe400078e00ff */
[----:B------:R-:W-:Y:S02]  /*d570*/  IMAD.MOV.U32 R179, RZ, RZ, 0x1 ;  /* 0x00000001ffb37424 */ /* 0x000fe400078e00ff */
[----:B------:R-:W0:Y:S01]  /*d580*/  LDGDEPBAR ;  /* 0x00000000000079af */ /* 0x000e220000000000 */
[----:B------:R-:W-:Y:S01]  /*d590*/  ISETP.NE.AND P0, PT, R0, 0x1, PT ;  /* 0x000000010000780c */ /* 0x000fe20003f05270 */
[----:B------:R-:W-:Y:S01]  /*d5a0*/  IMAD R128, R128, c[0x0][0x1d0], RZ ;  /* 0x0000740080807a24 */ /* 0x000fe200078e02ff */
[----:B------:R-:W-:Y:S11]  /*d5b0*/  ISETP.LE.AND P1, PT, R179, c[0x0][0x32c], PT ;  /* 0x0000cb00b3007a0c */ /* 0x000ff60003f23270 */
[----:B--2---:R-:W-:Y:S04]  /*d5c0*/  @P0 IMAD.HI.U32 R0, R2, c[0x0][0x2c8], RZ ;  /* 0x0000b20002000a27 */ /* 0x004fe800078e00ff */
[----:B------:R-:W-:Y:S01]  /*d5d0*/  IMAD.MOV.U32 R134, RZ, RZ, R2 ;  /* 0x000000ffff867224 */ /* 0x000fe200078e0002 */
[----:B------:R-:W-:Y:S01]  /*d5e0*/  @P0 SHF.R.U32.HI R134, RZ, c[0x0][0x2cc], R0 ;  /* 0x0000b300ff860a19 */ /* 0x000fe20000011600 */
[----:B------:R-:W-:Y:S04]  /*d5f0*/  IMAD R2, R207, -0x30, RZ ;  /* 0xffffffd0cf027824 */ /* 0x000fe800078e02ff */
[----:B------:R-:W2:Y:S01]  /*d600*/  SHFL.IDX PT, R3, R134, RZ, 0x1c1f ;  /* 0x001c1fff86037589 */ /* 0x000ea200000e0000 */
[C---:B-1----:R-:W-:Y:S02]  /*d610*/  IADD3 R137, -R250.reuse, 0x1, R2 ;  /* 0x00000001fa897810 */ /* 0x042fe40007ffe102 */
[----:B------:R-:W-:Y:S02]  /*d620*/  IADD3 R138, -R250, R2, RZ ;  /* 0x00000002fa8a7210 */ /* 0x000fe40007ffe1ff */
[----:B------:R-:W-:Y:S04]  /*d630*/  IADD3 R137, R137, -c[0x0][0x168], R128 ;  /* 0x80005a0089897a10 */ /* 0x000fe80007ffe080 */
[C---:B------:R-:W-:Y:S02]  /*d640*/  IADD3 R136, R137.reuse, c[0x0][0x328], RZ ;  /* 0x0000ca0089887a10 */ /* 0x040fe40007ffe0ff */
[----:B------:R-:W-:Y:S04]  /*d650*/  IADD3 R137, R137, UR4, RZ ;  /* 0x0000000489897c10 */ /* 0x000fe8000fffe0ff */
[----:B--2---:R-:W-:Y:S01]  /*d660*/  IADD3 R0, R137, R3, RZ ;  /* 0x0000000389007210 */ /* 0x004fe20007ffe0ff */
[----:B------:R-:W-:Y:S01]  /*d670*/  IMAD.IADD R128, R136, 0x1, R3 ;  /* 0x0000000188807824 */ /* 0x000fe200078e0203 */
[----:B------:R-:W-:-:S05]  /*d680*/  @!P1 BRA `(.L_x_227) ;  /* 0x0000019000009947 */ /* 0x000fca0003800000 */
[----:B------:R-:W-:Y:S01]  /*d690*/  MOV R132, c[0x0][0x2ac] ;  /* 0x0000ab0000847a02 */ /* 0x000fe20000000f00 */
[----:B------:R-:W-:Y:S04]  /*d6a0*/  BSSY B0, `(.L_x_228) ;  /* 0x0000013000007945 */ /* 0x000fe80003800000 */
[----:B------:R-:W-:Y:S05]  /*d6b0*/  IMAD R3, R132, c[0x0][0x1d0], R3 ;  /* 0x0000740084037a24 */ /* 0x000fea00078e0203 */
        /* <DEDUP_REMOVED lines=12> */
.L_x_229:
[----:B------:R-:W-:Y:S04]  /*d780*/  MOV R132, 0x1 ;  /* 0x0000000100847802 */ /* 0x000fe80000000f00 */
[----:B------:R-:W-:Y:S11]  /*d790*/  ISETP.NE.AND P0, PT, R132, c[0x0][0x32c], PT ;  /* 0x0000cb0084007a0c */ /* 0x000ff60003f05270 */
[----:B------:R-:W-:Y:S02]  /*d7a0*/  @!UPT UIADD3 URZ, URZ, URZ, URZ ;  /* 0x0000003f3f3ff290 */ /* 0x000fe4000fffe03f */
[----:B------:R-:W-:Y:S05]  /*d7b0*/  @P0 IMAD.HI.U32 R132, R3, c[0x0][0x330], RZ ;  /* 0x0000cc0003840a27 */ /* 0x000fea00078e00ff */
[----:B------:R-:W-:Y:S02]  /*d7c0*/  @P0 SHF.R.U32.HI R3, RZ, c[0x0][0x334], R132 ;  /* 0x0000cd00ff030a19 */ /* 0x000fe40000011684 */
.L_x_230:
[----:B------:R-:W-:Y:S05]  /*d7d0*/  BSYNC B0 ;  /* 0x0000000000007941 */ /* 0x000fea0003800000 */
.L_x_228:
[----:B------:R-:W-:Y:S05]  /*d7e0*/  IMAD R3, R3, c[0x0][0x32c], R138 ;  /* 0x0000cb0003037a24 */ /* 0x000fea00078e028a */
[----:B------:R-:W-:Y:S02]  /*d7f0*/  IADD3 R132, R3, c[0x0][0x32c], RZ ;  /* 0x0000cb0003847a10 */ /* 0x000fe40007ffe0ff */
[----:B------:R-:W-:Y:S02]  /*d800*/  IMNMX R0, R0, R3, !PT ;  /* 0x0000000300007217 */ /* 0x000fe40007800200 */
[----:B------:R-:W-:Y:S02]  /*d810*/  IMNMX R128, R128, R132, PT ;  /* 0x0000008480807217 */ /* 0x000fe40003800200 */
.L_x_227:
[----:B------:R-:W1:Y:S02]  /*d820*/  SHFL.IDX PT, R133, R134, 0x1, 0x1c1f ;  /* 0x003c1f0086857f89 */ /* 0x000e6400000e0000 */
[-C--:B-1----:R-:W-:Y:S02]  /*d830*/  IADD3 R132, R136, R133.reuse, RZ ;  /* 0x0000008588847210 */ /* 0x082fe40007ffe0ff */
[----:B------:R-:W-:Y:S01]  /*d840*/  IADD3 R3, R137, R133, RZ ;  /* 0x0000008589037210 */ /* 0x000fe20007ffe0ff */
        /* <DEDUP_REMOVED lines=16> */
.L_x_233:
[----:B------:R-:W-:Y:S04]  /*d950*/  MOV R139, 0x1 ;  /* 0x00000001008b7802 */ /* 0x000fe80000000f00 */
[----:B------:R-:W-:Y:S11]  /*d960*/  ISETP.NE.AND P0, PT, R139, c[0x0][0x32c], PT ;  /* 0x0000cb008b007a0c */ /* 0x000ff60003f05270 */
[----:B------:R-:W-:Y:S02]  /*d970*/  @!UPT UIADD3 URZ, URZ, URZ, URZ ;  /* 0x0000003f3f3ff290 */ /* 0x000fe4000fffe03f */
[----:B------:R-:W-:Y:S05]  /*d980*/  @P0 IMAD.HI.U32 R139, R133, c[0x0][0x330], RZ ;  /* 0x0000cc00858b0a27 */ /* 0x000fea00078e00ff */
[----:B------:R-:W-:Y:S02]  /*d990*/  @P0 SHF.R.U32.HI R133, RZ, c[0x0][0x334], R139 ;  /* 0x0000cd00ff850a19 */ /* 0x000fe4000001168b */
.L_x_234:
[----:B------:R-:W-:Y:S05]  /*d9a0*/  BSYNC B0 ;  /* 0x0000000000007941 */ /* 0x000fea0003800000 */
.L_x_232:
[----:B------:R-:W-:Y:S05]  /*d9b0*/  IMAD R133, R133, c[0x0][0x32c], R138 ;  /* 0x0000cb0085857a24 */ /* 0x000fea00078e028a */
[----:B------:R-:W-:Y:S02]  /*d9c0*/  IADD3 R139, R133, c[0x0][0x32c], RZ ;  /* 0x0000cb00858b7a10 */ /* 0x000fe40007ffe0ff */
[----:B------:R-:W-:Y:S02]  /*d9d0*/  IMNMX R3, R3, R133, !PT ;  /* 0x0000008503037217 */ /* 0x000fe40007800200 */
[----:B------:R-:W-:Y:S02]  /*d9e0*/  IMNMX R132, R132, R139, PT ;  /* 0x0000008b84847217 */ /* 0x000fe40003800200 */
.L_x_231:
[C---:B------:R-:W-:Y:S02]  /*d9f0*/  ISETP.GE.AND P0, PT, R2.reuse, 0x2, PT ;  /* 0x000000020200780c */ /* 0x040fe40003f06270 */
[----:B------:R-:W-:Y:S02]  /*da00*/  ISETP.GE.AND P1, PT, R2, 0x9, PT ;  /* 0x000000090200780c */ /* 0x000fe40003f26270 */
[----:B------:R-:W-:Y:S02]  /*da10*/  P2R R160, PR, RZ, 0x1 ;  /* 0x00000001ffa07803 */ /* 0x000fe40000000000 */
[----:B------:R-:W-:Y:S02]  /*da20*/  ISETP.GT.AND P0, PT, R0, 0x1, !P0 ;  /* 0x000000010000780c */ /* 0x000fe40004704270 */
[----:B------:R-:W-:Y:S02]  /*da30*/  P2R R139, PR, RZ, 0x2 ;  /* 0x00000002ff8b7803 */ /* 0x000fe40000000000 */
[----:B------:R-:W-:Y:S02]  /*da40*/  ISETP.LT.OR P0, PT, R128, 0x2, P0 ;  /* 0x000000028000780c */ /* 0x000fe40000701670 */
[----:B------:R-:W-:Y:S02]  /*da50*/  ISETP.GE.AND P6, PT, R2, 0x19, PT ;  /* 0x000000190200780c */ /* 0x000fe40003fc6270 */
[----:B------:R-:W-:Y:S02]  /*da60*/  FSEL R163, R5, -INF , !P0 ;  /* 0xff80000005a37808 */ /* 0x000fe40004000000 */
[----:B------:R-:W-:Y:S02]  /*da70*/  ISETP.GT.AND P0, PT, R0, 0x8, !P1 ;  /* 0x000000080000780c */ /* 0x000fe40004f04270 */
[----:B------:R-:W-:Y:S02]  /*da80*/  ISETP.GE.AND P1, PT, R2, 0xa, PT ;  /* 0x0000000a0200780c */ /* 0x000fe40003f26270 */
        /* <DEDUP_REMOVED lines=39> */
[----:B------:R-:W-:Y:S01]  /*dd00*/  ISETP.GE.AND P0, PT, R2, 0x2a, PT ;  /* 0x0000002a0200780c */ /* 0x000fe20003f06270 */
[----:B------:R-:W1:Y:S03]  /*dd10*/  SHFL.IDX PT, R4, R134, 0x2, 0x1c1f ;  /* 0x005c1f0086047f89 */ /* 0x000e6600000e0000 */
[----:B------:R-:W-:Y:S02]  /*dd20*/  P2R R5, PR, RZ, 0x1 ;  /* 0x00000001ff057803 */ /* 0x000fe40000000000 */
[----:B------:R-:W-:Y:S04]  /*dd30*/  ISETP.GT.AND P0, PT, R0, 0x29, !P0 ;  /* 0x000000290000780c */ /* 0x000fe80004704270 */
[----:B------:R-:W-:Y:S04]  /*dd40*/  ISETP.LT.OR P0, PT, R128, 0x2a, P0 ;  /* 0x0000002a8000780c */ /* 0x000fe80000701670 */
[----:B------:R-:W-:Y:S02]  /*dd50*/  FSEL R184, R49, -INF , !P0 ;  /* 0xff80000031b87808 */ /* 0x000fe40004000000 */
[----:B------:R-:W-:Y:S01]  /*dd60*/  ISETP.LE.AND P0, PT, R179, c[0x0][0x32c], PT ;  /* 0x0000cb00b3007a0c */ /* 0x000fe20003f03270 */
[--C-:B-1----:R-:W-:Y:S02]  /*dd70*/  IMAD.IADD R2, R136, 0x1, R4.reuse ;  /* 0x0000000188027824 */ /* 0x102fe400078e0204 */
[----:B------:R-:W-:Y:S10]  /*dd80*/  IMAD.IADD R0, R137, 0x1, R4 ;  /* 0x0000000189007824 */ /* 0x000ff400078e0204 */
        /* <DEDUP_REMOVED lines=16> */
.L_x_237:
[----:B------:R-:W-:Y:S04]  /*de90*/  MOV R20, 0x1 ;  /* 0x0000000100147802 */ /* 0x000fe80000000f00 */
[----:B------:R-:W-:Y:S11]  /*dea0*/  ISETP.NE.AND P0, PT, R20, c[0x0][0x32c], PT ;  /* 0x0000cb0014007a0c */ /* 0x000ff60003f05270 */
[----:B------:R-:W-:Y:S02]  /*deb0*/  @!UPT UIADD3 URZ, URZ, URZ, URZ ;  /* 0x0000003f3f3ff290 */ /* 0x000fe4000fffe03f */
[----:B------:R-:W-:Y:S05]  /*dec0*/  @P0 IMAD.HI.U32 R20, R4, c[0x0][0x330], RZ ;  /* 0x0000cc0004140a27 */ /* 0x000fea00078e00ff */
[----:B------:R-:W-:Y:S02]  /*ded0*/  @P0 SHF.R.U32.HI R4, RZ, c[0x0][0x334], R20 ;  /* 0x0000cd00ff040a19 */ /* 0x000fe40000011614 */
.L_x_238:
[----:B------:R-:W-:Y:S05]  /*dee0*/  BSYNC B0 ;  /* 0x0000000000007941 */ /* 0x000fea0003800000 */
.L_x_236:
[----:B------:R-:W-:Y:S05]  /*def0*/  IMAD R4, R4, c[0x0][0x32c], R138 ;  /* 0x0000cb0004047a24 */ /* 0x000fea00078e028a */
[----:B------:R-:W-:Y:S02]  /*df00*/  IADD3 R20, R4, c[0x0][0x32c], RZ ;  /* 0x0000cb0004147a10 */ /* 0x000fe40007ffe0ff */
[----:B------:R-:W-:Y:S02]  /*df10*/  IMNMX R0, R0, R4, !PT ;  /* 0x0000000400007217 */ /* 0x000fe40007800200 */
[----:B------:R-:W-:Y:S02]  /*df20*/  IMNMX R2, R2, R20, PT ;  /* 0x0000001402027217 */ /* 0x000fe40003800200 */
.L_x_235:
[----:B------:R-:W-:Y:S04]  /*df30*/  ISETP.NE.AND P0, PT, R139, RZ, PT ;  /* 0x000000ff8b00720c */ /* 0x000fe80003f05270 */
[----:B------:R-:W-:Y:S04]  /*df40*/  ISETP.GT.AND P0, PT, R3, 0x8, !P0 ;  /* 0x000000080300780c */ /* 0x000fe80004704270 */
[----:B------:R-:W-:Y:S04]  /*df50*/  ISETP.LT.OR P0, PT, R132, 0x9, P0 ;  /* 0x000000098400780c */ /* 0x000fe80000701670 */
[----:B------:R-:W-:Y:S02]  /*df60*/  FSEL R21, R18, -INF , !P0 ;  /* 0xff80000012157808 */ /* 0x000fe40004000000 */
[----:B------:R-:W-:Y:S04]  /*df70*/  ISETP.NE.AND P0, PT, R133, RZ, PT ;  /* 0x000000ff8500720c */ /* 0x000fe80003f05270 */
[----:B------:R-:W-:Y:S04]  /*df80*/  ISETP.GT.AND P0, PT, R3, 0x9, !P0 ;  /* 0x000000090300780c */ /* 0x000fe80004704270 */
[C---:B------:R-:W-:Y:S04]  /*df90*/  ISETP.LT.OR P0, PT, R132.reuse, 0xa, P0 ;  /* 0x0000000a8400780c */ /* 0x040fe80000701670 */
[----:B------:R-:W-:Y:S02]  /*dfa0*/  FSEL R20, R19, -INF , !P0 ;  /* 0xff80000013147808 */ /* 0x000fe40004000000 */
[----:B------:R-:W-:Y:S04]  /*dfb0*/  ISETP.NE.AND P0, PT, R17, RZ, PT ;  /* 0x000000ff1100720c */ /* 0x000fe80003f05270 */
[C---:B------:R-:W-:Y:S04]  /*dfc0*/  ISETP.GT.AND P0, PT, R3.reuse, 0x10, !P0 ;  /* 0x000000100300780c */ /* 0x040fe80004704270 */
[----:B------:R-:W-:Y:S04]  /*dfd0*/  ISETP.LT.OR P0, PT, R132, 0x11, P0 ;  /* 0x000000118400780c */ /* 0x000fe80000701670 */
[----:B------:R-:W-:Y:S02]  /*dfe0*/  FSEL R165, R22, -INF , !P0 ;  /* 0xff80000016a57808 */ /* 0x000fe40004000000 */
[----:B------:R-:W-:Y:S04]  /*dff0*/  ISETP.NE.AND P0, PT, R16, RZ, PT ;  /* 0x000000ff1000720c */ /* 0x000fe80003f05270 */
[----:B------:R-:W-:Y:S04]  /*e000*/  ISETP.GT.AND P0, PT, R3, 0x11, !P0 ;  /* 0x000000110300780c */ /* 0x000fe80004704270 */
[C---:B------:R-:W-:Y:S04]  /*e010*/  ISETP.LT.OR P0, PT, R132.reuse, 0x12, P0 ;  /* 0x000000128400780c */ /* 0x040fe80000701670 */
[----:B------:R-:W-:Y:S02]  /*e020*/  FSEL R167, R23, -INF , !P0 ;  /* 0xff80000017a77808 */ /* 0x000fe40004000000 */
[C---:B------:R-:W-:Y:S04]  /*e030*/  ISETP.GT.AND P0, PT, R3.reuse, 0x18, !P6 ;  /* 0x000000180300780c */ /* 0x040fe80007704270 */
[----:B------:R-:W-:Y:S04]  /*e040*/  ISETP.LT.OR P0, PT, R132, 0x19, P0 ;  /* 0x000000198400780c */ /* 0x000fe80000701670 */
[----:B------:R-:W-:Y:S02]  /*e050*/  FSEL R168, R34, -INF , !P0 ;  /* 0xff80000022a87808 */ /* 0x000fe40004000000 */
[----:B------:R-:W-:Y:S04]  /*e060*/  ISETP.GT.AND P0, PT, R3, 0x19, !P5 ;  /* 0x000000190300780c */ /* 0x000fe80006f04270 */
[C---:B------:R-:W-:Y:S04]  /*e070*/  ISETP.LT.OR P0, PT, R132.reuse, 0x1a, P0 ;  /* 0x0000001a8400780c */ /* 0x040fe80000701670 */
[----:B------:R-:W-:Y:S02]  /*e080*/  FSEL R170, R35, -INF , !P0 ;  /* 0xff80000023aa7808 */ /* 0x000fe40004000000 */
[C---:B------:R-:W-:Y:S04]  /*e090*/  ISETP.GT.AND P0, PT, R3.reuse, 0x20, !P4 ;  /* 0x000000200300780c */ /* 0x040fe80006704270 */
[----:B------:R-:W-:Y:S04]  /*e0a0*/  ISETP.LT.OR P0, PT, R132, 0x21, P0 ;  /* 0x000000218400780c */ /* 0x000fe80000701670 */
[----:B------:R-:W-:Y:S02]  /*e0b0*/  FSEL R175, R38, -INF , !P0 ;  /* 0xff80000026af7808 */ /* 0x000fe40004000000 */
[----:B------:R-:W-:Y:S04]  /*e0c0*/  ISETP.GT.AND P0, PT, R3, 0x21, !P3 ;  /* 0x000000210300780c */ /* 0x000fe80005f04270 */
[----:B------:R-:W-:Y:S04]  /*e0d0*/  ISETP.LT.OR P0, PT, R132, 0x22, P0 ;  /* 0x000000228400780c */ /* 0x000fe80000701670 */
[----:B------:R-:W-:Y:S02]  /*e0e0*/  FSEL R176, R39, -INF , !P0 ;  /* 0xff80000027b07808 */ /* 0x000fe40004000000 */
[----:B------:R-:W-:Y:S04]  /*e0f0*/  ISETP.NE.AND P0, PT, R160, RZ, PT ;  /* 0x000000ffa000720c */ /* 0x000fe80003f05270 */
[----:B------:R-:W-:Y:S04]  /*e100*/  ISETP.GT.AND P0, PT, R3, 0x1, !P0 ;  /* 0x000000010300780c */ /* 0x000fe80004704270 */
[C---:B------:R-:W-:Y:S04]  /*e110*/  ISETP.LT.OR P0, PT, R132.reuse, 0x2, P0 ;  /* 0x000000028400780c */ /* 0x040fe80000701670 */
[----:B------:R-:W-:Y:S02]  /*e120*/  FSEL R19, R7, -INF , !P0 ;  /* 0xff80000007137808 */ /* 0x000fe40004000000 */
[C---:B------:R-:W-:Y:S04]  /*e130*/  ISETP.GT.AND P0, PT, R3.reuse, RZ, !P1 ;  /* 0x000000ff0300720c */ /* 0x040fe80004f04270 */
[----:B------:R-:W-:Y:S04]  /*e140*/  ISETP.LT.OR P0, PT, R132, 0x1, P0 ;  /* 0x000000018400780c */ /* 0x000fe80000701670 */
[----:B------:R-:W-:Y:S02]  /*e150*/  FSEL R18, R6, -INF , !P0 ;  /* 0xff80000006127808 */ /* 0x000fe40004000000 */
[----:B------:R-:W-:Y:S04]  /*e160*/  ISETP.GT.AND P0, PT, R3, 0x28, !P2 ;  /* 0x000000280300780c */ /* 0x000fe80005704270 */
[----:B------:R-:W-:Y:S04]  /*e170*/  ISETP.LT.OR P0, PT, R132, 0x29, P0 ;  /* 0x000000298400780c */ /* 0x000fe80000701670 */
[----:B------:R-:W-:Y:S02]  /*e180*/  FSEL R181, R50, -INF , !P0 ;  /* 0xff80000032b57808 */ /* 0x000fe40004000000 */
[----:B------:R-:W-:Y:S04]  /*e190*/  ISETP.NE.AND P0, PT, R5, RZ, PT ;  /* 0x000000ff0500720c */ /* 0x000fe80003f05270 */
[----:B------:R-:W-:Y:S02]  /*e1a0*/  ISETP.GT.AND P0, PT, R3, 0x29, !P0 ;  /* 0x000000290300780c */ /* 0x000fe40004704270 */
[----:B------:R-:W1:Y:S02]  /*e1b0*/  SHFL.IDX PT, R3, R134, 0x3, 0x1c1f ;  /* 0x007c1f0086037f89 */ /* 0x000e6400000e0000 */
[----:B------:R-:W-:Y:S04]  /*e1c0*/  ISETP.LT.OR P0, PT, R132, 0x2a, P0 ;  /* 0x0000002a8400780c */ /* 0x000fe80000701670 */
[----:B------:R-:W-:Y:S02]  /*e1d0*/  FSEL R182, R51, -INF , !P0 ;  /* 0xff80000033b67808 */ /* 0x000fe40004000000 */
[----:B------:R-:W-:Y:S04]  /*e1e0*/  ISETP.GT.AND P0, PT, R0, RZ, !P1 ;  /* 0x000000ff0000720c */ /* 0x000fe80004f04270 */
        /* <DEDUP_REMOVED lines=38> */
[----:B------:R-:W-:Y:S01]  /*e450*/  ISETP.GT.AND P0, PT, R0, 0x29, !P0 ;  /* 0x000000290000780c */ /* 0x000fe20004704270 */
[--C-:B-1----:R-:W-:Y:S03]  /*e460*/  IMAD.IADD R0, R137, 0x1, R3.reuse ;  /* 0x0000000189007824 */ /* 0x102fe600078e0203 */
[----:B------:R-:W-:Y:S01]  /*e470*/  ISETP.LT.OR P0, PT, R2, 0x2a, P0 ;  /* 0x0000002a0200780c */ /* 0x000fe20000701670 */
[----:B------:R-:W-:Y:S03]  /*e480*/  IMAD.IADD R2, R136, 0x1, R3 ;  /* 0x0000000188027824 */ /* 0x000fe600078e0203 */
[----:B------:R-:W-:Y:S02]  /*e490*/  FSEL R188, R45, -INF , !P0 ;  /* 0xff8000002dbc7808 */ /* 0x000fe40004000000 */
[----:B------:R-:W-:Y:S11]  /*e4a0*/  ISETP.LE.AND P0, PT, R179, c[0x0][0x32c], PT ;  /* 0x0000cb00b3007a0c */ /* 0x000ff60003f03270 */
[----:B------:R-:W-:Y:S02]  /*e4b0*/  @!UPT UIADD3 URZ, URZ, URZ, URZ ;  /* 0x0000003f3f3ff290 */ /* 0x000fe4000fffe03f */
        /* <DEDUP_REMOVED lines=16> */
.L_x_241:
[----:B------:R-:W-:Y:S04]  /*e5c0*/  MOV R4, 0x1 ;  /* 0x0000000100047802 */ /* 0x000fe80000000f00 */
[----:B------:R-:W-:Y:S11]  /*e5d0*/  ISETP.NE.AND P0, PT, R4, c[0x0][0x32c], PT ;  /* 0x0000cb0004007a0c */ /* 0x000ff60003f05270 */
[----:B------:R-:W-:Y:S02]  /*e5e0*/  @!UPT UIADD3 URZ, URZ, URZ, URZ ;  /* 0x0000003f3f3ff290 */ /* 0x000fe4000fffe03f */
[----:B------:R-:W-:Y:S05]  /*e5f0*/  @P0 IMAD.HI.U32 R4, R3, c[0x0][0x330], RZ ;  /* 0x0000cc0003040a27 */ /* 0x000fea00078e00ff */
[----:B------:R-:W-:Y:S02]  /*e600*/  @P0 SHF.R.U32.HI R3, RZ, c[0x0][0x334], R4 ;  /* 0x0000cd00ff030a19 */ /* 0x000fe40000011604 */
.L_x_242:
[----:B------:R-:W-:Y:S05]  /*e610*/  BSYNC B0 ;  /* 0x0000000000007941 */ /* 0x000fea0003800000 */
.L_x_240:
[----:B------:R-:W-:Y:S05]  /*e620*/  IMAD R138, R3, c[0x0][0x32c], R138 ;  /* 0x0000cb00038a7a24 */ /* 0x000fea00078e028a */
[----:B------:R-:W-:Y:S02]  /*e630*/  IADD3 R3, R138, c[0x0][0x32c], RZ ;  /* 0x0000cb008a037a10 */ /* 0x000fe40007ffe0ff */
[----:B------:R-:W-:Y:S02]  /*e640*/  IMNMX R0, R0, R138, !PT ;  /* 0x0000008a00007217 */ /* 0x000fe40007800200 */
[----:B------:R-:W-:Y:S02]  /*e650*/  IMNMX R2, R2, R3, PT ;  /* 0x0000000302027217 */ /* 0x000fe40003800200 */
.L_x_239:
[----:B------:R-:W-:Y:S01]  /*e660*/  ISETP.GT.AND P0, PT, R0, RZ, !P1 ;  /* 0x000000ff0000720c */ /* 0x000fe20004f04270 */
[----:B------:R-:W-:Y:S01]  /*e670*/  LDSM.16.MT88.4 R36, [R210+0x1880] ;  /* 0x00188000d224783b */ /* 0x000fe20000004200 */
[----:B------:R-:W-:Y:S02]  /*e680*/  FMNMX.FTZ R134, R32, R129, !PT ;  /* 0x0000008120867209 */ /* 0x000fe40007810000 */
[----:B------:R-:W-:Y:S02]  /*e690*/  ISETP.LT.OR P0, PT, R2, 0x1, P0 ;  /* 0x000000010200780c */ /* 0x000fe40000701670 */
[----:B------:R-:W-:Y:S02]  /*e6a0*/  FMNMX.FTZ R134, R163, R134, !PT ;  /* 0x00000086a3867209 */ /* 0x000fe40007810000 */
[----:B------:R-:W-:Y:S01]  /*e6b0*/  FSEL R10, R10, -INF , !P0 ;  /* 0xff8000000a0a7808 */ /* 0x000fe20004000000 */
[----:B------:R-:W2:Y:S01]  /*e6c0*/  LDL.LU R240, [R1+0x8] ;  /* 0x0000080001f07983 */ /* 0x000ea20000300800 */
[----:B------:R-:W-:Y:S02]  /*e6d0*/  ISETP.NE.AND P0, PT, R160, RZ, PT ;  /* 0x000000ffa000720c */ /* 0x000fe40003f05270 */
[----:B------:R-:W-:Y:S01]  /*e6e0*/  FMNMX.FTZ R134, R162, R134, !PT ;  /* 0x00000086a2867209 */ /* 0x000fe20007810000 */
[----:B------:R-:W3:Y:S01]  /*e6f0*/  LDL.LU R239, [R1] ;  /* 0x0000000001ef7983 */ /* 0x000ee20000300800 */
[----:B------:R-:W-:Y:S02]  /*e700*/  ISETP.GT.AND P0, PT, R0, 0x1, !P0 ;  /* 0x000000010000780c */ /* 0x000fe40004704270 */
[----:B------:R-:W-:Y:S01]  /*e710*/  FMNMX.FTZ R134, R161, R134, !PT ;  /* 0x00000086a1867209 */ /* 0x000fe20007810000 */
[----:B------:R-:W4:Y:S01]  /*e720*/  LDL.LU R238, [R1+0x4] ;  /* 0x0000040001ee7983 */ /* 0x000f220000300800 */
[----:B------:R-:W-:Y:S02]  /*e730*/  ISETP.LT.OR P0, PT, R2, 0x2, P0 ;  /* 0x000000020200780c */ /* 0x000fe40000701670 */
[----:B------:R-:W-:Y:S01]  /*e740*/  FMNMX.FTZ R134, R164, R134, !PT ;  /* 0x00000086a4867209 */ /* 0x000fe20007810000 */
[----:B------:R-:W5:Y:S01]  /*e750*/  LDL.LU R237, [R1+0xc] ;  /* 0x00000c0001ed7983 */ /* 0x000f620000300800 */
        /* <DEDUP_REMOVED lines=16> */
[----:B------:R-:W-:Y:S02]  /*e860*/  ISETP.NE.AND P1, PT, R5, RZ, PT ;  /* 0x000000ff0500720c */ /* 0x000fe40003f25270 */
        /* <DEDUP_REMOVED lines=32> */
[----:B------:R-:W-:Y:S01]  /*ea70*/  ISETP.GT.AND P0, PT, R0, 0x28, !P2 ;  /* 0x000000280000780c */ /* 0x000fe20005704270 */
[----:B------:R-:W-:Y:S01]  /*ea80*/  LDSM.16.MT88.4 R40, [R209+0x2480] ;  /* 0x00248000d128783b */ /* 0x000fe20000004200 */
        /* <DEDUP_REMOVED lines=13> */
[----:B------:R-:W-:Y:S04]  /*eb60*/  FMNMX.FTZ R132, R174, R132, !PT ;  /* 0x00000084ae847209 */ /* 0x000fe80007810000 */
[----:B------:R-:W-:Y:S04]  /*eb70*/  FMNMX.FTZ R132, R180, R132, !PT ;  /* 0x00000084b4847209 */ /* 0x000fe80007810000 */
[----:B------:R-:W-:Y:S04]  /*eb80*/  FMNMX.FTZ R132, R183, R132, !PT ;  /* 0x00000084b7847209 */ /* 0x000fe80007810000 */
[----:B------:R-:W-:Y:S04]  /*eb90*/  FMNMX.FTZ R132, R187, R132, !PT ;  /* 0x00000084bb847209 */ /* 0x000fe80007810000 */
[----:B------:R-:W-:Y:S02]  /*eba0*/  FMNMX.FTZ R132, R188, R132, !PT ;  /* 0x00000084bc847209 */ /* 0x000fe40007810000 */
[----:B-1----:R-:W-:Y:S05]  /*ebb0*/  FMNMX.FTZ R134, R134, R0, !PT ;  /* 0x0000000086867209 */ /* 0x002fea0007810000 */
[----:B------:R-:W1:Y:S02]  /*ebc0*/  SHFL.BFLY PT, R0, R134, 0x1, 0x1f ;  /* 0x0c201f0086007f89 */ /* 0x000e6400000e0000 */
[----:B-1----:R-:W-:Y:S06]  /*ebd0*/  FMNMX.FTZ R134, R134, R0, !PT ;  /* 0x0000000086867209 */ /* 0x002fec0007810000 */
[----:B------:R-:W1:Y:S01]  /*ebe0*/  SHFL.BFLY PT, R0, R133, 0x2, 0x1f ;  /* 0x0c401f0085007f89 */ /* 0x000e6200000e0000 */
        /* <DEDUP_REMOVED lines=43> */
[----:B------:R2:W2:Y:S01]  /*eea0*/  MUFU.EX2 R231, R0 ;  /* 0x0000000000e77308 */ /* 0x0004a20000000800 */
[C---:B------:R-:W-:Y:S02]  /*eeb0*/  FMUL.FTZ R50, R128.reuse, c[0x0][0x2d0] ;  /* 0x0000b40080327a20 */ /* 0x040fe40000410000 */
[----:B------:R-:W-:Y:S03]  /*eec0*/  FSEL R2, R128, RZ, P0 ;  /* 0x000000ff80027208 */ /* 0x000fe60000000000 */
[----:B------:R-:W-:Y:S02]  /*eed0*/  FSEL R50, R50, RZ, P0 ;  /* 0x000000ff32327208 */ /* 0x000fe40000000000 */
[----:B------:R-:W-:Y:S03]  /*eee0*/  ISETP.GT.AND P0, PT, R207, R236, PT ;  /* 0x000000eccf00720c */ /* 0x000fe60003f04270 */
[----:B-1----:R-:W-:Y:S04]  /*eef0*/  FFMA.FTZ R6, R14, c[0x0][0x2d0], -R50 ;  /* 0x0000b4000e067a23 */ /* 0x002fe80000010832 */
[----:B------:R-:W-:Y:S01]  /*ef00*/  MUFU.EX2 R200, R6 ;  /* 0x0000000600c87308 */ /* 0x000fe20000000800 */
[----:B--2---:R-:W-:Y:S01]  /*ef10*/  FFMA.FTZ R0, R161, c[0x0][0x2d0], -R27 ;  /* 0x0000b400a1007a23 */ /* 0x004fe2000001081b */
[----:B------:R-:W-:Y:S08]  /*ef20*/  F2FP.BF16.PACK_AB R28, R232, R231 ;  /* 0x000000e7e81c723e */ /* 0x000ff000000010ff */
        /* <DEDUP_REMOVED lines=9> */
[----:B-1----:R-:W-:Y:S02]  /*efc0*/  FFMA.FTZ R0, R20, c[0x0][0x2d0], -R48 ;  /* 0x0000b40014007a23 */ /* 0x002fe40000010830 */
[----:B------:R-:W1:Y:S06]  /*efd0*/  LDSM.16.MT88.4 R20, [R209+0x1880] ;  /* 0x00188000d114783b */ /* 0x000e6c0000004200 */
[----:B------:R2:W2:Y:S02]  /*efe0*/  MUFU.EX2 R230, R0 ;  /* 0x0000000000e67308 */ /* 0x0004a40000000800 */
[--C-:B--2---:R-:W-:Y:S01]  /*eff0*/  FFMA.FTZ R0, R8, c[0x0][0x2d0], -R49.reuse ;  /* 0x0000b40008007a23 */ /* 0x104fe20000010831 */
[----:B------:R-:W-:Y:S07]  /*f000*/  F2FP.BF16.PACK_AB R31, R230, R229 ;  /* 0x000000e5e61f723e */ /* 0x000fee00000010ff */
[----:B------:R2:W-:Y:S02]  /*f010*/  MUFU.EX2 R202, R0 ;  /* 0x0000000000ca7308 */ /* 0x0005e40000000800 */
[--C-:B--2---:R-:W-:Y:S08]  /*f020*/  FFMA.FTZ R0, R9, c[0x0][0x2d0], -R49.reuse ;  /* 0x0000b40009007a23 */ /* 0x104ff00000010831 */
[----:B------:R2:W1:Y:S02]  /*f030*/  MUFU.EX2 R203, R0 ;  /* 0x0000000000cb7308 */ /* 0x0004640000000800 */
[----:B--2---:R-:W-:Y:S01]  /*f040*/  FFMA.FTZ R0, R13, c[0x0][0x2d0], -R49 ;  /* 0x0000b4000d007a23 */ /* 0x004fe20000010831 */
[----:B-1----:R-:W-:Y:S07]  /*f050*/  F2FP.BF16.PACK_AB R32, R203, R202 ;  /* 0x000000cacb20723e */ /* 0x002fee00000010ff */
[----:B------:R1:W2:Y:S02]  /*f060*/  MUFU.EX2 R205, R0 ;  /* 0x0000000000cd7308 */ /* 0x0002a40000000800 */
[----:B-1----:R-:W-:Y:S01]  /*f070*/  FADD.FTZ R0, -R3, R129 ;  /* 0x0000008103007221 */ /* 0x002fe20000010100 */
[----:B--2---:R-:W-:Y:S03]  /*f080*/  F2FP.BF16.PACK_AB R34, R205, R204 ;  /* 0x000000cccd22723e */ /* 0x004fe600000010ff */
[----:B------:R-:W-:Y:S04]  /*f090*/  FMUL.FTZ R0, R0, c[0x0][0x2d0] ;  /* 0x0000b40000007a20 */ /* 0x000fe80000410000 */
[----:B------:R1:W2:Y:S02]  /*f0a0*/  MUFU.EX2 R25, R0 ;  /* 0x0000000000197308 */ /* 0x0002a40000000800 */
[----:B-1----:R-:W-:Y:S02]  /*f0b0*/  FADD.FTZ R0, -R4, R130 ;  /* 0x0000008204007221 */ /* 0x002fe40000010100 */
[--C-:B------:R-:W-:Y:S02]  /*f0c0*/  FFMA.FTZ R4, R11, c[0x0][0x2d0], -R50.reuse ;  /* 0x0000b4000b047a23 */ /* 0x100fe40000010832 */
[----:B------:R-:W-:Y:S04]  /*f0d0*/  FMUL.FTZ R0, R0, c[0x0][0x2d0] ;  /* 0x0000b40000007a20 */ /* 0x000fe80000410000 */
[----:B------:R1:W-:Y:S01]  /*f0e0*/  MUFU.EX2 R199, R4 ;  /* 0x0000000400c77308 */ /* 0x0003e20000000800 */
[C---:B--2---:R-:W-:Y:S02]  /*f0f0*/  FMUL.FTZ R16, R25.reuse, R152 ;  /* 0x0000009819107220 */ /* 0x044fe40000410000 */
[C---:B------:R-:W-:Y:S02]  /*f100*/  FMUL.FTZ R17, R25.reuse, R153 ;  /* 0x0000009919117220 */ /* 0x040fe40000410000 */
[C---:B------:R-:W-:Y:S02]  /*f110*/  FMUL.FTZ R100, R25.reuse, R100 ;  /* 0x0000006419647220 */ /* 0x040fe40000410000 */
[C---:B------:R-:W-:Y:S02]  /*f120*/  FMUL.FTZ R101, R25.reuse, R101 ;  /* 0x0000006519657220 */ /* 0x040fe40000410000 */
[C---:B------:R-:W-:Y:S01]  /*f130*/  FMUL.FTZ R112, R25.reuse, R112 ;  /* 0x0000007019707220 */ /* 0x040fe20000410000 */
[----:B------:R2:W2:Y:S01]  /*f140*/  MUFU.EX2 R24, R0 ;  /* 0x0000000000187308 */ /* 0x0004a20000000800 */
[C---:B------:R-:W-:Y:S02]  /*f150*/  FMUL.FTZ R113, R25.reuse, R113 ;  /* 0x0000007119717220 */ /* 0x040fe40000410000 */
[C---:B------:R-:W-:Y:S02]  /*f160*/  FMUL.FTZ R116, R25.reuse, R116 ;  /* 0x0000007419747220 */ /* 0x040fe40000410000 */
[C---:B------:R-:W-:Y:S02]  /*f170*/  FMUL.FTZ R117, R25.reuse, R117 ;  /* 0x0000007519757220 */ /* 0x040fe40000410000 */
[C---:B------:R-:W-:Y:S02]  /*f180*/  FMUL.FTZ R124, R25.reuse, R124 ;  /* 0x0000007c197c7220 */ /* 0x040fe40000410000 */
[C---:B------:R-:W-:Y:S02]  /*f190*/  FMUL.FTZ R125, R25.reuse, R125 ;  /* 0x0000007d197d7220 */ /* 0x040fe40000410000 */
[C---:B------:R-:W-:Y:S02]  /*f1a0*/  FMUL.FTZ R52, R25.reuse, R52 ;  /* 0x0000003419347220 */ /* 0x040fe40000410000 */
[C---:B------:R-:W-:Y:S02]  /*f1b0*/  FMUL.FTZ R53, R25.reuse, R53 ;  /* 0x0000003519357220 */ /* 0x040fe40000410000 */
[C---:B-1----:R-:W-:Y:S02]  /*f1c0*/  FMUL.FTZ R4, R25.reuse, R140 ;  /* 0x0000008c19047220 */ /* 0x042fe40000410000 */
[C---:B------:R-:W-:Y:S02]  /*f1d0*/  FMUL.FTZ R64, R25.reuse, R64 ;  /* 0x0000004019407220 */ /* 0x040fe40000410000 */
[C---:B------:R-:W-:Y:S02]  /*f1e0*/  FMUL.FTZ R65, R25.reuse, R65 ;  /* 0x0000004119417220 */ /* 0x040fe40000410000 */
[C---:B------:R-:W-:Y:S02]  /*f1f0*/  FMUL.FTZ R68, R25.reuse, R68 ;  /* 0x0000004419447220 */ /* 0x040fe40000410000 */
[----:B------:R-:W-:Y:S02]  /*f200*/  FMUL.FTZ R69, R25, R69 ;  /* 0x0000004519457220 */ /* 0x000fe40000410000 */
[----:B--2---:R-:W-:Y:S02]  /*f210*/  FADD.FTZ R0, -R5, R131 ;  /* 0x0000008305007221 */ /* 0x004fe40000010100 */
[--C-:B------:R-:W-:Y:S02]  /*f220*/  FFMA.FTZ R5, R10, c[0x0][0x2d0], -R50.reuse ;  /* 0x0000b4000a057a23 */ /* 0x100fe40000010832 */
[----:B------:R-:W-:Y:S02]  /*f230*/  FMUL.FTZ R0, R0, c[0x0][0x2d0] ;  /* 0x0000b40000007a20 */ /* 0x000fe40000410000 */
[----:B------:R-:W1:Y:S01]  /*f240*/  MUFU.EX2 R139, R5 ;  /* 0x00000005008b7308 */ /* 0x000e620000000800 */
[C---:B------:R-:W-:Y:S02]  /*f250*/  FMUL.FTZ R6, R24.reuse, R142 ;  /* 0x0000008e18067220 */ /* 0x040fe40000410000 */
[C---:B------:R-:W-:Y:S02]  /*f260*/  FMUL.FTZ R7, R24.reuse, R143 ;  /* 0x0000008f18077220 */ /* 0x040fe40000410000 */
[C---:B------:R-:W-:Y:S02]  /*f270*/  FMUL.FTZ R18, R24.reuse, R154 ;  /* 0x0000009a18127220 */ /* 0x040fe40000410000 */
[C---:B------:R-:W-:Y:S02]  /*f280*/  FMUL.FTZ R19, R24.reuse, R155 ;  /* 0x0000009b18137220 */ /* 0x040fe40000410000 */
[C---:B------:R-:W-:Y:S01]  /*f290*/  FMUL.FTZ R102, R24.reuse, R102 ;  /* 0x0000006618667220 */ /* 0x040fe20000410000 */
[----:B------:R2:W2:Y:S01]  /*f2a0*/  MUFU.EX2 R3, R0 ;  /* 0x0000000000037308 */ /* 0x0004a20000000800 */
[C---:B------:R-:W-:Y:S01]  /*f2b0*/  FMUL.FTZ R103, R24.reuse, R103 ;  /* 0x0000006718677220 */ /* 0x040fe20000410000 */
[----:B------:R-:W-:Y:S01]  /*f2c0*/  LDSM.16.MT88.4 R152, [R209+0x2080] ;  /* 0x00208000d198783b */ /* 0x000fe20000004200 */
[C---:B------:R-:W-:Y:S02]  /*f2d0*/  FMUL.FTZ R114, R24.reuse, R114 ;  /* 0x0000007218727220 */ /* 0x040fe40000410000 */
[C---:B------:R-:W-:Y:S02]  /*f2e0*/  FMUL.FTZ R115, R24.reuse, R115 ;  /* 0x0000007318737220 */ /* 0x040fe40000410000 */
[C---:B------:R-:W-:Y:S02]  /*f2f0*/  FMUL.FTZ R118, R24.reuse, R118 ;  /* 0x0000007618767220 */ /* 0x040fe40000410000 */
[C---:B------:R-:W-:Y:S02]  /*f300*/  FMUL.FTZ R119, R24.reuse, R119 ;  /* 0x0000007718777220 */ /* 0x040fe40000410000 */
[C---:B------:R-:W-:Y:S02]  /*f310*/  FMUL.FTZ R126, R24.reuse, R126 ;  /* 0x0000007e187e7220 */ /* 0x040fe40000410000 */
[C---:B------:R-:W-:Y:S01]  /*f320*/  FMUL.FTZ R127, R24.reuse, R127 ;  /* 0x0000007f187f7220 */ /* 0x040fe20000410000 */
[----:B-1----:R-:W-:Y:S01]  /*f330*/  F2FP.BF16.PACK_AB R33, R199, R139 ;  /* 0x0000008bc721723e */ /* 0x002fe200000010ff */
[----:B------:R-:W-:Y:S02]  /*f340*/  FMUL.FTZ R5, R25, R141 ;  /* 0x0000008d19057220 */ /* 0x000fe40000410000 */
[C---:B------:R-:W-:Y:S02]  /*f350*/  FMUL.FTZ R54, R24.reuse, R54 ;  /* 0x0000003618367220 */ /* 0x040fe40000410000 */
[C---:B------:R-:W-:Y:S02]  /*f360*/  FMUL.FTZ R55, R24.reuse, R55 ;  /* 0x0000003718377220 */ /* 0x040fe40000410000 */
[C---:B------:R-:W-:Y:S01]  /*f370*/  FMUL.FTZ R66, R24.reuse, R66 ;  /* 0x0000004218427220 */ /* 0x040fe20000410000 */
[-C--:B------:R-:W-:Y:S01]  /*f380*/  HMMA.16816.F32.BF16 R4, R28, R20.reuse, R4 ;  /* 0x000000141c04723c */ /* 0x080fe20000041804 */
[----:B------:R-:W-:Y:S02]  /*f390*/  FMUL.FTZ R67, R24, R67 ;  /* 0x0000004318437220 */ /* 0x000fe40000410000 */
[----:B--2---:R-:W-:Y:S02]  /*f3a0*/  FFMA.FTZ R0, R15, c[0x0][0x2d0], -R50 ;  /* 0x0000b4000f007a23 */ /* 0x004fe40000010832 */
[C---:B------:R-:W-:Y:S02]  /*f3b0*/  FMUL.FTZ R8, R3.reuse, R144 ;  /* 0x0000009003087220 */ /* 0x040fe40000410000 */
        /* <DEDUP_REMOVED lines=25> */
[----:B------:R-:W-:Y:S02]  /*f550*/  FMUL.FTZ R77, R3, R77 ;  /* 0x0000004d034d7220 */ /* 0x000fe40000410000 */
[C---:B------:R-:W-:Y:S02]  /*f560*/  FMUL.FTZ R80, R25.reuse, R80 ;  /* 0x0000005019507220 */ /* 0x040fe40000410000 */
[C---:B------:R-:W-:Y:S02]  /*f570*/  FMUL.FTZ R81, R25.reuse, R81 ;  /* 0x0000005119517220 */ /* 0x040fe40000410000 */
[C---:B------:R-:W-:Y:S02]  /*f580*/  FMUL.FTZ R82, R24.reuse, R82 ;  /* 0x0000005218527220 */ /* 0x040fe40000410000 */
[----:B------:R-:W-:Y:S02]  /*f590*/  FMUL.FTZ R83, R24, R83 ;  /* 0x0000005318537220 */ /* 0x000fe40000410000 */
[--C-:B-1----:R-:W-:Y:S02]  /*f5a0*/  FFMA.FTZ R2, R166, c[0x0][0x2d0], -R27.reuse ;  /* 0x0000b400a6027a23 */ /* 0x102fe4000001081b */
[C---:B------:R-:W-:Y:S02]  /*f5b0*/  FMUL.FTZ R84, R25.reuse, R84 ;  /* 0x0000005419547220 */ /* 0x040fe40000410000 */
[----:B------:R1:W1:Y:S01]  /*f5c0*/  MUFU.EX2 R197, R2 ;  /* 0x0000000200c57308 */ /* 0x0002620000000800 */
[----:B------:R-:W-:Y:S02]  /*f5d0*/  FMUL.FTZ R85, R25, R85 ;  /* 0x0000005519557220 */ /* 0x000fe40000410000 */
[----:B------:R-:W-:Y:S02]  /*f5e0*/  FMUL.FTZ R86, R24, R86 ;  /* 0x0000005618567220 */ /* 0x000fe40000410000 */
[C---:B--2---:R-:W-:Y:S02]  /*f5f0*/  FMUL.FTZ R10, R0.reuse, R146 ;  /* 0x00000092000a7220 */ /* 0x044fe40000410000 */
[C---:B------:R-:W-:Y:S02]  /*f600*/  FMUL.FTZ R11, R0.reuse, R147 ;  /* 0x00000093000b7220 */ /* 0x040fe40000410000 */
[C---:B------:R-:W-:Y:S02]  /*f610*/  FMUL.FTZ R106, R0.reuse, R106 ;  /* 0x0000006a006a7220 */ /* 0x040fe40000410000 */
[C---:B------:R-:W-:Y:S02]  /*f620*/  FMUL.FTZ R107, R0.reuse, R107 ;  /* 0x0000006b006b7220 */ /* 0x040fe40000410000 */
[C---:B------:R-:W-:Y:S01]  /*f630*/  FMUL.FTZ R110, R0.reuse, R110 ;  /* 0x0000006e006e7220 */ /* 0x040fe20000410000 */
[C---:B------:R-:W-:Y:S01]  /*f640*/  HMMA.16816.F32.BF16 R8, R32.reuse, R20, R8 ;  /* 0x000000142008723c */ /* 0x040fe20000041808 */
[C---:B------:R-:W-:Y:S02]  /*f650*/  FMUL.FTZ R14, R0.reuse, R150 ;  /* 0x00000096000e7220 */ /* 0x040fe40000410000 */
[C---:B------:R-:W-:Y:S02]  /*f660*/  FMUL.FTZ R15, R0.reuse, R151 ;  /* 0x00000097000f7220 */ /* 0x040fe40000410000 */
[C---:B------:R-:W-:Y:S02]  /*f670*/  FMUL.FTZ R111, R0.reuse, R111 ;  /* 0x0000006f006f7220 */ /* 0x040fe40000410000 */
[C---:B------:R-:W-:Y:S02]  /*f680*/  FMUL.FTZ R122, R0.reuse, R122 ;  /* 0x0000007a007a7220 */ /* 0x040fe40000410000 */
[C---:B------:R-:W-:Y:S01]  /*f690*/  FMUL.FTZ R123, R0.reuse, R123 ;  /* 0x0000007b007b7220 */ /* 0x040fe20000410000 */
[-C--:B------:R-:W-:Y:S02]  /*f6a0*/  HMMA.16816.F32.BF16 R12, R32, R22.reuse, R12 ;  /* 0x00000016200c723c */ /* 0x080fe4000004180c */
[--C-:B-1----:R-:W-:Y:S02]  /*f6b0*/  FFMA.FTZ R2, R165, c[0x0][0x2d0], -R48.reuse ;  /* 0x0000b400a5027a23 */ /* 0x102fe40000010830 */
[C---:B------:R-:W-:Y:S02]  /*f6c0*/  FMUL.FTZ R20, R3.reuse, R156 ;  /* 0x0000009c03147220 */ /* 0x040fe40000410000 */
[----:B------:R1:W-:Y:S01]  /*f6d0*/  MUFU.EX2 R196, R2 ;  /* 0x0000000200c47308 */ /* 0x0003e20000000800 */
[----:B------:R-:W-:Y:S01]  /*f6e0*/  FMUL.FTZ R21, R3, R157 ;  /* 0x0000009d03157220 */ /* 0x000fe20000410000 */
        /* <DEDUP_REMOVED lines=9> */
[C---:B------:R-:W-:Y:S03]  /*f780*/  FMUL.FTZ R74, R0.reuse, R74 ;  /* 0x0000004a004a7220 */ /* 0x040fe60000410000 */
[C---:B------:R-:W-:Y:S02]  /*f790*/  FMUL.FTZ R75, R0.reuse, R75 ;  /* 0x0000004b004b7220 */ /* 0x040fe40000410000 */
[----:B-1----:R-:W-:Y:S02]  /*f7a0*/  FFMA.FTZ R2, R167, c[0x0][0x2d0], -R48 ;  /* 0x0000b400a7027a23 */ /* 0x002fe40000010830 */
[-C--:B------:R-:W-:Y:S01]  /*f7b0*/  HMMA.16816.F32.BF16 R108, R32, R38.reuse, R108 ;  /* 0x00000026206c723c */ /* 0x080fe2000004186c */
[C---:B------:R-:W-:Y:S01]  /*f7c0*/  FMUL.FTZ R78, R0.reuse, R78 ;  /* 0x0000004e004e7220 */ /* 0x040fe20000410000 */
[----:B------:R1:W2:Y:S02]  /*f7d0*/  MUFU.EX2 R195, R2 ;  /* 0x0000000200c37308 */ /* 0x0002a40000000800 */
[----:B------:R-:W-:Y:S02]  /*f7e0*/  FMUL.FTZ R79, R0, R79 ;  /* 0x0000004f004f7220 */ /* 0x000fe40000410000 */
[----:B------:R-:W-:Y:S02]  /*f7f0*/  FMUL.FTZ R87, R24, R87 ;  /* 0x0000005718577220 */ /* 0x000fe40000410000 */
[C---:B------:R-:W-:Y:S01]  /*f800*/  HMMA.16816.F32.BF16 R112, R28.reuse, R38, R112 ;  /* 0x000000261c70723c */ /* 0x040fe20000041870 */
[----:B------:R-:W2:Y:S03]  /*f810*/  LDSM.16.MT88.4 R36, [R210+0x2480] ;  /* 0x00248000d224783b */ /* 0x000ea60000004200 */
        /* <DEDUP_REMOVED lines=8> */
[----:B-1----:R-:W-:Y:S02]  /*f8a0*/  FFMA.FTZ R2, R169, c[0x0][0x2d0], -R27 ;  /* 0x0000b400a9027a23 */ /* 0x002fe4000001081b */
[C---:B------:R-:W-:Y:S02]  /*f8b0*/  FMUL.FTZ R94, R0.reuse, R94 ;  /* 0x0000005e005e7220 */ /* 0x040fe40000410000 */
[-C--:B------:R-:W-:Y:S01]  /*f8c0*/  HMMA.16816.F32.BF16 R20, R32, R42.reuse, R20 ;  /* 0x0000002a2014723c */ /* 0x080fe20000041814 */
[----:B------:R1:W-:Y:S03]  /*f8d0*/  MUFU.EX2 R194, R2 ;  /* 0x0000000200c27308 */ /* 0x0003e60000000800 */
[----:B------:R-:W-:Y:S02]  /*f8e0*/  FMUL.FTZ R95, R0, R95 ;  /* 0x0000005f005f7220 */ /* 0x000fe40000410000 */
[C---:B------:R-:W-:Y:S02]  /*f8f0*/  FMUL.FTZ R96, R25.reuse, R96 ;  /* 0x0000006019607220 */ /* 0x040fe40000410000 */
[C---:B------:R-:W-:Y:S01]  /*f900*/  HMMA.16816.F32.BF16 R124, R28.reuse, R42, R124 ;  /* 0x0000002a1c7c723c */ /* 0x040fe2000004187c */
[----:B------:R-:W5:Y:S03]  /*f910*/  LDSM.16.MT88.4 R40, [R209+0x3080] ;  /* 0x00308000d128783b */ /* 0x000f660000004200 */
[----:B------:R-:W-:Y:S02]  /*f920*/  FMUL.FTZ R97, R25, R97 ;  /* 0x0000006119617220 */ /* 0x000fe40000410000 */
[C---:B------:R-:W-:Y:S02]  /*f930*/  FMUL.FTZ R98, R24.reuse, R98 ;  /* 0x0000006218627220 */ /* 0x040fe40000410000 */
[C---:B------:R-:W-:Y:S01]  /*f940*/  FMUL.FTZ R99, R24.reuse, R99 ;  /* 0x0000006318637220 */ /* 0x040fe20000410000 */
[-C--:B--2---:R-:W-:Y:S03]  /*f950*/  HMMA.16816.F32.BF16 R52, R28, R36.reuse, R52 ;  /* 0x000000241c34723c */ /* 0x084fe60000041834 */
[----:B----4-:R-:W-:Y:S02]  /*f960*/  FFMA.FTZ R3, R3, R238, R202 ;  /* 0x000000ee03037223 */ /* 0x010fe400000100ca */
[----:B------:R-:W-:Y:S02]  /*f970*/  FFMA.FTZ R25, R25, R240, R231 ;  /* 0x000000f019197223 */ /* 0x000fe400000100e7 */
[----:B------:R-:W-:Y:S01]  /*f980*/  FADD.FTZ R3, R203, R3 ;  /* 0x00000003cb037221 */ /* 0x000fe20000010000 */
[C---:B------:R-:W-:Y:S01]  /*f990*/  HMMA.16816.F32.BF16 R56, R32.reuse, R36, R56 ;  /* 0x000000242038723c */ /* 0x040fe20000041838 */
[----:B-1----:R-:W-:Y:S03]  /*f9a0*/  FFMA.FTZ R2, R171, c[0x0][0x2d0], -R27 ;  /* 0x0000b400ab027a23 */ /* 0x002fe6000001081b */
[----:B---3--:R-:W-:Y:S01]  /*f9b0*/  FFMA.FTZ R24, R24, R239, R206 ;  /* 0x000000ef18187223 */ /* 0x008fe200000100ce */
[----:B------:R1:W2:Y:S03]  /*f9c0*/  MUFU.EX2 R193, R2 ;  /* 0x0000000200c17308 */ /* 0x0002a60000000800 */
[-C--:B------:R-:W-:Y:S01]  /*f9d0*/  HMMA.16816.F32.BF16 R60, R32, R38.reuse, R60 ;  /* 0x00000026203c723c */ /* 0x080fe2000004183c */
[----:B------:R-:W-:Y:S04]  /*f9e0*/  FADD.FTZ R24, R228, R24 ;  /* 0x00000018e4187221 */ /* 0x000fe80000010000 */
[----:B------:R-:W-:Y:S03]  /*f9f0*/  FADD.FTZ R24, R229, R24 ;  /* 0x00000018e5187221 */ /* 0x000fe60000010000 */
[C---:B------:R-:W-:Y:S01]  /*fa00*/  HMMA.16816.F32.BF16 R64, R28.reuse, R38, R64 ;  /* 0x000000261c40723c */ /* 0x040fe20000041840 */
[----:B------:R-:W3:Y:S07]  /*fa10*/  LDSM.16.MT88.4 R36, [R210+0x3080] ;  /* 0x00308000d224783b */ /* 0x000eee0000004200 */
[-C--:B-----5:R-:W-:Y:S01]  /*fa20*/  HMMA.16816.F32.BF16 R68, R28, R40.reuse, R68 ;  /* 0x000000281c44723c */ /* 0x0a0fe20000041844 */
[--C-:B-1----:R-:W-:Y:S07]  /*fa30*/  FFMA.FTZ R2, R168, c[0x0][0x2d0], -R48.reuse ;  /* 0x0000b400a8027a23 */ /* 0x102fee0000010830 */
[C---:B------:R-:W-:Y:S01]  /*fa40*/  HMMA.16816.F32.BF16 R72, R32.reuse, R40, R72 ;  /* 0x000000282048723c */ /* 0x040fe20000041848 */
[----:B------:R1:W-:Y:S07]  /*fa50*/  MUFU.EX2 R192, R2 ;  /* 0x0000000200c07308 */ /* 0x0003ee0000000800 */
[-C--:B------:R-:W-:Y:S08]  /*fa60*/  HMMA.16816.F32.BF16 R76, R32, R42.reuse, R76 ;  /* 0x0000002a204c723c */ /* 0x080ff0000004184c */
[C---:B------:R-:W-:Y:S01]  /*fa70*/  HMMA.16816.F32.BF16 R80, R28.reuse, R42, R80 ;  /* 0x0000002a1c50723c */ /* 0x040fe20000041850 */
[----:B------:R-:W4:Y:S07]  /*fa80*/  LDSM.16.MT88.4 R40, [R209+0x1c80] ;  /* 0x001c8000d128783b */ /* 0x000f2e0000004200 */
[-C--:B---3--:R-:W-:Y:S01]  /*fa90*/  HMMA.16816.F32.BF16 R84, R28, R36.reuse, R84 ;  /* 0x000000241c54723c */ /* 0x088fe20000041854 */
[----:B-1----:R-:W-:Y:S04]  /*faa0*/  FFMA.FTZ R2, R170, c[0x0][0x2d0], -R48 ;  /* 0x0000b400aa027a23 */ /* 0x002fe80000010830 */
[----:B------:R1:W3:Y:S03]  /*fab0*/  MUFU.EX2 R191, R2 ;  /* 0x0000000200bf7308 */ /* 0x0002e60000000800 */
[C---:B------:R-:W-:Y:S08]  /*fac0*/  HMMA.16816.F32.BF16 R88, R32.reuse, R36, R88 ;  /* 0x000000242058723c */ /* 0x040ff00000041858 */
[-C--:B------:R-:W-:Y:S08]  /*fad0*/  HMMA.16816.F32.BF16 R92, R32, R38.reuse, R92 ;  /* 0x00000026205c723c */ /* 0x080ff0000004185c */
[----:B------:R-:W-:Y:S01]  /*fae0*/  HMMA.16816.F32.BF16 R96, R28, R38, R96 ;  /* 0x000000261c60723c */ /* 0x000fe20000041860 */
[----:B------:R-:W-:Y:S03]  /*faf0*/  LDSM.16.MT88.4 R36, [R209+0x2880] ;  /* 0x00288000d124783b */ /* 0x000fe60000004200 */
[--C-:B-1----:R-:W-:Y:S03]  /*fb00*/  FFMA.FTZ R2, R51, c[0x0][0x2d0], -R49.reuse ;  /* 0x0000b40033027a23 */ /* 0x102fe60000010831 */
[----:B------:R-:W-:Y:S01]  /*fb10*/  F2FP.BF16.PACK_AB R28, R197, R198 ;  /* 0x000000c6c51c723e */ /* 0x000fe200000010ff */
[----:B------:R1:W-:Y:S01]  /*fb20*/  MUFU.EX2 R190, R2 ;  /* 0x0000000200be7308 */ /* 0x0003e20000000800 */
[----:B------:R-:W-:Y:S03]  /*fb30*/  F2FP.BF16.PACK_AB R29, R195, R196 ;  /* 0x000000c4c31d723e */ /* 0x000fe600000010ff */
[----:B--2---:R-:W-:Y:S02]  /*fb40*/  F2FP.BF16.PACK_AB R30, R193, R194 ;  /* 0x000000c2c11e723e */ /* 0x004fe400000010ff */
[----:B---3--:R-:W-:Y:S07]  /*fb50*/  F2FP.BF16.PACK_AB R31, R191, R192 ;  /* 0x000000c0bf1f723e */ /* 0x008fee00000010ff */
[-C--:B----4-:R-:W-:Y:S01]  /*fb60*/  HMMA.16816.F32.BF16 R4, R28, R40.reuse, R4 ;  /* 0x000000281c04723c */ /* 0x090fe20000041804 */
        /* <DEDUP_REMOVED lines=10> */
[--C-:B-1----:R-:W-:Y:S02]  /*fc10*/  FFMA.FTZ R2, R45, c[0x0][0x2d0], -R50.reuse ;  /* 0x0000b4002d027a23 */ /* 0x102fe40000010832 */
[----:B------:R-:W1:Y:S06]  /*fc20*/  LDSM.16.MT88.4 R44, [R210+0x1c80] ;  /* 0x001c8000d22c783b */ /* 0x000e6c0000004200 */
[----:B------:R2:W3:Y:S02]  /*fc30*/  MUFU.EX2 R136, R2 ;  /* 0x0000000200887308 */ /* 0x0004e40000000800 */
[--C-:B--2---:R-:W-:Y:S01]  /*fc40*/  FFMA.FTZ R2, R137, c[0x0][0x2d0], -R50.reuse ;  /* 0x0000b40089027a23 */ /* 0x104fe20000010832 */
[----:B---3--:R-:W-:Y:S07]  /*fc50*/  F2FP.BF16.PACK_AB R33, R136, R171 ;  /* 0x000000ab8821723e */ /* 0x008fee00000010ff */
[----:B------:R2:W-:Y:S02]  /*fc60*/  MUFU.EX2 R131, R2 ;  /* 0x0000000200837308 */ /* 0x0005e40000000800 */
[----:B--2---:R-:W-:Y:S08]  /*fc70*/  FFMA.FTZ R2, R138, c[0x0][0x2d0], -R50 ;  /* 0x0000b4008a027a23 */ /* 0x004ff00000010832 */
[----:B------:R2:W3:Y:S02]  /*fc80*/  MUFU.EX2 R135, R2 ;  /* 0x0000000200877308 */ /* 0x0004e40000000800 */
[--C-:B--2---:R-:W-:Y:S01]  /*fc90*/  FFMA.FTZ R2, R177, c[0x0][0x2d0], -R27.reuse ;  /* 0x0000b400b1027a23 */ /* 0x104fe2000001081b */
[----:B---3--:R-:W-:Y:S07]  /*fca0*/  F2FP.BF16.PACK_AB R35, R135, R131 ;  /* 0x000000838723723e */ /* 0x008fee00000010ff */
[----:B------:R2:W-:Y:S01]  /*fcb0*/  MUFU.EX2 R169, R2 ;  /* 0x0000000200a97308 */ /* 0x0005e20000000800 */
[C---:B------:R-:W-:Y:S08]  /*fcc0*/  HMMA.16816.F32.BF16 R8, R32.reuse, R40, R8 ;  /* 0x000000282008723c */ /* 0x040ff00000041808 */
[-C--:B------:R-:W-:Y:S08]  /*fcd0*/  HMMA.16816.F32.BF16 R12, R32, R42.reuse, R12 ;  /* 0x0000002a200c723c */ /* 0x080ff0000004180c */
[C---:B------:R-:W-:Y:S01]  /*fce0*/  HMMA.16816.F32.BF16 R16, R28.reuse, R42, R16 ;  /* 0x0000002a1c10723c */ /* 0x040fe20000041810 */
[----:B------:R-:W3:Y:S03]  /*fcf0*/  LDSM.16.MT88.4 R40, [R210+0x2880] ;  /* 0x00288000d228783b */ /* 0x000ee60000004200 */
[--C-:B--2---:R-:W-:Y:S04]  /*fd00*/  FFMA.FTZ R2, R178, c[0x0][0x2d0], -R27.reuse ;  /* 0x0000b400b2027a23 */ /* 0x104fe8000001081b */
[-C--:B-1----:R-:W-:Y:S01]  /*fd10*/  HMMA.16816.F32.BF16 R100, R28, R44.reuse, R100 ;  /* 0x0000002c1c64723c */ /* 0x082fe20000041864 */
[----:B------:R1:W2:Y:S07]  /*fd20*/  MUFU.EX2 R170, R2 ;  /* 0x0000000200aa7308 */ /* 0x0002ae0000000800 */
[C---:B------:R-:W-:Y:S08]  /*fd30*/  HMMA.16816.F32.BF16 R104, R32.reuse, R44, R104 ;  /* 0x0000002c2068723c */ /* 0x040ff00000041868 */
[-C--:B------:R-:W-:Y:S08]  /*fd40*/  HMMA.16816.F32.BF16 R108, R32, R46.reuse, R108 ;  /* 0x0000002e206c723c */ /* 0x080ff0000004186c */
[C---:B------:R-:W-:Y:S01]  /*fd50*/  HMMA.16816.F32.BF16 R112, R28.reuse, R46, R112 ;  /* 0x0000002e1c70723c */ /* 0x040fe20000041870 */
[--C-:B-1----:R-:W-:Y:S01]  /*fd60*/  FFMA.FTZ R2, R175, c[0x0][0x2d0], -R48.reuse ;  /* 0x0000b400af027a23 */ /* 0x102fe20000010830 */
[----:B------:R-:W1:Y:S03]  /*fd70*/  LDSM.16.MT88.4 R44, [R209+0x3480] ;  /* 0x00348000d12c783b */ /* 0x000e660000004200 */
[----:B------:R4:W-:Y:S03]  /*fd80*/  MUFU.EX2 R168, R2 ;  /* 0x0000000200a87308 */ /* 0x0009e60000000800 */
[-C--:B------:R-:W-:Y:S08]  /*fd90*/  HMMA.16816.F32.BF16 R116, R28, R36.reuse, R116 ;  /* 0x000000241c74723c */ /* 0x080ff00000041874 */
[C---:B------:R-:W-:Y:S08]  /*fda0*/  HMMA.16816.F32.BF16 R120, R32.reuse, R36, R120 ;  /* 0x000000242078723c */ /* 0x040ff00000041878 */
[-C--:B------:R-:W-:Y:S01]  /*fdb0*/  HMMA.16816.F32.BF16 R20, R32, R38.reuse, R20 ;  /* 0x000000262014723c */ /* 0x080fe20000041814 */
[--C-:B----4-:R-:W-:Y:S07]  /*fdc0*/  FFMA.FTZ R2, R176, c[0x0][0x2d0], -R48.reuse ;  /* 0x0000b400b0027a23 */ /* 0x110fee0000010830 */
[C---:B------:R-:W-:Y:S01]  /*fdd0*/  HMMA.16816.F32.BF16 R124, R28.reuse, R38, R124 ;  /* 0x000000261c7c723c */ /* 0x040fe2000004187c */
[----:B------:R4:W5:Y:S01]  /*fde0*/  MUFU.EX2 R167, R2 ;  /* 0x0000000200a77308 */ /* 0x0009620000000800 */
[----:B------:R-:W2:Y:S06]  /*fdf0*/  LDSM.16.MT88.4 R36, [R210+0x3480] ;  /* 0x00348000d224783b */ /* 0x000eac0000004200 */
[-C--:B---3--:R-:W-:Y:S08]  /*fe00*/  HMMA.16816.F32.BF16 R52, R28, R40.reuse, R52 ;  /* 0x000000281c34723c */ /* 0x088ff00000041834 */
[C---:B------:R-:W-:Y:S08]  /*fe10*/  HMMA.16816.F32.BF16 R56, R32.reuse, R40, R56 ;  /* 0x000000282038723c */ /* 0x040ff00000041838 */
[-C--:B------:R-:W-:Y:S01]  /*fe20*/  HMMA.16816.F32.BF16 R60, R32, R42.reuse, R60 ;  /* 0x0000002a203c723c */ /* 0x080fe2000004183c */
[--C-:B----4-:R-:W-:Y:S03]  /*fe30*/  FFMA.FTZ R2, R185, c[0x0][0x2d0], -R27.reuse ;  /* 0x0000b400b9027a23 */ /* 0x110fe6000001081b */
[----:B------:R-:W-:Y:S01]  /*fe40*/  FFMA.FTZ R27, R184, c[0x0][0x2d0], -R27 ;  /* 0x0000b400b81b7a23 */ /* 0x000fe2000001081b */
[----:B------:R3:W-:Y:S03]  /*fe50*/  MUFU.EX2 R166, R2 ;  /* 0x0000000200a67308 */ /* 0x0007e60000000800 */
[C---:B------:R-:W-:Y:S01]  /*fe60*/  HMMA.16816.F32.BF16 R64, R28.reuse, R42, R64 ;  /* 0x0000002a1c40723c */ /* 0x040fe20000041840 */
[----:B------:R-:W4:Y:S06]  /*fe70*/  LDSM.16.MT88.4 R40, [R210+0x2080] ;  /* 0x00208000d228783b */ /* 0x000f2c0000004200 */
[----:B------:R-:W2:Y:S01]  /*fe80*/  MUFU.EX2 R165, R27 ;  /* 0x0000001b00a57308 */ /* 0x000ea20000000800 */
[-C--:B-1----:R-:W-:Y:S08]  /*fe90*/  HMMA.16816.F32.BF16 R68, R28, R44.reuse, R68 ;  /* 0x0000002c1c44723c */ /* 0x082ff00000041844 */
[C---:B------:R-:W-:Y:S01]  /*fea0*/  HMMA.16816.F32.BF16 R72, R32.reuse, R44, R72 ;  /* 0x0000002c2048723c */ /* 0x040fe20000041848 */
[--C-:B---3--:R-:W-:Y:S03]  /*feb0*/  FFMA.FTZ R2, R181, c[0x0][0x2d0], -R48.reuse ;  /* 0x0000b400b5027a23 */ /* 0x108fe60000010830 */
[----:B------:R-:W-:Y:S04]  /*fec0*/  FFMA.FTZ R48, R182, c[0x0][0x2d0], -R48 ;  /* 0x0000b400b6307a23 */ /* 0x000fe80000010830 */
[-C--:B------:R-:W-:Y:S01]  /*fed0*/  HMMA.16816.F32.BF16 R76, R32, R46.reuse, R76 ;  /* 0x0000002e204c723c */ /* 0x080fe2000004184c */
[----:B------:R1:W-:Y:S07]  /*fee0*/  MUFU.EX2 R164, R2 ;  /* 0x0000000200a47308 */ /* 0x0003ee0000000800 */
[C---:B------:R-:W-:Y:S01]  /*fef0*/  HMMA.16816.F32.BF16 R80, R28.reuse, R46, R80 ;  /* 0x0000002e1c50723c */ /* 0x040fe20000041850 */
[----:B------:R-:W3:Y:S02]  /*ff00*/  LDSM.16.MT88.4 R44, [R209+0x2c80] ;  /* 0x002c8000d12c783b */ /* 0x000ee40000004200 */
[----:B------:R-:W3:Y:S05]  /*ff10*/  MUFU.EX2 R163, R48 ;  /* 0x0000003000a37308 */ /* 0x000eea0000000800 */
[-C--:B--2---:R-:W-:Y:S08]  /*ff20*/  HMMA.16816.F32.BF16 R84, R28, R36.reuse, R84 ;  /* 0x000000241c54723c */ /* 0x084ff00000041854 */
[C---:B------:R-:W-:Y:S01]  /*ff30*/  HMMA.16816.F32.BF16 R88, R32.reuse, R36, R88 ;  /* 0x000000242058723c */ /* 0x040fe20000041858 */
[--C-:B-1----:R-:W-:Y:S04]  /*ff40*/  FFMA.FTZ R2, R180, c[0x0][0x2d0], -R49.reuse ;  /* 0x0000b400b4027a23 */ /* 0x102fe80000010831 */
[----:B------:R1:W-:Y:S03]  /*ff50*/  MUFU.EX2 R162, R2 ;  /* 0x0000000200a27308 */ /* 0x0003e60000000800 */
[-C--:B------:R-:W-:Y:S08]  /*ff60*/  HMMA.16816.F32.BF16 R92, R32, R38.reuse, R92 ;  /* 0x00000026205c723c */ /* 0x080ff0000004185c */
[----:B------:R-:W-:Y:S01]  /*ff70*/  HMMA.16816.F32.BF16 R96, R28, R38, R96 ;  /* 0x000000261c60723c */ /* 0x000fe20000041860 */
[----:B------:R-:W-:Y:S06]  /*ff80*/  LDSM.16.MT88.4 R36, [R209+0x3880] ;  /* 0x00388000d124783b */ /* 0x000fec0000004200 */
[----:B------:R-:W-:Y:S02]  /*ff90*/  F2FP.BF16.PACK_AB R28, R170, R169 ;  /* 0x000000a9aa1c723e */ /* 0x000fe400000010ff */
[----:B-----5:R-:W-:Y:S03]  /*ffa0*/  F2FP.BF16.PACK_AB R29, R167, R168 ;  /* 0x000000a8a71d723e */ /* 0x020fe600000010ff */
[----:B------:R-:W-:Y:S01]  /*ffb0*/  F2FP.BF16.PACK_AB R30, R165, R166 ;  /* 0x000000a6a51e723e */ /* 0x000fe200000010ff */
[--C-:B-1----:R-:W-:Y:S01]  /*ffc0*/  FFMA.FTZ R2, R183, c[0x0][0x2d0], -R49.reuse ;  /* 0x0000b400b7027a23 */ /* 0x102fe20000010831 */
[----:B---3--:R-:W-:Y:S03]  /*ffd0*/  F2FP.BF16.PACK_AB R31, R163, R164 ;  /* 0x000000a4a31f723e */ /* 0x008fe600000010ff */
[----:B------:R1:W2:Y:S04]  /*ffe0*/  MUFU.EX2 R138, R2 ;  /* 0x00000002008a7308 */ /* 0x0002a80000000800 */
[-C--:B------:R-:W-:Y:S01]  /*fff0*/  HMMA.16816.F32.BF16 R140, R28, R152.reuse, R4 ;  /* 0x000000981c8c723c */ /* 0x080fe20000041804 */
[----:B------:R-:W-:Y:S01]  /*10000*/  LDSM.16.MT88.4 R4, [R210+0x3880] ;  /* 0x00388000d204783b */ /* 0x000fe20000004200 */
[--C-:B-1----:R-:W-:Y:S01]  /*10010*/  FFMA.FTZ R2, R187, c[0x0][0x2d0], -R49.reuse ;  /* 0x0000b400bb027a23 */ /* 0x102fe20000010831 */
[----:B--2---:R-:W-:Y:S01]  /*10020*/  F2FP.BF16.PACK_AB R32, R138, R162 ;  /* 0x000000a28a20723e */ /* 0x004fe200000010ff */
[----:B------:R-:W-:Y:S02]  /*10030*/  FFMA.FTZ R49, R188, c[0x0][0x2d0], -R49 ;  /* 0x0000b400bc317a23 */ /* 0x000fe40000010831 */
[----:B------:R1:W-:Y:S10]  /*10040*/  MUFU.EX2 R161, R2 ;  /* 0x0000000200a17308 */ /* 0x0003f40000000800 */
[----:B------:R-:W2:Y:S01]  /*10050*/  MUFU.EX2 R137, R49 ;  /* 0x0000003100897308 */ /* 0x000ea20000000800 */
[--C-:B-1----:R-:W-:Y:S09]  /*10060*/  FFMA.FTZ R2, R160, c[0x0][0x2d0], -R50.reuse ;  /* 0x0000b400a0027a23 */ /* 0x102ff20000010832 */
[----:B------:R1:W-:Y:S01]  /*10070*/  MUFU.EX2 R130, R2 ;  /* 0x0000000200827308 */ /* 0x0003e20000000800 */
[----:B--2---:R-:W-:Y:S01]  /*10080*/  F2FP.BF16.PACK_AB R34, R137, R161 ;  /* 0x000000a18922723e */ /* 0x004fe200000010ff */
[--C-:B-1----:R-:W-:Y:S08]  /*10090*/  FFMA.FTZ R2, R179, c[0x0][0x2d0], -R50.reuse ;  /* 0x0000b400b3027a23 */ /* 0x102ff00000010832 */
[----:B------:R1:W2:Y:S02]  /*100a0*/  MUFU.EX2 R129, R2 ;  /* 0x0000000200817308 */ /* 0x0002a40000000800 */
[--C-:B-1----:R-:W-:Y:S01]  /*100b0*/  FFMA.FTZ R2, R186, c[0x0][0x2d0], -R50.reuse ;  /* 0x0000b400ba027a23 */ /* 0x102fe20000010832 */
[----:B--2---:R-:W-:Y:S01]  /*100c0*/  F2FP.BF16.PACK_AB R33, R129, R130 ;  /* 0x000000828121723e */ /* 0x004fe200000010ff */
[----:B------:R-:W-:Y:S06]  /*100d0*/  FFMA.FTZ R50, R26, c[0x0][0x2d0], -R50 ;  /* 0x0000b4001a327a23 */ /* 0x000fec0000010832 */
[----:B------:R1:W-:Y:S10]  /*100e0*/  MUFU.EX2 R27, R2 ;  /* 0x00000002001b7308 */ /* 0x0003f40000000800 */
[----:B------:R-:W2:Y:S01]  /*100f0*/  MUFU.EX2 R26, R50 ;  /* 0x00000032001a7308 */ /* 0x000ea20000000800 */
[----:B-1----:R-:W-:Y:S04]  /*10100*/  FADD.FTZ R2, R232, R25 ;  /* 0x00000019e8027221 */ /* 0x002fe80000010000 */
[----:B------:R-:W-:Y:S01]  /*10110*/  FADD.FTZ R2, R233, R2 ;  /* 0x00000002e9027221 */ /* 0x000fe20000010000 */
[----:B--2---:R-:W-:Y:S01]  /*10120*/  F2FP.BF16.PACK_AB R35, R26, R27 ;  /* 0x0000001b1a23723e */ /* 0x004fe200000010ff */
[----:B------:R-:W1:Y:S06]  /*10130*/  LDSM.16.MT88.4 R48, [R210+0x2c80] ;  /* 0x002c8000d230783b */ /* 0x000e6c0000004200 */
[C---:B------:R-:W-:Y:S07]  /*10140*/  HMMA.16816.F32.BF16 R144, R32.reuse, R152, R8 ;  /* 0x000000982090723c */ /* 0x040fee0000041808 */
[----:B------:R-:W-:Y:S01]  /*10150*/  FADD.FTZ R8, R204, R3 ;  /* 0x00000003cc087221 */ /* 0x000fe20000010000 */
[-C--:B------:R-:W-:Y:S01]  /*10160*/  HMMA.16816.F32.BF16 R148, R32, R154.reuse, R12 ;  /* 0x0000009a2094723c */ /* 0x080fe2000004180c */
[----:B------:R-:W-:Y:S03]  /*10170*/  FFMA.FTZ R3, R0, R237, R139 ;  /* 0x000000ed00037223 */ /* 0x000fe6000001008b */
[----:B------:R-:W-:Y:S02]  /*10180*/  FADD.FTZ R0, R205, R8 ;  /* 0x00000008cd007221 */ /* 0x000fe40000010000 */
[----:B------:R-:W-:Y:S02]  /*10190*/  FADD.FTZ R9, R234, R2 ;  /* 0x00000002ea097221 */ /* 0x000fe40000010000 */
[C---:B------:R-:W-:Y:S01]  /*101a0*/  HMMA.16816.F32.BF16 R152, R28.reuse, R154, R16 ;  /* 0x0000009a1c98723c */ /* 0x040fe20000041810 */
[----:B------:R-:W-:Y:S03]  /*101b0*/  FADD.FTZ R8, R190, R0 ;  /* 0x00000000be087221 */ /* 0x000fe60000010000 */
[----:B------:R-:W-:Y:S02]  /*101c0*/  FADD.FTZ R2, R230, R24 ;  /* 0x00000018e6027221 */ /* 0x000fe40000010000 */
[----:B------:R-:W-:Y:S02]  /*101d0*/  FADD.FTZ R9, R198, R9 ;  /* 0x00000009c6097221 */ /* 0x000fe40000010000 */
[-C--:B----4-:R-:W-:Y:S01]  /*101e0*/  HMMA.16816.F32.BF16 R100, R28, R40.reuse, R100 ;  /* 0x000000281c64723c */ /* 0x090fe20000041864 */
[----:B------:R-:W-:Y:S03]  /*101f0*/  FADD.FTZ R10, R196, R2 ;  /* 0x00000002c40a7221 */ /* 0x000fe60000010000 */
[----:B------:R-:W-:Y:S02]  /*10200*/  FADD.FTZ R2, R197, R9 ;  /* 0x00000009c5027221 */ /* 0x000fe40000010000 */
[----:B------:R-:W-:Y:S02]  /*10210*/  FADD.FTZ R0, R195, R10 ;  /* 0x0000000ac3007221 */ /* 0x000fe40000010000 */
[C---:B------:R-:W-:Y:S01]  /*10220*/  HMMA.16816.F32.BF16 R104, R32.reuse, R40, R104 ;  /* 0x000000282068723c */ /* 0x040fe20000041868 */
[----:B------:R-:W-:Y:S03]  /*10230*/  FADD.FTZ R10, R194, R2 ;  /* 0x00000002c20a7221 */ /* 0x000fe60000010000 */
[----:B------:R-:W-:Y:S02]  /*10240*/  FADD.FTZ R9, R189, R8 ;  /* 0x00000008bd097221 */ /* 0x000fe40000010000 */
[----:B------:R-:W-:Y:S02]  /*10250*/  FADD.FTZ R8, R192, R0 ;  /* 0x00000000c0087221 */ /* 0x000fe40000010000 */
[-C--:B------:R-:W-:Y:S01]  /*10260*/  HMMA.16816.F32.BF16 R108, R32, R42.reuse, R108 ;  /* 0x0000002a206c723c */ /* 0x080fe2000004186c */
[----:B------:R-:W-:Y:S03]  /*10270*/  FADD.FTZ R0, R193, R10 ;  /* 0x0000000ac1007221 */ /* 0x000fe60000010000 */
[----:B------:R-:W-:Y:S02]  /*10280*/  FADD.FTZ R2, R173, R9 ;  /* 0x00000009ad027221 */ /* 0x000fe40000010000 */
[----:B------:R-:W-:Y:S02]  /*10290*/  FADD.FTZ R3, R199, R3 ;  /* 0x00000003c7037221 */ /* 0x000fe40000010000 */
[C---:B------:R-:W-:Y:S04]  /*102a0*/  HMMA.16816.F32.BF16 R112, R28.reuse, R42, R112 ;  /* 0x0000002a1c70723c */ /* 0x040fe80000041870 */
[----:B------:R-:W-:Y:S04]  /*102b0*/  FADD.FTZ R3, R200, R3 ;  /* 0x00000003c8037221 */ /* 0x000fe80000010000 */
[-C--:B------:R-:W-:Y:S01]  /*102c0*/  HMMA.16816.F32.BF16 R116, R28, R44.reuse, R116 ;  /* 0x0000002c1c74723c */ /* 0x080fe20000041874 */
[----:B------:R-:W-:Y:S04]  /*102d0*/  FADD.FTZ R3, R201, R3 ;  /* 0x00000003c9037221 */ /* 0x000fe80000010000 */
[----:B------:R-:W-:Y:S03]  /*102e0*/  FADD.FTZ R3, R171, R3 ;  /* 0x00000003ab037221 */ /* 0x000fe60000010000 */
[C---:B------:R-:W-:Y:S01]  /*102f0*/  HMMA.16816.F32.BF16 R120, R32.reuse, R44, R120 ;  /* 0x0000002c2078723c */ /* 0x040fe20000041878 */
[----:B------:R-:W-:Y:S04]  /*10300*/  FADD.FTZ R3, R136, R3 ;  /* 0x0000000388037221 */ /* 0x000fe80000010000 */
[----:B------:R-:W-:Y:S01]  /*10310*/  FADD.FTZ R3, R131, R3 ;  /* 0x0000000383037221 */ /* 0x000fe20000010000 */
[----:B------:R-:W-:Y:S02]  /*10320*/  MOV R131, R132 ;  /* 0x0000008400837202 */ /* 0x000fe40000000f00 */
[-C--:B------:R-:W-:Y:S01]  /*10330*/  HMMA.16816.F32.BF16 R156, R32, R46.reuse, R20 ;  /* 0x0000002e209c723c */ /* 0x080fe20000041814 */
[----:B------:R-:W-:Y:S03]  /*10340*/  FADD.FTZ R3, R135, R3 ;  /* 0x0000000387037221 */ /* 0x000fe60000010000 */
[----:B------:R-:W-:Y:S04]  /*10350*/  MOV R135, R128 ;  /* 0x0000008000877202 */ /* 0x000fe80000000f00 */
[C---:B------:R-:W-:Y:S08]  /*10360*/  HMMA.16816.F32.BF16 R124, R28.reuse, R46, R124 ;  /* 0x0000002e1c7c723c */ /* 0x040ff0000004187c */
[-C--:B-1----:R-:W-:Y:S08]  /*10370*/  HMMA.16816.F32.BF16 R52, R28, R48.reuse, R52 ;  /* 0x000000301c34723c */ /* 0x082ff00000041834 */
        /* <DEDUP_REMOVED lines=18> */
[----:B------:R-:W-:Y:S02]  /*104a0*/  FADD.FTZ R4, R138, R0 ;  /* 0x000000008a047221 */ /* 0x000fe40000010000 */
[----:B------:R-:W-:Y:S03]  /*104b0*/  FADD.FTZ R0, R166, R5 ;  /* 0x00000005a6007221 */ /* 0x000fe60000010000 */
[----:B------:R-:W-:Y:S01]  /*104c0*/  FADD.FTZ R2, R130, R3 ;  /* 0x0000000382027221 */ /* 0x000fe20000010000 */
[----:B------:R-:W-:Y:S01]  /*104d0*/  MOV R130, R133 ;  /* 0x0000008500827202 */ /* 0x000fe20000000f00 */
        /* <DEDUP_REMOVED lines=11> */
[----:B------:R-:W-:Y:S05]  /*10590*/  FADD.FTZ R2, R26, R2 ;  /* 0x000000021a027221 */ /* 0x000fea0000010000 */
[----:B------:R2:W-:Y:S01]  /*105a0*/  STL [R1+0xc], R2 ;  /* 0x00000c0201007387 */ /* 0x0005e20000100800 */
[----:B-1----:R-:W-:Y:S04]  /*105b0*/  IADD3 R0, R207, -0x1, RZ ;  /* 0xffffffffcf007810 */ /* 0x002fe80007ffe0ff */
[----:B------:R-:W-:Y:S01]  /*105c0*/  MOV R207, R0 ;  /* 0x0000000000cf7202 */ /* 0x000fe20000000f00 */
[----:B--2---:R-:W-:-:S05]  /*105d0*/  @P0 BRA `(.L_x_243) ;  /* 0xffffc01000000947 */ /* 0x004fca000383ffff */
.L_x_222:
[----:B------:R-:W2:Y:S04]  /*105e0*/  LDL.LU R0, [R1+0x8] ;  /* 0x0000080001007983 */ /* 0x000ea80000300800 */
[----:B------:R-:W3:Y:S04]  /*105f0*/  LDL.LU R3, [R1] ;  /* 0x0000000001037983 */ /* 0x000ee80000300800 */
[----:B------:R-:W4:Y:S04]  /*10600*/  LDL.LU R8, [R1+0x4] ;  /* 0x0000040001087983 */ /* 0x000f280000300800 */
[----:B------:R-:W5:Y:S01]  /*10610*/  LDL.LU R7, [R1+0xc] ;  /* 0x00000c0001077983 */ /* 0x000f620000300800 */
[----:B------:R-:W-:-:S02]  /*10620*/  MOV R30, 0xff800000 ;  /* 0xff800000001e7802 */ /* 0x000fc40000000f00 */
[----:B------:R-:W-:Y:S02]  /*10630*/  MOV R31, 0xff800000 ;  /* 0xff800000001f7802 */ /* 0x000fe40000000f00 */
[----:B------:R-:W-:Y:S02]  /*10640*/  MOV R32, 0xff800000 ;  /* 0xff80000000207802 */ /* 0x000fe40000000f00 */
[----:B------:R-:W-:Y:S02]  /*10650*/  MOV R33, 0xff800000 ;  /* 0xff80000000217802 */ /* 0x000fe40000000f00 */
[----:B------:R-:W-:Y:S01]  /*10660*/  PLOP3.LUT P4, PT, PT, PT, PT, 0x8, 0x0 ;  /* 0x000000000000781c */ /* 0x000fe20003f8e170 */
[----:B--2---:R-:W1:Y:S04]  /*10670*/  SHFL.BFLY PT, R4, R0, 0x2, 0x1f ;  /* 0x0c401f0000047f89 */ /* 0x004e6800000e0000 */
[----:B---3--:R-:W2:Y:S04]  /*10680*/  SHFL.BFLY PT, R5, R3, 0x2, 0x1f ;  /* 0x0c401f0003057f89 */ /* 0x008ea800000e0000 */
[----:B----4-:R-:W3:Y:S04]  /*10690*/  SHFL.BFLY PT, R6, R8, 0x2, 0x1f ;  /* 0x0c401f0008067f89 */ /* 0x010ee800000e0000 */
[----:B-----5:R-:W4:Y:S01]  /*106a0*/  SHFL.BFLY PT, R2, R7, 0x2, 0x1f ;  /* 0x0c401f0007027f89 */ /* 0x020f2200000e0000 */
[----:B-1----:R-:W-:-:S02]  /*106b0*/  FADD.FTZ R4, R4, R0 ;  /* 0x0000000004047221 */ /* 0x002fc40000010000 */
        /* <DEDUP_REMOVED lines=13> */
[----:B------:R-:W-:Y:S01]  /*10790*/  FSETP.NE.FTZ.AND P2, PT, R5, RZ, PT ;  /* 0x000000ff0500720b */ /* 0x000fe20003f55000 */
[----:B----4-:R-:W-:-:S03]  /*107a0*/  FADD.FTZ R7, R2, R8 ;  /* 0x0000000802077221 */ /* 0x010fc60000010000 */
[----:B------:R-:W-:Y:S02]  /*107b0*/  FSETP.NE.FTZ.AND P1, PT, R6, RZ, PT ;  /* 0x000000ff0600720b */ /* 0x000fe40003f35000 */
[----:B------:R-:W-:-:S03]  /*107c0*/  MOV R2, RZ ;  /* 0x000000ff00027202 */ /* 0x000fc60000000f00 */
[----:B------:R-:W1:Y:S01]  /*107d0*/  @P3 MUFU.RCP R0, R4 ;  /* 0x0000000400003308 */ /* 0x000e620000001000 */
[----:B------:R-:W-:-:S07]  /*107e0*/  FSETP.NE.FTZ.AND P0, PT, R7, RZ, PT ;  /* 0x000000ff0700720b */ /* 0x000fce0003f15000 */
[----:B------:R-:W-:Y:S01]  /*107f0*/  @P2 MUFU.RCP R3, R5 ;  /* 0x0000000500032308 */ /* 0x000fe20000001000 */
[----:B-1----:R-:W-:-:S07]  /*10800*/  FMUL.FTZ R140, R0, R140 ;  /* 0x0000008c008c7220 */ /* 0x002fce0000410000 */
        /* <DEDUP_REMOVED lines=19> */
[C---:B------:R-:W-:Y:S01]  /*10940*/  FMUL.FTZ R68, R0.reuse, R68 ;  /* 0x0000004400447220 */ /* 0x040fe20000410000 */
[----:B------:R-:W-:Y:S01]  /*10950*/  @P0 MUFU.LG2 R5, R7 ;  /* 0x0000000700050308 */ /* 0x000fe20000000c00 */
        /* <DEDUP_REMOVED lines=8> */
[C---:B-1----:R-:W-:Y:S02]  /*109e0*/  FMUL.FTZ R144, R2.reuse, R144 ;  /* 0x0000009002907220 */ /* 0x042fe40000410000 */
[----:B------:R-:W-:-:S02]  /*109f0*/  FMUL.FTZ R145, R2, R145 ;  /* 0x0000009102917220 */ /* 0x000fc40000410000 */
[C---:B------:R-:W-:Y:S01]  /*10a00*/  FMUL.FTZ R148, R2.reuse, R148 ;  /* 0x0000009402947220 */ /* 0x040fe20000410000 */
[----:B------:R1:W2:Y:S01]  /*10a10*/  @P0 MUFU.RCP R0, R7 ;  /* 0x0000000700000308 */ /* 0x0002a20000001000 */
[C---:B------:R-:W-:Y:S02]  /*10a20*/  FMUL.FTZ R149, R2.reuse, R149 ;  /* 0x0000009502957220 */ /* 0x040fe40000410000 */
[C---:B------:R-:W-:Y:S02]  /*10a30*/  FMUL.FTZ R104, R2.reuse, R104 ;  /* 0x0000006802687220 */ /* 0x040fe40000410000 */
[C---:B------:R-:W-:Y:S02]  /*10a40*/  FMUL.FTZ R105, R2.reuse, R105 ;  /* 0x0000006902697220 */ /* 0x040fe40000410000 */
[C---:B------:R-:W-:Y:S02]  /*10a50*/  FMUL.FTZ R108, R2.reuse, R108 ;  /* 0x0000006c026c7220 */ /* 0x040fe40000410000 */
[----:B------:R-:W-:-:S02]  /*10a60*/  FMUL.FTZ R109, R2, R109 ;  /* 0x0000006d026d7220 */ /* 0x000fc40000410000 */
[C---:B------:R-:W-:Y:S02]  /*10a70*/  FMUL.FTZ R120, R2.reuse, R120 ;  /* 0x0000007802787220 */ /* 0x040fe40000410000 */
[C---:B------:R-:W-:Y:S02]  /*10a80*/  FMUL.FTZ R121, R2.reuse, R121 ;  /* 0x0000007902797220 */ /* 0x040fe40000410000 */
[C---:B------:R-:W-:Y:S01]  /*10a90*/  FMUL.FTZ R156, R2.reuse, R156 ;  /* 0x0000009c029c7220 */ /* 0x040fe20000410000 */
[----:B-1----:R-:W-:Y:S01]  /*10aa0*/  @P0 MOV R7, 0x3f317218 ;  /* 0x3f31721800070802 */ /* 0x002fe20000000f00 */
        /* <DEDUP_REMOVED lines=70> */
[----:B------:R-:W-:Y:S02]  /*10f10*/  @P0 FMUL.FTZ R3, R5, 0.69314718246459960938 ;  /* 0x3f31721805030820 */ /* 0x000fe40000410000 */
[----:B------:R-:W-:-:S02]  /*10f20*/  @P0 FMUL.FTZ R0, R7, c[0x0][0x2d0] ;  /* 0x0000b40007000a20 */ /* 0x000fc40000410000 */
[----:B------:R-:W-:Y:S02]  /*10f30*/  @P3 FFMA.FTZ R30, R9, R134, R10 ;  /* 0x00000086091e3223 */ /* 0x000fe4000001000a */
[----:B------:R-:W-:Y:S02]  /*10f40*/  @P2 FFMA.FTZ R31, R4, R133, R8 ;  /* 0x00000085041f2223 */ /* 0x000fe40000010008 */
[----:B------:R-:W-:Y:S02]  /*10f50*/  @P1 FFMA.FTZ R32, R2, R132, R6 ;  /* 0x0000008402201223 */ /* 0x000fe40000010006 */
[----:B------:R-:W-:Y:S02]  /*10f60*/  @P0 FFMA.FTZ R33, R0, R128, R3 ;  /* 0x0000008000210223 */ /* 0x000fe40000010003 */
.L_x_167:
[----:B--2---:R-:W-:Y:S05]  /*10f70*/  @P4 BRA `(.L_x_244) ;  /* 0x0000166000004947 */ /* 0x004fea0003800000 */
[----:B------:R-:W2:Y:S01]  /*10f80*/  S2R R11, SR_TID.X ;  /* 0x00000000000b7919 */ /* 0x000ea20000002100 */
[----:B------:R-:W-:Y:S01]  /*10f90*/  ULDC.64 UR4, c[0x0][0x490] ;  /* 0x0001240000047ab9 */ /* 0x000fe20000000a00 */
[----:B------:R-:W-:Y:S01]  /*10fa0*/  F2FP.BF16.PACK_AB R62, R63, R62 ;  /* 0x0000003e3f3e723e */ /* 0x000fe200000010ff */
[----:B------:R-:W-:Y:S01]  /*10fb0*/  UIMAD UR10, UR6, UR4, URZ ;  /* 0x00000004060a72a4 */ /* 0x000fe2000f8e023f */
[----:B------:R-:W3:Y:S01]  /*10fc0*/  S2R R13, SR_CTAID.Z ;  /* 0x00000000000d7919 */ /* 0x000ee20000002700 */
[----:B------:R-:W-:Y:S01]  /*10fd0*/  UIMAD.WIDE.U32 UR12, UR7, UR4, URZ ;  /* 0x00000004070c72a5 */ /* 0x000fe2000f8e003f */
[----:B------:R-:W-:Y:S01]  /*10fe0*/  F2FP.BF16.PACK_AB R60, R61, R60 ;  /* 0x0000003c3d3c723e */ /* 0x000fe200000010ff */
[----:B------:R-:W-:Y:S01]  /*10ff0*/  UIMAD UR10, UR7, UR5, UR10 ;  /* 0x00000005070a72a4 */ /* 0x000fe2000f8e020a */
[----:B------:R-:W4:Y:S01]  /*11000*/  S2R R63, SR_CTAID.X ;  /* 0x00000000003f7919 */ /* 0x000f220000002500 */
[----:B------:R-:W-:Y:S01]  /*11010*/  IMAD.MOV.U32 R61, RZ, RZ, c[0x0][0x4e8] ;  /* 0x00013a00ff3d7624 */ /* 0x000fe200078e00ff */
[----:B------:R-:W-:Y:S01]  /*11020*/  ULDC.64 UR4, c[0x0][0x3e8] ;  /* 0x0000fa0000047ab9 */ /* 0x000fe20000000a00 */
[----:B------:R-:W-:Y:S01]  /*11030*/  IMAD.U32 R2, RZ, RZ, UR12 ;  /* 0x0000000cff027e24 */ /* 0x000fe2000f8e00ff */
[----:B------:R-:W-:Y:S01]  /*11040*/  UIMAD.WIDE.U32 UR14, UR7, UR4, URZ ;  /* 0x00000004070e72a5 */ /* 0x000fe2000f8e003f */
[----:B------:R-:W-:Y:S01]  /*11050*/  IMAD.U32 R3, RZ, RZ, UR13 ;  /* 0x0000000dff037e24 */ /* 0x000fe2000f8e00ff */
[----:B------:R-:W-:Y:S01]  /*11060*/  UIMAD UR6, UR6, UR4, URZ ;  /* 0x00000004060672a4 */ /* 0x000fe2000f8e023f */
[C---:B------:R-:W-:Y:S01]  /*11070*/  ISETP.NE.AND P1, PT, R61.reuse, 0x1, PT ;  /* 0x000000013d00780c */ /* 0x040fe20003f25270 */
[----:B------:R-:W-:Y:S01]  /*11080*/  UIADD3 UR10, UR13, UR10, URZ ;  /* 0x0000000a0d0a7290 */ /* 0x000fe2000fffe03f */
[----:B------:R-:W-:Y:S01]  /*11090*/  IMAD R61, R61, c[0x0][0x388], RZ ;  /* 0x0000e2003d3d7a24 */ /* 0x000fe200078e02ff */
[----:B------:R-:W-:Y:S01]  /*110a0*/  UIMAD UR5, UR7, UR5, UR6 ;  /* 0x00000005070572a4 */ /* 0x000fe2000f8e0206 */
[----:B------:R-:W-:Y:S01]  /*110b0*/  IMAD.U32 R6, RZ, RZ, UR14 ;  /* 0x0000000eff067e24 */ /* 0x000fe2000f8e00ff */
[----:B------:R-:W-:Y:S01]  /*110c0*/  F2FP.BF16.PACK_AB R140, R141, R140 ;  /* 0x0000008c8d8c723e */ /* 0x000fe200000010ff */
[----:B------:R-:W-:Y:S01]  /*110d0*/  IMAD.U32 R7, RZ, RZ, UR15 ;  /* 0x0000000fff077e24 */ /* 0x000fe2000f8e00ff */
[----:B------:R-:W-:Y:S01]  /*110e0*/  UIADD3 UR5, UR15, UR5, URZ ;  /* 0x000000050f057290 */ /* 0x000fe2000fffe03f */
[----:B------:R-:W-:Y:S01]  /*110f0*/  IMAD.U32 R5, RZ, RZ, UR10 ;  /* 0x0000000aff057e24 */ /* 0x000fe2000f8e00ff */
[----:B--2---:R-:W-:Y:S01]  /*11100*/  SHF.R.S32.HI R10, RZ, 0x1f, R11 ;  /* 0x0000001fff0a7819 */ /* 0x004fe2000001140b */
[----:B------:R-:W-:Y:S01]  /*11110*/  BSSY B0, `(.L_x_245) ;  /* 0x0000104000007945 */ /* 0x000fe20003800000 */
[----:B------:R-:W-:-:S02]  /*11120*/  F2FP.BF16.PACK_AB R142, R143, R142 ;  /* 0x0000008e8f8e723e */ /* 0x000fc400000010ff */
[CC--:B------:R-:W-:Y:S01]  /*11130*/  LEA.HI R8, R10.reuse, R11.reuse, RZ, 0x5 ;  /* 0x0000000b0a087211 */ /* 0x0c0fe200078f28ff */
[----:B------:R-:W-:Y:S01]  /*11140*/  IMAD.U32 R3, RZ, RZ, UR5 ;  /* 0x00000005ff037e24 */ /* 0x000fe2000f8e00ff */
[-C--:B------:R-:W-:Y:S02]  /*11150*/  LEA.HI R9, R10, R11.reuse, RZ, 0x2 ;  /* 0x0000000b0a097211 */ /* 0x080fe400078f10ff */
[----:B------:R-:W-:Y:S02]  /*11160*/  LOP3.LUT R0, R8, 0xffffffe0, RZ, 0xc0, !PT ;  /* 0xffffffe008007812 */ /* 0x000fe400078ec0ff */
[----:B------:R-:W-:Y:S02]  /*11170*/  LOP3.LUT R4, R9, 0xfffffffc, RZ, 0xc0, !PT ;  /* 0xfffffffc09047812 */ /* 0x000fe400078ec0ff */
[----:B------:R-:W-:Y:S01]  /*11180*/  LEA.HI R10, R10, R11, RZ, 0x3 ;  /* 0x0000000b0a0a7211 */ /* 0x000fe200078f18ff */
[C---:B------:R-:W-:Y:S01]  /*11190*/  IMAD.IADD R0, R11.reuse, 0x1, -R0 ;  /* 0x000000010b007824 */ /* 0x040fe200078e0a00 */
[----:B---3--:R-:W-:Y:S01]  /*111a0*/  SHF.R.S32.HI R12, RZ, 0x1f, R13 ;  /* 0x0000001fff0c7819 */ /* 0x008fe2000001140d */
[----:B------:R-:W-:Y:S01]  /*111b0*/  IMAD.IADD R7, R11, 0x1, -R4 ;  /* 0x000000010b077824 */ /* 0x000fe200078e0a04 */
[----:B------:R-:W-:Y:S01]  /*111c0*/  SHF.R.S32.HI R17, RZ, 0x2, R9 ;  /* 0x00000002ff117819 */ /* 0x000fe20000011409 */
[----:B------:R-:W-:Y:S01]  /*111d0*/  IMAD.MOV.U32 R4, RZ, RZ, R2 ;  /* 0x000000ffff047224 */ /* 0x000fe200078e0002 */
[----:B------:R-:W-:Y:S01]  /*111e0*/  SHF.R.S32.HI R11, RZ, 0x1f, R0 ;  /* 0x0000001fff0b7819 */ /* 0x000fe20000011400 */
[----:B------:R-:W-:Y:S01]  /*111f0*/  IMAD.MOV.U32 R2, RZ, RZ, R6 ;  /* 0x000000ffff027224 */ /* 0x000fe200078e0006 */
[----:B------:R-:W-:Y:S01]  /*11200*/  LOP3.LUT P0, RZ, R0, 0x3, RZ, 0xc0, !PT ;  /* 0x0000000300ff7812 */ /* 0x000fe2000780c0ff */
[----:B------:R-:W-:Y:S01]  /*11210*/  IMAD.SHL.U32 R6, R10, 0x8, RZ ;  /* 0x000000080a067824 */ /* 0x000fe200078e00ff */
[----:B------:R-:W-:Y:S01]  /*11220*/  LEA.HI R15, R11, R0, RZ, 0x2 ;  /* 0x000000000b0f7211 */ /* 0x000fe200078f10ff */
[----:B------:R-:W-:Y:S01]  /*11230*/  IMAD.SHL.U32 R16, R7, 0x8, RZ ;  /* 0x0000000807107824 */ /* 0x000fe200078e00ff */
[----:B------:R-:W-:Y:S01]  /*11240*/  F2FP.BF16.PACK_AB R152, R153, R152 ;  /* 0x000000989998723e */ /* 0x000fe200000010ff */
[----:B------:R-:W-:Y:S01]  /*11250*/  IMAD R24, R12, c[0x0][0x498], RZ ;  /* 0x000126000c187a24 */ /* 0x000fe200078e02ff */
[----:B------:R-:W-:Y:S01]  /*11260*/  LOP3.LUT R0, R6, 0xc0, RZ, 0xc0, !PT ;  /* 0x000000c006007812 */ /* 0x000fe200078ec0ff */
[----:B------:R-:W-:Y:S01]  /*11270*/  IMAD R18, R12, c[0x0][0x3f0], RZ ;  /* 0x0000fc000c127a24 */ /* 0x000fe200078e02ff */
[----:B------:R-:W-:Y:S01]  /*11280*/  F2FP.BF16.PACK_AB R154, R155, R154 ;  /* 0x0000009a9b9a723e */ /* 0x000fe200000010ff */
[C---:B------:R-:W-:Y:S01]  /*11290*/  IMAD R24, R13.reuse, c[0x0][0x49c], R24 ;  /* 0x000127000d187a24 */ /* 0x040fe200078e0218 */
[----:B------:R-:W-:Y:S01]  /*112a0*/  SHF.R.U32.HI R6, RZ, 0x3, R0 ;  /* 0x00000003ff067819 */ /* 0x000fe20000011600 */
[C---:B------:R-:W-:Y:S01]  /*112b0*/  IMAD R18, R13.reuse, c[0x0][0x3f4], R18 ;  /* 0x0000fd000d127a24 */ /* 0x040fe200078e0212 */
[----:B------:R-:W-:Y:S01]  /*112c0*/  LOP3.LUT R0, R0, 0x18, R16, 0xf8, !PT ;  /* 0x0000001800007812 */ /* 0x000fe200078ef810 */
[----:B-1----:R-:W-:Y:S01]  /*112d0*/  IMAD.WIDE.U32 R20, R13, c[0x0][0x498], R4 ;  /* 0x000126000d147a25 */ /* 0x002fe200078e0004 */
[----:B------:R-:W-:-:S02]  /*112e0*/  LEA.HI R5, R17, R17, RZ, 0x1 ;  /* 0x0000001111057211 */ /* 0x000fc400078f08ff */
[----:B------:R-:W-:Y:S01]  /*112f0*/  LOP3.LUT R19, R0, R6, RZ, 0x3c, !PT ;  /* 0x0000000600137212 */ /* 0x000fe200078e3cff */
[----:B------:R-:W-:Y:S01]  /*11300*/  IMAD.WIDE.U32 R12, R13, c[0x0][0x3f0], R2 ;  /* 0x0000fc000d0c7a25 */ /* 0x000fe200078e0002 */
[--C-:B------:R-:W-:Y:S02]  /*11310*/  SHF.R.S32.HI R0, RZ, 0x5, R8.reuse ;  /* 0x00000005ff007819 */ /* 0x100fe40000011408 */
[----:B------:R-:W-:Y:S02]  /*11320*/  SHF.R.S32.HI R2, RZ, 0x1f, R8 ;  /* 0x0000001fff027819 */ /* 0x000fe40000011408 */
[----:B------:R-:W-:Y:S01]  /*11330*/  SHF.R.S32.HI R4, RZ, 0x1f, R9 ;  /* 0x0000001fff047819 */ /* 0x000fe20000011409 */
[----:B------:R-:W-:Y:S01]  /*11340*/  IMAD R14, R0, 0x100, R7 ;  /* 0x00000100000e7824 */ /* 0x000fe200078e0207 */
[----:B------:R-:W-:Y:S02]  /*11350*/  LEA.HI R3, R2, R0, RZ, 0x2 ;  /* 0x0000000002037211 */ /* 0x000fe400078f10ff */
[----:B------:R-:W-:-:S02]  /*11360*/  LOP3.LUT R2, R5, 0x3fffffe, RZ, 0xc0, !PT ;  /* 0x03fffffe05027812 */ /* 0x000fc400078ec0ff */
[----:B------:R-:W-:Y:S02]  /*11370*/  LEA.HI R6, R4, R17, RZ, 0x3 ;  /* 0x0000001104067211 */ /* 0x000fe400078f18ff */
[----:B------:R-:W-:Y:S02]  /*11380*/  LEA.HI R4, R7, R7, RZ, 0x1 ;  /* 0x0000000707047211 */ /* 0x000fe400078f08ff */
[----:B------:R-:W-:Y:S01]  /*11390*/  LOP3.LUT R5, R3, 0xffffffc, RZ, 0xc0, !PT ;  /* 0x0ffffffc03057812 */ /* 0x000fe200078ec0ff */
[----:B------:R-:W-:Y:S01]  /*113a0*/  IMAD.IADD R3, R17, 0x1, -R2 ;  /* 0x0000000111037824 */ /* 0x000fe200078e0a02 */
[----:B------:R-:W-:Y:S02]  /*113b0*/  LOP3.LUT R2, R4, 0x1ffffffe, RZ, 0xc0, !PT ;  /* 0x1ffffffe04027812 */ /* 0x000fe400078ec0ff */
[----:B------:R-:W-:Y:S01]  /*113c0*/  LOP3.LUT R6, R6, 0xfffffff8, RZ, 0xc0, !PT ;  /* 0xfffffff806067812 */ /* 0x000fe200078ec0ff */
[C---:B------:R-:W-:Y:S01]  /*113d0*/  IMAD.IADD R9, R0.reuse, 0x1, -R5 ;  /* 0x0000000100097824 */ /* 0x040fe200078e0a05 */
[----:B------:R-:W-:Y:S01]  /*113e0*/  F2FP.BF16.PACK_AB R144, R145, R144 ;  /* 0x000000909190723e */ /* 0x000fe200000010ff */
[----:B------:R-:W-:Y:S01]  /*113f0*/  IMAD R11, R0, 0x8, R3 ;  /* 0x00000008000b7824 */ /* 0x000fe200078e0203 */
[----:B------:R-:W-:Y:S01]  /*11400*/  SHF.R.S32.HI R3, RZ, 0x2, R15 ;  /* 0x00000002ff037819 */ /* 0x000fe2000001140f */
[----:B------:R-:W-:Y:S01]  /*11410*/  IMAD.IADD R10, R7, 0x1, -R2 ;  /* 0x00000001070a7824 */ /* 0x000fe200078e0a02 */
[----:B------:R-:W-:Y:S01]  /*11420*/  F2FP.BF16.PACK_AB R146, R147, R146 ;  /* 0x000000929392723e */ /* 0x000fe200000010ff */
[----:B------:R-:W-:Y:S01]  /*11430*/  IMAD R0, R7, 0x20, R17 ;  /* 0x0000002007007824 */ /* 0x000fe200078e0211 */
[----:B------:R-:W-:Y:S01]  /*11440*/  F2FP.BF16.PACK_AB R148, R149, R148 ;  /* 0x000000949594723e */ /* 0x000fe200000010ff */
[----:B------:R-:W-:Y:S01]  /*11450*/  IMAD.IADD R7, R17, 0x1, -R6 ;  /* 0x0000000111077824 */ /* 0x000fe200078e0a06 */
[----:B------:R-:W-:Y:S01]  /*11460*/  F2FP.BF16.PACK_AB R150, R151, R150 ;  /* 0x000000969796723e */ /* 0x000fe200000010ff */
[----:B------:R-:W-:Y:S01]  /*11470*/  IMAD.SHL.U32 R2, R4, 0x20, RZ ;  /* 0x0000002004027824 */ /* 0x000fe200078e00ff */
[----:B------:R-:W-:Y:S01]  /*11480*/  F2FP.BF16.PACK_AB R100, R101, R100 ;  /* 0x000000646564723e */ /* 0x000fe200000010ff */
[----:B----4-:R-:W-:Y:S01]  /*11490*/  IMAD R8, R63, 0x80, R0 ;  /* 0x000000803f087824 */ /* 0x010fe200078e0200 */
[----:B------:R-:W-:Y:S01]  /*114a0*/  LEA.HI R5, R7, R7, RZ, 0x1 ;  /* 0x0000000707057211 */ /* 0x000fe200078f08ff */
[----:B------:R-:W-:Y:S01]  /*114b0*/  IMAD R4, R9, 0x10, R3 ;  /* 0x0000001009047824 */ /* 0x000fe200078e0203 */
[----:B------:R-:W-:Y:S01]  /*114c0*/  LOP3.LUT R2, R2, 0xffffffc0, RZ, 0xc0, !PT ;  /* 0xffffffc002027812 */ /* 0x000fe200078ec0ff */
[----:B------:R-:W-:Y:S01]  /*114d0*/  @P1 IMAD.HI.U32 R9, R8, c[0x0][0x4ec], RZ ;  /* 0x00013b0008091a27 */ /* 0x000fe200078e00ff */
[----:B------:R-:W-:-:S02]  /*114e0*/  LOP3.LUT R6, R5, 0x3fffffe, RZ, 0xc0, !PT ;  /* 0x03fffffe05067812 */ /* 0x000fc400078ec0ff */
[----:B------:R-:W-:Y:S01]  /*114f0*/  SHF.R.S32.HI R5, RZ, 0x1, R5 ;  /* 0x00000001ff057819 */ /* 0x000fe20000011405 */
[----:B------:R-:W-:Y:S01]  /*11500*/  IMAD R10, R10, 0x8, R2 ;  /* 0x000000080a0a7824 */ /* 0x000fe200078e0202 */
[----:B------:R-:W-:Y:S01]  /*11510*/  F2FP.BF16.PACK_AB R102, R103, R102 ;  /* 0x000000666766723e */ /* 0x000fe200000010ff */
[----:B------:R-:W-:Y:S01]  /*11520*/  IMAD.MOV.U32 R0, RZ, RZ, R8 ;  /* 0x000000ffff007224 */ /* 0x000fe200078e0008 */
[----:B------:R-:W-:Y:S01]  /*11530*/  @P1 SHF.R.U32.HI R0, RZ, c[0x0][0x4f0], R9 ;  /* 0x00013c00ff001a19 */ /* 0x000fe20000011609 */
[----:B------:R-:W-:Y:S01]  /*11540*/  IMAD.IADD R6, R7, 0x1, -R6 ;  /* 0x0000000107067824 */ /* 0x000fe200078e0a06 */
[----:B------:R-:W-:Y:S01]  /*11550*/  LOP3.LUT R7, R5, 0x1, RZ, 0xc0, !PT ;  /* 0x0000000105077812 */ /* 0x000fe200078ec0ff */
[----:B------:R-:W-:Y:S01]  /*11560*/  IMAD.U32 R19, R11, 0x20, R19 ;  /* 0x000000200b137824 */ /* 0x000fe200078e0013 */
[----:B------:R-:W-:Y:S01]  /*11570*/  LOP3.LUT P2, RZ, R5, 0x2, RZ, 0xc0, !PT ;  /* 0x0000000205ff7812 */ /* 0x000fe2000784c0ff */
[----:B------:R-:W-:Y:S01]  /*11580*/  IMAD.MOV.U32 R2, RZ, RZ, R12 ;  /* 0x000000ffff027224 */ /* 0x000fe200078e000c */
[----:B------:R-:W-:Y:S01]  /*11590*/  ISETP.NE.U32.AND P3, PT, R7, 0x1, PT ;  /* 0x000000010700780c */ /* 0x000fe20003f65070 */
[----:B------:R-:W-:Y:S01]  /*115a0*/  IMAD.IADD R11, R4, 0x1, R10 ;  /* 0x00000001040b7824 */ /* 0x000fe200078e020a */
[----:B------:R-:W-:Y:S01]  /*115b0*/  F2FP.BF16.PACK_AB R112, R113, R112 ;  /* 0x000000707170723e */ /* 0x000fe200000010ff */
[----:B------:R-:W-:Y:S01]  /*115c0*/  IMAD R12, R6, 0x10, R14 ;  /* 0x00000010060c7824 */ /* 0x000fe200078e020e */
[----:B------:R-:W-:Y:S01]  /*115d0*/  SHF.R.S32.HI R6, RZ, 0x1f, R0 ;  /* 0x0000001fff067819 */ /* 0x000fe20000011400 */
[----:B------:R-:W-:Y:S01]  /*115e0*/  IMAD R4, R63, 0x80, R4 ;  /* 0x000000803f047824 */ /* 0x000fe200078e0204 */
[----:B------:R-:W-:Y:S01]  /*115f0*/  F2FP.BF16.PACK_AB R114, R115, R114 ;  /* 0x000000727372723e */ /* 0x000fe200000010ff */
[----:B------:R-:W-:Y:S01]  /*11600*/  IMAD.MOV R9, RZ, RZ, -R0 ;  /* 0x000000ffff097224 */ /* 0x000fe200078e0a00 */
[----:B------:R-:W-:Y:S01]  /*11610*/  F2FP.BF16.PACK_AB R104, R105, R104 ;  /* 0x000000686968723e */ /* 0x000fe200000010ff */
[----:B------:R-:W-:Y:S01]  /*11620*/  IMAD R6, R6, c[0x0][0x3e0], RZ ;  /* 0x0000f80006067a24 */ /* 0x000fe200078e02ff */
[C---:B------:R-:W-:Y:S01]  /*11630*/  IADD3 R10, R4.reuse, 0x8, RZ ;  /* 0x00000008040a7810 */ /* 0x040fe20007ffe0ff */
[----:B------:R-:W-:Y:S01]  /*11640*/  IMAD.IADD R3, R13, 0x1, R18 ;  /* 0x000000010d037824 */ /* 0x000fe200078e0212 */
[-C--:B------:R-:W-:Y:S01]  /*11650*/  ISETP.GE.OR P6, PT, R4, R61.reuse, P0 ;  /* 0x0000003d0400720c */ /* 0x080fe200007c6670 */
[----:B------:R-:W-:Y:S01]  /*11660*/  IMAD R7, R63, 0x80, R11 ;  /* 0x000000803f077824 */ /* 0x000fe200078e020b */
[----:B------:R-:W-:Y:S01]  /*11670*/  ISETP.GE.OR P5, PT, R10, R61, P0 ;  /* 0x0000003d0a00720c */ /* 0x000fe200007a6670 */
[----:B------:R-:W-:Y:S01]  /*11680*/  IMAD R14, R9, c[0x0][0x4e8], R8 ;  /* 0x00013a00090e7a24 */ /* 0x000fe200078e0208 */
[----:B------:R-:W-:Y:S01]  /*11690*/  F2FP.BF16.PACK_AB R106, R107, R106 ;  /* 0x0000006a6b6a723e */ /* 0x000fe200000010ff */
[C---:B------:R-:W-:Y:S01]  /*116a0*/  IMAD R10, R0.reuse, c[0x0][0x3e4], R6 ;  /* 0x0000f900000a7a24 */ /* 0x040fe200078e0206 */
[----:B------:R-:W-:Y:S01]  /*116b0*/  F2FP.BF16.PACK_AB R108, R109, R108 ;  /* 0x0000006c6d6c723e */ /* 0x000fe200000010ff */
[----:B------:R-:W-:Y:S01]  /*116c0*/  IMAD.WIDE.U32 R8, R0, c[0x0][0x3e0], R2 ;  /* 0x0000f80000087a25 */ /* 0x000fe200078e0002 */
[----:B------:R-:W-:-:S02]  /*116d0*/  IADD3 R0, R4, 0x48, RZ ;  /* 0x0000004804007810 */ /* 0x000fc40007ffe0ff */
[----:B------:R-:W-:Y:S01]  /*116e0*/  F2FP.BF16.PACK_AB R110, R111, R110 ;  /* 0x0000006e6f6e723e */ /* 0x000fe200000010ff */
[----:B------:R-:W-:Y:S01]  /*116f0*/  @P1 IMAD.HI.U32 R6, R7, c[0x0][0x4ec], RZ ;  /* 0x00013b0007061a27 */ /* 0x000fe200078e00ff */
[----:B------:R-:W-:Y:S02]  /*11700*/  F2FP.BF16.PACK_AB R35, R35, R116 ;  /* 0x000000742323723e */ /* 0x000fe400000010ff */
[----:B------:R-:W-:Y:S01]  /*11710*/  F2FP.BF16.PACK_AB R118, R119, R118 ;  /* 0x000000767776723e */ /* 0x000fe200000010ff */
[----:B------:R-:W-:Y:S01]  /*11720*/  IMAD.SHL.U32 R3, R5, 0x40, RZ ;  /* 0x0000004005037824 */ /* 0x000fe200078e00ff */
[----:B------:R-:W-:Y:S01]  /*11730*/  IADD3 R5, R4, 0x40, RZ ;  /* 0x0000004004057810 */ /* 0x000fe20007ffe0ff */
[----:B------:R-:W-:Y:S01]  /*11740*/  IMAD.MOV.U32 R2, RZ, RZ, R7 ;  /* 0x000000ffff027224 */ /* 0x000fe200078e0007 */
[----:B------:R-:W-:Y:S01]  /*11750*/  @P1 SHF.R.U32.HI R2, RZ, c[0x0][0x4f0], R6 ;  /* 0x00013c00ff021a19 */ /* 0x000fe20000011606 */
[----:B------:R-:W-:Y:S01]  /*11760*/  IMAD.MOV.U32 R4, RZ, RZ, R8 ;  /* 0x000000ffff047224 */ /* 0x000fe200078e0008 */
[----:B------:R-:W-:Y:S01]  /*11770*/  LOP3.LUT R3, R3, 0xc0, RZ, 0xc0, !PT ;  /* 0x000000c003037812 */ /* 0x000fe200078ec0ff */
[----:B------:R-:W-:Y:S01]  /*11780*/  IMAD R17, R63, 0x80, R17 ;  /* 0x000000803f117824 */ /* 0x000fe200078e0211 */
[-C--:B------:R-:W-:Y:S01]  /*11790*/  ISETP.GE.OR P4, PT, R5, R61.reuse, P0 ;  /* 0x0000003d0500720c */ /* 0x080fe20000786670 */
[----:B------:R-:W-:Y:S01]  /*117a0*/  IMAD.IADD R5, R9, 0x1, R10 ;  /* 0x0000000109057824 */ /* 0x000fe200078e020a */
[----:B------:R-:W-:-:S02]  /*117b0*/  ISETP.GE.OR P1, PT, R0, R61, P0 ;  /* 0x0000003d0000720c */ /* 0x000fc40000726670 */
[----:B------:R-:W-:Y:S02]  /*117c0*/  SHF.R.S32.HI R6, RZ, 0x1f, R2 ;  /* 0x0000001fff067819 */ /* 0x000fe40000011402 */
[----:B------:R-:W-:Y:S02]  /*117d0*/  IADD3 R10, P0, R2, R20, RZ ;  /* 0x00000014020a7210 */ /* 0x000fe40007f1e0ff */
[----:B------:R-:W-:Y:S02]  /*117e0*/  LEA.HI R3, R3, R3, RZ, 0x1d ;  /* 0x0000000303037211 */ /* 0x000fe400078fe8ff */
[----:B------:R-:W-:Y:S02]  /*117f0*/  IADD3.X R11, R6, R21, R24, P0, !PT ;  /* 0x00000015060b7210 */ /* 0x000fe400007fe418 */
[----:B------:R-:W-:Y:S01]  /*11800*/  SHF.R.S32.HI R6, RZ, 0x1f, R14 ;  /* 0x0000001fff067819 */ /* 0x000fe2000001140e */
[----:B------:R-:W-:Y:S01]  /*11810*/  IMAD.U32 R0, R12, 0x2, R3 ;  /* 0x000000020c007824 */ /* 0x000fe200078e0003 */
[----:B------:R-:W-:Y:S01]  /*11820*/  F2FP.BF16.PACK_AB R34, R34, R124 ;  /* 0x0000007c2222723e */ /* 0x000fe200000010ff */
[----:B------:R-:W-:Y:S01]  /*11830*/  IMAD.MOV R3, RZ, RZ, -R2 ;  /* 0x000000ffff037224 */ /* 0x000fe200078e0a02 */
[----:B------:R-:W-:Y:S01]  /*11840*/  F2FP.BF16.PACK_AB R126, R127, R126 ;  /* 0x0000007e7f7e723e */ /* 0x000fe200000010ff */
[----:B------:R-:W-:Y:S01]  /*11850*/  IMAD R6, R6, c[0x0][0x3d8], RZ ;  /* 0x0000f60006067a24 */ /* 0x000fe200078e02ff */
[----:B------:R-:W-:Y:S01]  /*11860*/  F2FP.BF16.PACK_AB R120, R121, R120 ;  /* 0x000000787978723e */ /* 0x000fe200000010ff */
[----:B------:R-:W-:Y:S01]  /*11870*/  IMAD R3, R3, c[0x0][0x4e8], R7 ;  /* 0x00013a0003037a24 */ /* 0x000fe200078e0207 */
[----:B------:R-:W-:Y:S01]  /*11880*/  F2FP.BF16.PACK_AB R122, R123, R122 ;  /* 0x0000007a7b7a723e */ /* 0x000fe200000010ff */
[----:B------:R-:W-:Y:S01]  /*11890*/  IMAD.SHL.U32 R0, R0, 0x2, RZ ;  /* 0x0000000200007824 */ /* 0x000fe200078e00ff */
[----:B------:R-:W-:Y:S01]  /*118a0*/  BAR.SYNC.DEFER_BLOCKING 0x1, 0x80 ;  /* 0x0042000000007b1d */ /* 0x000fe20000010000 */
[C---:B------:R-:W-:Y:S01]  /*118b0*/  IMAD R18, R14.reuse, c[0x0][0x3dc], R6 ;  /* 0x0000f7000e127a24 */ /* 0x040fe200078e0206 */
[----:B------:R-:W-:Y:S01]  /*118c0*/  SHF.R.S32.HI R6, RZ, 0x1f, R3 ;  /* 0x0000001fff067819 */ /* 0x000fe20000011403 */
[----:B------:R-:W-:Y:S01]  /*118d0*/  IMAD.WIDE.U32 R14, R14, c[0x0][0x3d8], R4 ;  /* 0x0000f6000e0e7a25 */ /* 0x000fe200078e0004 */
[----:B------:R-:W-:-:S02]  /*118e0*/  IADD3 R7, R0, 0x80, RZ ;  /* 0x0000008000077810 */ /* 0x000fc40007ffe0ff */
[----:B------:R-:W-:Y:S01]  /*118f0*/  IADD3 R2, R0, 0x70, RZ ;  /* 0x0000007000027810 */ /* 0x000fe20007ffe0ff */
[----:B------:R-:W-:Y:S01]  /*11900*/  IMAD.MOV.U32 R4, RZ, RZ, 0x20 ;  /* 0x00000020ff047424 */ /* 0x000fe200078e00ff */
[----:B------:R-:W-:Y:S01]  /*11910*/  @P3 IADD3 R2, R7, 0x10, RZ ;  /* 0x0000001007023810 */ /* 0x000fe20007ffe0ff */
[----:B------:R-:W-:Y:S01]  /*11920*/  IMAD R5, R6, c[0x0][0x488], RZ ;  /* 0x0001220006057a24 */ /* 0x000fe200078e02ff */
[----:B------:R-:W-:Y:S01]  /*11930*/  F2FP.BF16.PACK_AB R156, R157, R156 ;  /* 0x0000009c9d9c723e */ /* 0x000fe200000010ff */
[----:B------:R-:W-:Y:S01]  /*11940*/  IMAD.WIDE.U32 R6, R3, c[0x0][0x488], R10 ;  /* 0x0001220003067a25 */ /* 0x000fe200078e000a */
[----:B------:R-:W-:Y:S02]  /*11950*/  SEL R4, R4, 0xffffffe0, !P2 ;  /* 0xffffffe004047807 */ /* 0x000fe40005000000 */
[----:B------:R-:W-:Y:S01]  /*11960*/  F2FP.BF16.PACK_AB R158, R159, R158 ;  /* 0x0000009e9f9e723e */ /* 0x000fe200000010ff */
[----:B------:R-:W-:Y:S01]  /*11970*/  IMAD R5, R3, c[0x0][0x48c], R5 ;  /* 0x0001230003057a24 */ /* 0x000fe200078e0205 */
[----:B------:R-:W-:Y:S01]  /*11980*/  F2FP.BF16.PACK_AB R29, R29, R52 ;  /* 0x000000341d1d723e */ /* 0x000fe200000010ff */
[----:B------:R-:W-:Y:S01]  /*11990*/  IMAD.IADD R3, R0, 0x1, R4 ;  /* 0x0000000100037824 */ /* 0x000fe200078e0204 */
[----:B------:R-:W-:Y:S01]  /*119a0*/  F2FP.BF16.PACK_AB R54, R55, R54 ;  /* 0x000000363736723e */ /* 0x000fe200000010ff */
[----:B------:R-:W-:Y:S01]  /*119b0*/  IMAD.IADD R4, R4, 0x1, R2 ;  /* 0x0000000104047824 */ /* 0x000fe200078e0202 */
[----:B------:R-:W-:Y:S01]  /*119c0*/  F2FP.BF16.PACK_AB R28, R28, R64 ;  /* 0x000000401c1c723e */ /* 0x000fe200000010ff */
[----:B------:R-:W-:Y:S01]  /*119d0*/  IMAD.IADD R5, R7, 0x1, R5 ;  /* 0x0000000107057824 */ /* 0x000fe200078e0205 */
        /* <DEDUP_REMOVED lines=20> */
[----:B------:R-:W-:-:S02]  /*11b20*/  LEA R8, P0, R6, c[0x0][0x450], 0x2 ;  /* 0x0001140006087a11 */ /* 0x000fc400078010ff */
        /* <DEDUP_REMOVED lines=9> */
[----:B------:R-:W-:Y:S01]  /*11bc0*/  LEA.HI.X R5, R6, c[0x0][0x454], R5, 0x2, P0 ;  /* 0x0001150006057a11 */ /* 0x000fe200000f1405 */
[----:B------:R-:W-:Y:S04]  /*11bd0*/  STS [R4], R112 ;  /* 0x0000007004007388 */ /* 0x000fe80000000800 */
        /* <DEDUP_REMOVED lines=28> */
[----:B------:R2:W-:Y:S04]  /*11da0*/  STS [R2+0x5200], R78 ;  /* 0x0052004e02007388 */ /* 0x0005e80000000800 */
[----:B------:R-:W-:Y:S04]  /*11db0*/  STS [R3+0x4080], R25 ;  /* 0x0040801903007388 */ /* 0x000fe80000000800 */
[----:B------:R-:W-:Y:S04]  /*11dc0*/  STS [R3+0x4280], R87 ;  /* 0x0042805703007388 */ /* 0x000fe80000000800 */
[----:B------:R-:W-:Y:S04]  /*11dd0*/  STS [R4+0x4000], R23 ;  /* 0x0040001704007388 */ /* 0x000fe80000000800 */
[----:B------:R-:W-:Y:S01]  /*11de0*/  STS [R4+0x4200], R22 ;  /* 0x0042001604007388 */ /* 0x000fe20000000800 */
[----:B-1----:R-:W-:Y:S01]  /*11df0*/  IMAD.SHL.U32 R0, R19, 0x2, RZ ;  /* 0x0000000213007824 */ /* 0x002fe200078e00ff */
[----:B------:R-:W-:-:S02]  /*11e00*/  LEA R19, P0, R14, c[0x0][0x380], 0x1 ;  /* 0x0000e0000e137a11 */ /* 0x000fc400078008ff */
[----:B------:R-:W-:Y:S04]  /*11e10*/  STS [R3+0x5080], R88 ;  /* 0x0050805803007388 */ /* 0x000fe80000000800 */
[----:B------:R-:W-:Y:S01]  /*11e20*/  STS [R3+0x5280], R90 ;  /* 0x0052805a03007388 */ /* 0x000fe20000000800 */
[----:B--2---:R-:W-:-:S03]  /*11e30*/  IMAD.IADD R2, R15, 0x1, R18 ;  /* 0x000000010f027824 */ /* 0x004fc600078e0212 */
[----:B------:R-:W-:Y:S02]  /*11e40*/  STS [R4+0x5000], R92 ;  /* 0x0050005c04007388 */ /* 0x000fe40000000800 */
[----:B------:R-:W-:Y:S02]  /*11e50*/  LEA.HI.X R18, R14, c[0x0][0x384], R2, 0x1, P0 ;  /* 0x0000e1000e127a11 */ /* 0x000fe400000f0c02 */
[----:B------:R-:W-:Y:S01]  /*11e60*/  STS [R4+0x5200], R94 ;  /* 0x0052005e04007388 */ /* 0x000fe20000000800 */
[----:B------:R-:W-:-:S03]  /*11e70*/  ISETP.GE.AND P0, PT, R17, R61, PT ;  /* 0x0000003d1100720c */ /* 0x000fc60003f06270 */
[----:B------:R-:W-:Y:S04]  /*11e80*/  SHFL.IDX PT, R10, R8, RZ, 0x1c1f ;  /* 0x001c1fff080a7589 */ /* 0x000fe800000e0000 */
[----:B------:R-:W1:Y:S04]  /*11e90*/  SHFL.IDX PT, R11, R5, RZ, 0x1c1f ;  /* 0x001c1fff050b7589 */ /* 0x000e6800000e0000 */
[----:B------:R-:W-:Y:S06]  /*11ea0*/  BAR.SYNC.DEFER_BLOCKING 0x1, 0x80 ;  /* 0x0042000000007b1d */ /* 0x000fec0000010000 */
[----:B------:R-:W-:Y:S04]  /*11eb0*/  SHFL.IDX PT, R6, R8, 0x1, 0x1c1f ;  /* 0x003c1f0008067f89 */ /* 0x000fe800000e0000 */
[----:B------:R-:W2:Y:S04]  /*11ec0*/  SHFL.IDX PT, R7, R5, 0x1, 0x1c1f ;  /* 0x003c1f0005077f89 */ /* 0x000ea800000e0000 */
[----:B------:R-:W-:Y:S04]  /*11ed0*/  SHFL.IDX PT, R12, R8, 0x2, 0x1c1f ;  /* 0x005c1f00080c7f89 */ /* 0x000fe800000e0000 */
[----:B------:R-:W3:Y:S04]  /*11ee0*/  SHFL.IDX PT, R13, R5, 0x2, 0x1c1f ;  /* 0x005c1f00050d7f89 */ /* 0x000ee800000e0000 */
[----:B------:R-:W-:Y:S04]  /*11ef0*/  SHFL.IDX PT, R8, R8, 0x3, 0x1c1f ;  /* 0x007c1f0008087f89 */ /* 0x000fe800000e0000 */
[----:B------:R-:W4:Y:S04]  /*11f00*/  SHFL.IDX PT, R9, R5, 0x3, 0x1c1f ;  /* 0x007c1f0005097f89 */ /* 0x000f2800000e0000 */
[----:B-1----:R1:W-:Y:S04]  /*11f10*/  @!P6 ST.E [R10.64], R30 ;  /* 0x0000001e0a00e985 */ /* 0x0023e8000c101908 */
[----:B--2---:R1:W-:Y:S04]  /*11f20*/  @!P5 ST.E [R6.64], R31 ;  /* 0x0000001f0600d985 */ /* 0x0043e8000c101908 */
[----:B------:R1:W2:Y:S04]  /*11f30*/  SHFL.IDX PT, R2, R19, RZ, 0x1c1f ;  /* 0x001c1fff13027589 */ /* 0x0002a800000e0000 */
[----:B---3--:R1:W-:Y:S04]  /*11f40*/  @!P4 ST.E [R12.64], R32 ;  /* 0x000000200c00c985 */ /* 0x0083e8000c101908 */
[----:B------:R1:W3:Y:S04]  /*11f50*/  SHFL.IDX PT, R3, R18, RZ, 0x1c1f ;  /* 0x001c1fff12037589 */ /* 0x0002e800000e0000 */
[----:B----4-:R1:W-:Y:S04]  /*11f60*/  @!P1 ST.E [R8.64], R33 ;  /* 0x0000002108009985 */ /* 0x0103e8000c101908 */
[----:B------:R1:W4:Y:S04]  /*11f70*/  LDS.128 R32, [R0+0x880] ;  /* 0x0008800000207984 */ /* 0x0003280000000c00 */
[----:B------:R1:W1:Y:S04]  /*11f80*/  LDS.128 R44, [R0+0x1080] ;  /* 0x00108000002c7984 */ /* 0x0002680000000c00 */
[----:B------:R1:W1:Y:S04]  /*11f90*/  LDS.128 R52, [R0+0x1880] ;  /* 0x0018800000347984 */ /* 0x0002680000000c00 */
[----:B------:R1:W1:Y:S04]  /*11fa0*/  LDS.128 R28, [R0+0x2880] ;  /* 0x00288000001c7984 */ /* 0x0002680000000c00 */
[----:B------:R1:W1:Y:S04]  /*11fb0*/  LDS.128 R40, [R0+0x3080] ;  /* 0x0030800000287984 */ /* 0x0002680000000c00 */
[----:B------:R1:W1:Y:S04]  /*11fc0*/  LDS.128 R48, [R0+0x3880] ;  /* 0x0038800000307984 */ /* 0x0002680000000c00 */
[----:B------:R1:W1:Y:S04]  /*11fd0*/  LDS.128 R24, [R0+0x4880] ;  /* 0x0048800000187984 */ /* 0x0002680000000c00 */
[----:B------:R1:W1:Y:S04]  /*11fe0*/  LDS.128 R36, [R0+0x5080] ;  /* 0x0050800000247984 */ /* 0x0002680000000c00 */
[----:B------:R1:W1:Y:S01]  /*11ff0*/  LDS.128 R56, [R0+0x5880] ;  /* 0x0058800000387984 */ /* 0x0002620000000c00 */
[----:B------:R-:W-:Y:S05]  /*12000*/  @P0 BRA `(.L_x_246) ;  /* 0x0000014000000947 */ /* 0x000fea0003800000 */
[----:B--23--:R-:W2:Y:S01]  /*12010*/  LDS.128 R20, [R0+0x80] ;  /* 0x0000800000147984 */ /* 0x00cea20000000c00 */
[----:B------:R-:W-:-:S02]  /*12020*/  IADD3 R5, R16, 0x20, RZ ;  /* 0x0000002010057810 */ /* 0x000fc40007ffe0ff */
[----:B-1----:R-:W-:Y:S01]  /*12030*/  IADD3 R6, R16, 0x40, RZ ;  /* 0x0000004010067810 */ /* 0x002fe20007ffe0ff */
[----:B------:R-:W1:Y:S01]  /*12040*/  LDS.128 R12, [R0+0x2080] ;  /* 0x00208000000c7984 */ /* 0x000e620000000c00 */
[----:B------:R-:W-:Y:S02]  /*12050*/  ISETP.GE.AND P1, PT, R5, c[0x0][0x3c8], PT ;  /* 0x0000f20005007a0c */ /* 0x000fe40003f26270 */
[----:B------:R-:W-:Y:S01]  /*12060*/  ISETP.GE.AND P0, PT, R6, c[0x0][0x3c8], PT ;  /* 0x0000f20006007a0c */ /* 0x000fe20003f06270 */
[----:B------:R3:W5:Y:S01]  /*12070*/  LDS.128 R8, [R0+0x4080] ;  /* 0x0040800000087984 */ /* 0x0007620000000c00 */
[----:B------:R-:W-:-:S09]  /*12080*/  ISETP.GE.AND P2, PT, R16, c[0x0][0x3c8], PT ;  /* 0x0000f20010007a0c */ /* 0x000fd20003f46270 */
[----:B------:R-:W-:-:S04]  /*12090*/  @!P1 SHF.R.S32.HI R4, RZ, 0x1f, R5 ;  /* 0x0000001fff049819 */ /* 0x000fc80000011405 */
[----:B------:R-:W-:-:S04]  /*120a0*/  @!P1 LEA.HI R4, R4, R5, RZ, 0x3 ;  /* 0x0000000504049211 */ /* 0x000fc800078f18ff */
[----:B------:R-:W-:Y:S02]  /*120b0*/  @!P1 LOP3.LUT R4, R4, 0xfffffff8, RZ, 0xc0, !PT ;  /* 0xfffffff804049812 */ /* 0x000fe400078ec0ff */
[----:B---3--:R-:W-:-:S03]  /*120c0*/  @!P0 SHF.R.S32.HI R0, RZ, 0x1f, R6 ;  /* 0x0000001fff008819 */ /* 0x008fc60000011406 */
[----:B------:R-:W-:Y:S01]  /*120d0*/  @!P1 IMAD.WIDE R4, R4, 0x2, R2 ;  /* 0x0000000204049825 */ /* 0x000fe200078e0202 */
[----:B------:R-:W-:-:S03]  /*120e0*/  @!P0 LEA.HI R0, R0, R6, RZ, 0x3 ;  /* 0x0000000600008211 */ /* 0x000fc600078f18ff */
[----:B------:R-:W-:Y:S01]  /*120f0*/  @!P2 IMAD.WIDE R6, R16, 0x2, R2 ;  /* 0x000000021006a825 */ /* 0x000fe200078e0202 */
[----:B------:R-:W-:-:S04]  /*12100*/  @!P0 LOP3.LUT R0, R0, 0xfffffff8, RZ, 0xc0, !PT ;  /* 0xfffffff800008812 */ /* 0x000fc800078ec0ff */
[----:B--2---:R2:W-:Y:S01]  /*12110*/  @!P2 ST.E.128 [R6.64], R20 ;  /* 0x000000140600a985 */ /* 0x0045e2000c101d08 */
[----:B------:R-:W-:-:S03]  /*12120*/  @!P0 IMAD.WIDE R2, R0, 0x2, R2 ;  /* 0x0000000200028825 */ /* 0x000fc600078e0202 */
[----:B-1----:R2:W-:Y:S04]  /*12130*/  @!P1 ST.E.128 [R4.64], R12 ;  /* 0x0000000c04009985 */ /* 0x0025e8000c101d08 */
[----:B-----5:R2:W-:Y:S02]  /*12140*/  @!P0 ST.E.128 [R2.64], R8 ;  /* 0x0000000802008985 */ /* 0x0205e4000c101d08 */
.L_x_246:
[----:B--23--:R-:W-:Y:S05]  /*12150*/  BSYNC B0 ;  /* 0x0000000000007941 */ /* 0x00cfea0003800000 */
.L_x_245:
[----:B-1----:R-:W-:Y:S01]  /*12160*/  IADD3 R0, R17, 0x20, RZ ;  /* 0x0000002011007810 */ /* 0x002fe20007ffe0ff */
[----:B------:R1:W2:Y:S01]  /*12170*/  SHFL.IDX PT, R3, R18, 0x1, 0x1c1f ;  /* 0x003c1f0012037f89 */ /* 0x0002a200000e0000 */
[----:B------:R-:W-:Y:S02]  /*12180*/  BSSY B0, `(.L_x_247) ;  /* 0x0000015000007945 */ /* 0x000fe40003800000 */
[----:B------:R-:W-:Y:S01]  /*12190*/  ISETP.GE.AND P0, PT, R0, R61, PT ;  /* 0x0000003d0000720c */ /* 0x000fe20003f06270 */
[----:B------:R1:W3:-:S12]  /*121a0*/  SHFL.IDX PT, R2, R19, 0x1, 0x1c1f ;  /* 0x003c1f0013027f89 */ /* 0x0002d800000e0000 */
[----:B------:R-:W-:Y:S05]  /*121b0*/  @P0 BRA `(.L_x_248) ;  /* 0x0000011000000947 */ /* 0x000fea0003800000 */
[C---:B------:R-:W-:Y:S02]  /*121c0*/  IADD3 R5, R16.reuse, 0x20, RZ ;  /* 0x0000002010057810 */ /* 0x040fe40007ffe0ff */
[----:B------:R-:W-:Y:S02]  /*121d0*/  IADD3 R6, R16, 0x40, RZ ;  /* 0x0000004010067810 */ /* 0x000fe40007ffe0ff */
[----:B------:R-:W-:Y:S02]  /*121e0*/  ISETP.GE.AND P1, PT, R5, c[0x0][0x3c8], PT ;  /* 0x0000f20005007a0c */ /* 0x000fe40003f26270 */
[----:B------:R-:W-:Y:S02]  /*121f0*/  ISETP.GE.AND P0, PT, R6, c[0x0][0x3c8], PT ;  /* 0x0000f20006007a0c */ /* 0x000fe40003f06270 */
[----:B------:R-:W-:-:S09]  /*12200*/  ISETP.GE.AND P2, PT, R16, c[0x0][0x3c8], PT ;  /* 0x0000f20010007a0c */ /* 0x000fd20003f46270 */
[----:B------:R-:W-:Y:S02]  /*12210*/  @!P1 SHF.R.S32.HI R4, RZ, 0x1f, R5 ;  /* 0x0000001fff049819 */ /* 0x000fe40000011405 */
[----:B------:R-:W-:Y:S02]  /*12220*/  @!P0 SHF.R.S32.HI R0, RZ, 0x1f, R6 ;  /* 0x0000001fff008819 */ /* 0x000fe40000011406 */
[----:B------:R-:W-:Y:S02]  /*12230*/  @!P1 LEA.HI R4, R4, R5, RZ, 0x3 ;  /* 0x0000000504049211 */ /* 0x000fe400078f18ff */
[----:B------:R-:W-:Y:S01]  /*12240*/  @!P0 LEA.HI R0, R0, R6, RZ, 0x3 ;  /* 0x0000000600008211 */ /* 0x000fe200078f18ff */
[----:B--23--:R-:W-:Y:S01]  /*12250*/  @!P2 IMAD.WIDE R6, R16, 0x2, R2 ;  /* 0x000000021006a825 */ /* 0x00cfe200078e0202 */
[----:B------:R-:W-:Y:S02]  /*12260*/  @!P1 LOP3.LUT R4, R4, 0xfffffff8, RZ, 0xc0, !PT ;  /* 0xfffffff804049812 */ /* 0x000fe400078ec0ff */
[----:B------:R-:W-:-:S02]  /*12270*/  @!P0 LOP3.LUT R0, R0, 0xfffffff8, RZ, 0xc0, !PT ;  /* 0xfffffff800008812 */ /* 0x000fc400078ec0ff */
[----:B----4-:R2:W-:Y:S01]  /*12280*/  @!P2 ST.E.128 [R6.64], R32 ;  /* 0x000000200600a985 */ /* 0x0105e2000c101d08 */
[----:B------:R-:W-:-:S04]  /*12290*/  @!P1 IMAD.WIDE R4, R4, 0x2, R2 ;  /* 0x0000000204049825 */ /* 0x000fc800078e0202 */
[----:B------:R-:W-:Y:S01]  /*122a0*/  @!P0 IMAD.WIDE R2, R0, 0x2, R2 ;  /* 0x0000000200028825 */ /* 0x000fe200078e0202 */
[----:B------:R2:W-:Y:S04]  /*122b0*/  @!P1 ST.E.128 [R4.64], R28 ;  /* 0x0000001c04009985 */ /* 0x0005e8000c101d08 */
[----:B------:R2:W-:Y:S02]  /*122c0*/  @!P0 ST.E.128 [R2.64], R24 ;  /* 0x0000001802008985 */ /* 0x0005e4000c101d08 */
.L_x_248:
[----:B------:R-:W-:Y:S05]  /*122d0*/  BSYNC B0 ;  /* 0x0000000000007941 */ /* 0x000fea0003800000 */
.L_x_247:
[----:B------:R-:W-:Y:S01]  /*122e0*/  IADD3 R0, R17, 0x40, RZ ;  /* 0x0000004011007810 */ /* 0x000fe20007ffe0ff */
[----:B--2---:R2:W1:Y:S01]  /*122f0*/  SHFL.IDX PT, R3, R18, 0x2, 0x1c1f ;  /* 0x005c1f0012037f89 */ /* 0x00446200000e0000 */
[----:B------:R-:W-:Y:S02]  /*12300*/  BSSY B0, `(.L_x_249) ;  /* 0x0000015000007945 */ /* 0x000fe40003800000 */
[----:B------:R-:W-:Y:S01]  /*12310*/  ISETP.GE.AND P0, PT, R0, R61, PT ;  /* 0x0000003d0000720c */ /* 0x000fe20003f06270 */
[----:B---3--:R2:W3:-:S12]  /*12320*/  SHFL.IDX PT, R2, R19, 0x2, 0x1c1f ;  /* 0x005c1f0013027f89 */ /* 0x0084d800000e0000 */
        /* <DEDUP_REMOVED lines=10> */
[----:B-1-3--:R-:W-:Y:S01]  /*123d0*/  @!P2 IMAD.WIDE R6, R16, 0x2, R2 ;  /* 0x000000021006a825 */ /* 0x00afe200078e0202 */
[----:B------:R-:W-:Y:S02]  /*123e0*/  @!P1 LOP3.LUT R4, R4, 0xfffffff8, RZ, 0xc0, !PT ;  /* 0xfffffff804049812 */ /* 0x000fe400078ec0ff */
[----:B------:R-:W-:-:S02]  /*123f0*/  @!P0 LOP3.LUT R0, R0, 0xfffffff8, RZ, 0xc0, !PT ;  /* 0xfffffff800008812 */ /* 0x000fc400078ec0ff */
[----:B------:R1:W-:Y:S01]  /*12400*/  @!P2 ST.E.128 [R6.64], R44 ;  /* 0x0000002c0600a985 */ /* 0x0003e2000c101d08 */
[----:B------:R-:W-:-:S04]  /*12410*/  @!P1 IMAD.WIDE R4, R4, 0x2, R2 ;  /* 0x0000000204049825 */ /* 0x000fc800078e0202 */
[----:B------:R-:W-:Y:S01]  /*12420*/  @!P0 IMAD.WIDE R2, R0, 0x2, R2 ;  /* 0x0000000200028825 */ /* 0x000fe200078e0202 */
[----:B------:R1:W-:Y:S04]  /*12430*/  @!P1 ST.E.128 [R4.64], R40 ;  /* 0x0000002804009985 */ /* 0x0003e8000c101d08 */
[----:B------:R1:W-:Y:S02]  /*12440*/  @!P0 ST.E.128 [R2.64], R36 ;  /* 0x0000002402008985 */ /* 0x0003e4000c101d08 */
.L_x_250:
[----:B------:R-:W-:Y:S05]  /*12450*/  BSYNC B0 ;  /* 0x0000000000007941 */ /* 0x000fea0003800000 */
.L_x_249:
[----:B------:R-:W-:Y:S01]  /*12460*/  IADD3 R0, R17, 0x60, RZ ;  /* 0x0000006011007810 */ /* 0x000fe20007ffe0ff */
[----:B-1----:R1:W2:Y:S03]  /*12470*/  SHFL.IDX PT, R7, R18, 0x3, 0x1c1f ;  /* 0x007c1f0012077f89 */ /* 0x0022a600000e0000 */
[----:B------:R-:W-:Y:S01]  /*12480*/  ISETP.GE.AND P0, PT, R0, R61, PT ;  /* 0x0000003d0000720c */ /* 0x000fe20003f06270 */
[----:B------:R1:W4:-:S12]  /*12490*/  SHFL.IDX PT, R6, R19, 0x3, 0x1c1f ;  /* 0x007c1f0013067f89 */ /* 0x00031800000e0000 */
[----:B------:R-:W-:Y:S05]  /*124a0*/  @P0 EXIT ;  /* 0x000000000000094d */ /* 0x000fea0003800000 */
[C---:B---3--:R-:W-:Y:S02]  /*124b0*/  IADD3 R2, R16.reuse, 0x20, RZ ;  /* 0x0000002010027810 */ /* 0x048fe40007ffe0ff */
[----:B------:R-:W-:Y:S02]  /*124c0*/  ISETP.GE.AND P1, PT, R16, c[0x0][0x3c8], PT ;  /* 0x0000f20010007a0c */ /* 0x000fe40003f26270 */
[----:B------:R-:W-:-:S11]  /*124d0*/  ISETP.GE.AND P0, PT, R2, c[0x0][0x3c8], PT ;  /* 0x0000f20002007a0c */ /* 0x000fd60003f06270 */
[----:B--2-4-:R-:W-:Y:S02]  /*124e0*/  @!P1 IMAD.WIDE R4, R16, 0x2, R6 ;  /* 0x0000000210049825 */ /* 0x014fe400078e0206 */
        /* <DEDUP_REMOVED lines=15> */
.L_x_244:
[----:B------:R-:W2:Y:S01]  /*125e0*/  S2R R8, SR_TID.X ;  /* 0x0000000000087919 */ /* 0x000ea20000002100 */
[----:B------:R-:W-:Y:S03]  /*125f0*/  BSSY B0, `(.L_x_251) ;  /* 0x0000028000007945 */ /* 0x000fe60003800000 */
[----:B------:R-:W3:Y:S01]  /*12600*/  S2R R9, SR_CTAID.Z ;  /* 0x0000000000097919 */ /* 0x000ee20000002700 */
[----:B--2---:R-:W-:Y:S02]  /*12610*/  ISETP.GT.AND P0, PT, R8, 0x7f, PT ;  /* 0x0000007f0800780c */ /* 0x004fe40003f04270 */
[----:B---3--:R-:W-:-:S11]  /*12620*/  SHF.R.S32.HI R10, RZ, 0x1f, R9 ;  /* 0x0000001fff0a7819 */ /* 0x008fd60000011409 */
[----:B------:R-:W-:Y:S05]  /*12630*/  @P0 BRA `(.L_x_252) ;  /* 0x0000023000000947 */ /* 0x000fea0003800000 */
[----:B------:R-:W2:Y:S01]  /*12640*/  S2R R5, SR_CTAID.X ;  /* 0x0000000000057919 */ /* 0x000ea20000002500 */
[----:B------:R-:W-:-:S05]  /*12650*/  MOV R2, c[0x0][0x4e8] ;  /* 0x00013a0000027a02 */ /* 0x000fca0000000f00 */
[----:B------:R-:W-:Y:S01]  /*12660*/  IMAD R0, R2, c[0x0][0x388], RZ ;  /* 0x0000e20002007a24 */ /* 0x000fe200078e02ff */
[----:B--2---:R-:W-:-:S04]  /*12670*/  LEA R5, R5, R8, 0x7 ;  /* 0x0000000805057211 */ /* 0x004fc800078e38ff */
[----:B------:R-:W-:-:S13]  /*12680*/  ISETP.GE.AND P0, PT, R5, R0, PT ;  /* 0x000000000500720c */ /* 0x000fda0003f06270 */
[----:B------:R-:W-:Y:S05]  /*12690*/  @P0 BRA `(.L_x_252) ;  /* 0x000001d000000947 */ /* 0x000fea0003800000 */
[----:B------:R-:W-:Y:S01]  /*126a0*/  ISETP.NE.AND P0, PT, R2, 0x1, PT ;  /* 0x000000010200780c */ /* 0x000fe20003f05270 */
[----:B------:R-:W-:Y:S01]  /*126b0*/  ULDC.64 UR4, c[0x0][0x490] ;  /* 0x0001240000047ab9 */ /* 0x000fe20000000a00 */
[----:B------:R-:W-:Y:S01]  /*126c0*/  MOV R0, R5 ;  /* 0x0000000500007202 */ /* 0x000fe20000000f00 */
[----:B------:R-:W-:Y:S01]  /*126d0*/  UIMAD UR10, UR6, UR4, URZ ;  /* 0x00000004060a72a4 */ /* 0x000fe2000f8e023f */
[----:B------:R-:W-:Y:S01]  /*126e0*/  IMAD R6, R10, c[0x0][0x498], RZ ;  /* 0x000126000a067a24 */ /* 0x000fe200078e02ff */
[----:B------:R-:W-:Y:S02]  /*126f0*/  UIMAD.WIDE.U32 UR12, UR7, UR4, URZ ;  /* 0x00000004070c72a5 */ /* 0x000fe4000f8e003f */
[----:B------:R-:W-:Y:S01]  /*12700*/  UIMAD UR4, UR7, UR5, UR10 ;  /* 0x00000005070472a4 */ /* 0x000fe2000f8e020a */
[----:B------:R-:W-:-:S03]  /*12710*/  IMAD R6, R9, c[0x0][0x49c], R6 ;  /* 0x0001270009067a24 */ /* 0x000fc600078e0206 */
[----:B------:R-:W-:Y:S01]  /*12720*/  UIADD3 UR4, UR13, UR4, URZ ;  /* 0x000000040d047290 */ /* 0x000fe2000fffe03f */
[----:B------:R-:W-:Y:S01]  /*12730*/  MOV R3, UR13 ;  /* 0x0000000d00037c02 */ /* 0x000fe20008000f00 */
[----:B------:R-:W-:-:S04]  /*12740*/  @P0 IMAD.HI.U32 R2, R5, c[0x0][0x4ec], RZ ;  /* 0x00013b0005020a27 */ /* 0x000fc800078e00ff */
[----:B------:R-:W-:Y:S01]  /*12750*/  IMAD.U32 R3, RZ, RZ, UR4 ;  /* 0x00000004ff037e24 */ /* 0x000fe2000f8e00ff */
[----:B------:R-:W-:Y:S01]  /*12760*/  @P0 SHF.R.U32.HI R0, RZ, c[0x0][0x4f0], R2 ;  /* 0x00013c00ff000a19 */ /* 0x000fe20000011602 */
[----:B------:R-:W-:-:S03]  /*12770*/  IMAD.U32 R2, RZ, RZ, UR12 ;  /* 0x0000000cff027e24 */ /* 0x000fc6000f8e00ff */
[----:B------:R-:W-:Y:S01]  /*12780*/  IADD3 R4, -R0, RZ, RZ ;  /* 0x000000ff00047210 */ /* 0x000fe20007ffe1ff */
[----:B------:R-:W-:Y:S01]  /*12790*/  IMAD.WIDE.U32 R2, R9, c[0x0][0x498], R2 ;  /* 0x0001260009027a25 */ /* 0x000fe200078e0002 */
[----:B------:R-:W-:-:S03]  /*127a0*/  SHF.R.S32.HI R7, RZ, 0x1f, R0 ;  /* 0x0000001fff077819 */ /* 0x000fc60000011400 */
[----:B------:R-:W-:Y:S01]  /*127b0*/  IMAD R4, R4, c[0x0][0x4e8], R5 ;  /* 0x00013a0004047a24 */ /* 0x000fe200078e0205 */
[----:B------:R-:W-:-:S04]  /*127c0*/  IADD3 R2, P0, R0, R2, RZ ;  /* 0x0000000200027210 */ /* 0x000fc80007f1e0ff */
[----:B------:R-:W-:Y:S02]  /*127d0*/  SHF.R.S32.HI R5, RZ, 0x1f, R4 ;  /* 0x0000001fff057819 */ /* 0x000fe40000011404 */
[----:B------:R-:W-:-:S03]  /*127e0*/  IADD3.X R3, R7, R3, R6, P0, !PT ;  /* 0x0000000307037210 */ /* 0x000fc600007fe406 */
[----:B------:R-:W-:Y:S02]  /*127f0*/  IMAD R0, R5, c[0x0][0x488], RZ ;  /* 0x0001220005007a24 */ /* 0x000fe400078e02ff */
[----:B------:R-:W-:-:S04]  /*12800*/  IMAD.WIDE.U32 R2, R4, c[0x0][0x488], R2 ;  /* 0x0001220004027a25 */ /* 0x000fc800078e0002 */
[----:B------:R-:W-:Y:S01]  /*12810*/  IMAD R0, R4, c[0x0][0x48c], R0 ;  /* 0x0001230004007a24 */ /* 0x000fe200078e0200 */
[----:B------:R-:W-:-:S04]  /*12820*/  LEA R4, P0, R2, c[0x0][0x450], 0x2 ;  /* 0x0001140002047a11 */ /* 0x000fc800078010ff */
[----:B------:R-:W-:-:S04]  /*12830*/  IADD3 R0, R3, R0, RZ ;  /* 0x0000000003007210 */ /* 0x000fc80007ffe0ff */
[----:B------:R-:W-:Y:S01]  /*12840*/  LEA.HI.X R5, R2, c[0x0][0x454], R0, 0x2, P0 ;  /* 0x0001150002057a11 */ /* 0x000fe200000f1400 */
[----:B------:R-:W-:-:S05]  /*12850*/  IMAD.MOV.U32 R0, RZ, RZ, -0x800000 ;  /* 0xff800000ff007424 */ /* 0x000fca00078e00ff */
[----:B------:R2:W-:Y:S02]  /*12860*/  STG.E [R4.64], R0 ;  /* 0x0000000004007986 */ /* 0x0005e4000c101908 */
.L_x_252:
[----:B------:R-:W-:Y:S05]  /*12870*/  BSYNC B0 ;  /* 0x0000000000007941 */ /* 0x000fea0003800000 */
.L_x_251:
[----:B------:R-:W3:Y:S01]  /*12880*/  S2R R15, SR_CTAID.X ;  /* 0x00000000000f7919 */ /* 0x000ee20000002500 */
[----:B--2---:R-:W-:Y:S01]  /*12890*/  SHF.R.S32.HI R0, RZ, 0x1f, R8 ;  /* 0x0000001fff007819 */ /* 0x004fe20000011408 */
[----:B------:R-:W-:Y:S01]  /*128a0*/  IMAD.MOV.U32 R14, RZ, RZ, c[0x0][0x4e8] ;  /* 0x00013a00ff0e7624 */ /* 0x000fe200078e00ff */
[----:B------:R-:W-:Y:S01]  /*128b0*/  ULDC.64 UR4, c[0x0][0x3e8] ;  /* 0x0000fa0000047ab9 */ /* 0x000fe20000000a00 */
[----:B------:R-:W-:Y:S01]  /*128c0*/  IMAD R7, R10, c[0x0][0x3f0], RZ ;  /* 0x0000fc000a077a24 */ /* 0x000fe200078e02ff */
[----:B------:R-:W-:Y:S01]  /*128d0*/  LEA.HI R0, R0, R8, RZ, 0x2 ;  /* 0x0000000800007211 */ /* 0x000fe200078f10ff */
[----:B------:R-:W-:Y:S01]  /*128e0*/  UIMAD UR6, UR6, UR4, URZ ;  /* 0x00000004060672a4 */ /* 0x000fe2000f8e023f */
[----:B------:R-:W-:Y:S01]  /*128f0*/  ISETP.NE.AND P0, PT, R14, 0x1, PT ;  /* 0x000000010e00780c */ /* 0x000fe20003f05270 */
[----:B------:R-:W-:Y:S01]  /*12900*/  UIMAD.WIDE.U32 UR10, UR7, UR4, URZ ;  /* 0x00000004070a72a5 */ /* 0x000fe2000f8e003f */
[----:B------:R-:W-:Y:S01]  /*12910*/  LOP3.LUT R2, R0, 0xfffffffc, RZ, 0xc0, !PT ;  /* 0xfffffffc00027812 */ /* 0x000fe200078ec0ff */
[----:B------:R-:W-:Y:S01]  /*12920*/  UIMAD UR4, UR7, UR5, UR6 ;  /* 0x00000005070472a4 */ /* 0x000fe2000f8e0206 */
[----:B------:R-:W-:Y:S01]  /*12930*/  SHF.R.S32.HI R11, RZ, 0x2, R0 ;  /* 0x00000002ff0b7819 */ /* 0x000fe20000011400 */
[----:B------:R-:W-:Y:S01]  /*12940*/  IMAD R7, R9, c[0x0][0x3f4], R7 ;  /* 0x0000fd0009077a24 */ /* 0x000fe200078e0207 */
[----:B------:R-:W-:Y:S01]  /*12950*/  BSSY B0, `(.L_x_253) ;  /* 0x0000033000007945 */ /* 0x000fe20003800000 */
[----:B------:R-:W-:Y:S01]  /*12960*/  IMAD.IADD R8, R8, 0x1, -R2 ;  /* 0x0000000108087824 */ /* 0x000fe200078e0a02 */
[----:B------:R-:W-:Y:S01]  /*12970*/  UIADD3 UR4, UR11, UR4, URZ ;  /* 0x000000040b047290 */ /* 0x000fe2000fffe03f */
[----:B------:R-:W-:Y:S01]  /*12980*/  IMAD.U32 R3, RZ, RZ, UR11 ;  /* 0x0000000bff037e24 */ /* 0x000fe2000f8e00ff */
[----:B------:R-:W-:Y:S01]  /*12990*/  MOV R2, UR10 ;  /* 0x0000000a00027c02 */ /* 0x000fe20008000f00 */
[----:B------:R-:W-:Y:S01]  /*129a0*/  IMAD R14, R14, c[0x0][0x388], RZ ;  /* 0x0000e2000e0e7a24 */ /* 0x000fe200078e02ff */
[----:B------:R-:W-:-:S02]  /*129b0*/  LEA R0, R8, R11, 0x5 ;  /* 0x0000000b08007211 */ /* 0x000fc400078e28ff */
[----:B------:R-:W-:-:S03]  /*129c0*/  MOV R3, UR4 ;  /* 0x0000000400037c02 */ /* 0x000fc60008000f00 */
[C---:B---3--:R-:W-:Y:S01]  /*129d0*/  IMAD R4, R15.reuse, 0x80, R0 ;  /* 0x000000800f047824 */ /* 0x048fe200078e0200 */
[----:B------:R-:W-:Y:S01]  /*129e0*/  LEA R11, R15, R11, 0x7 ;  /* 0x0000000b0f0b7211 */ /* 0x000fe200078e38ff */
[----:B------:R-:W-:-:S04]  /*129f0*/  IMAD.WIDE.U32 R2, R9, c[0x0][0x3f0], R2 ;  /* 0x0000fc0009027a25 */ /* 0x000fc800078e0002 */
[----:B------:R-:W-:-:S04]  /*12a00*/  @P0 IMAD.HI.U32 R5, R4, c[0x0][0x4ec], RZ ;  /* 0x00013b0004050a27 */ /* 0x000fc800078e00ff */
[----:B------:R-:W-:Y:S01]  /*12a10*/  IMAD.MOV.U32 R0, RZ, RZ, R4 ;  /* 0x000000ffff007224 */ /* 0x000fe200078e0004 */
[----:B------:R-:W-:Y:S01]  /*12a20*/  @P0 SHF.R.U32.HI R0, RZ, c[0x0][0x4f0], R5 ;  /* 0x00013c00ff000a19 */ /* 0x000fe20000011605 */
[----:B------:R-:W-:-:S03]  /*12a30*/  IMAD.IADD R3, R3, 0x1, R7 ;  /* 0x0000000103037824 */ /* 0x000fc600078e0207 */
[----:B------:R-:W-:Y:S01]  /*12a40*/  SHF.R.S32.HI R6, RZ, 0x1f, R0 ;  /* 0x0000001fff067819 */ /* 0x000fe20000011400 */
[C---:B------:R-:W-:Y:S01]  /*12a50*/  IMAD.WIDE.U32 R2, R0.reuse, c[0x0][0x3e0], R2 ;  /* 0x0000f80000027a25 */ /* 0x040fe200078e0002 */
[----:B------:R-:W-:-:S03]  /*12a60*/  IADD3 R5, -R0, RZ, RZ ;  /* 0x000000ff00057210 */ /* 0x000fc60007ffe1ff */
[----:B------:R-:W-:Y:S02]  /*12a70*/  IMAD R6, R6, c[0x0][0x3e0], RZ ;  /* 0x0000f80006067a24 */ /* 0x000fe400078e02ff */
[----:B------:R-:W-:Y:S02]  /*12a80*/  IMAD R5, R5, c[0x0][0x4e8], R4 ;  /* 0x00013a0005057a24 */ /* 0x000fe400078e0204 */
[----:B------:R-:W-:-:S03]  /*12a90*/  IMAD R0, R0, c[0x0][0x3e4], R6 ;  /* 0x0000f90000007a24 */ /* 0x000fc600078e0206 */
[----:B------:R-:W-:Y:S02]  /*12aa0*/  SHF.R.S32.HI R4, RZ, 0x1f, R5 ;  /* 0x0000001fff047819 */ /* 0x000fe40000011405 */
[----:B------:R-:W-:-:S03]  /*12ab0*/  IADD3 R3, R3, R0, RZ ;  /* 0x0000000003037210 */ /* 0x000fc60007ffe0ff */
[----:B------:R-:W-:Y:S02]  /*12ac0*/  IMAD R0, R4, c[0x0][0x3d8], RZ ;  /* 0x0000f60004007a24 */ /* 0x000fe400078e02ff */
[----:B------:R-:W-:-:S04]  /*12ad0*/  IMAD.WIDE.U32 R2, R5, c[0x0][0x3d8], R2 ;  /* 0x0000f60005027a25 */ /* 0x000fc800078e0002 */
[----:B------:R-:W-:Y:S01]  /*12ae0*/  IMAD R0, R5, c[0x0][0x3dc], R0 ;  /* 0x0000f70005007a24 */ /* 0x000fe200078e0200 */
[----:B------:R-:W-:-:S03]  /*12af0*/  LEA R13, P0, R2, c[0x0][0x380], 0x1 ;  /* 0x0000e000020d7a11 */ /* 0x000fc600078008ff */
[----:B------:R-:W-:-:S05]  /*12b00*/  IMAD.IADD R0, R3, 0x1, R0 ;  /* 0x0000000103007824 */ /* 0x000fca00078e0200 */
[----:B------:R-:W-:Y:S02]  /*12b10*/  LEA.HI.X R12, R2, c[0x0][0x384], R0, 0x1, P0 ;  /* 0x0000e100020c7a11 */ /* 0x000fe400000f0c00 */
[----:B------:R-:W-:Y:S01]  /*12b20*/  ISETP.GE.AND P0, PT, R11, R14, PT ;  /* 0x0000000e0b00720c */ /* 0x000fe20003f06270 */
[----:B------:R2:W3:Y:S01]  /*12b30*/  SHFL.IDX PT, R2, R13, RZ, 0x1c1f ;  /* 0x001c1fff0d027589 */ /* 0x0004e200000e0000 */
[----:B------:R-:W-:-:S03]  /*12b40*/  SHF.L.U32 R0, R8, 0x3, RZ ;  /* 0x0000000308007819 */ /* 0x000fc600000006ff */
[----:B------:R2:W4:Y:S01]  /*12b50*/  SHFL.IDX PT, R3, R12, RZ, 0x1c1f ;  /* 0x001c1fff0c037589 */ /* 0x00052200000e0000 */
        /* <DEDUP_REMOVED lines=18> */
.L_x_254:
[----:B------:R-:W-:Y:S05]  /*12c80*/  BSYNC B0 ;  /* 0x0000000000007941 */ /* 0x000fea0003800000 */
.L_x_253:
[----:B---3--:R-:W-:Y:S01]  /*12c90*/  IADD3 R4, R11, 0x20, RZ ;  /* 0x000000200b047810 */ /* 0x008fe20007ffe0ff */
[----:B----4-:R3:W4:Y:S01]  /*12ca0*/  SHFL.IDX PT, R3, R12, 0x1, 0x1c1f ;  /* 0x003c1f000c037f89 */ /* 0x01072200000e0000 */
        /* <DEDUP_REMOVED lines=19> */
.L_x_256:
[----:B------:R-:W-:Y:S05]  /*12de0*/  BSYNC B0 ;  /* 0x0000000000007941 */ /* 0x000fea0003800000 */
.L_x_255:
[----:B-1----:R-:W-:Y:S01]  /*12df0*/  IADD3 R4, R11, 0x40, RZ ;  /* 0x000000400b047810 */ /* 0x002fe20007ffe0ff */
[----:B----4-:R1:W4:Y:S01]  /*12e00*/  SHFL.IDX PT, R3, R12, 0x2, 0x1c1f ;  /* 0x005c1f000c037f89 */ /* 0x01032200000e0000 */
[----:B------:R-:W-:Y:S02]  /*12e10*/  BSSY B0, `(.L_x_257) ;  /* 0x0000013000007945 */ /* 0x000fe40003800000 */
[----:B------:R-:W-:Y:S01]  /*12e20*/  ISETP.GE.AND P0, PT, R4, R14, PT ;  /* 0x0000000e0400720c */ /* 0x000fe20003f06270 */
[----:B------:R1:W2:-:S12]  /*12e30*/  SHFL.IDX PT, R2, R13, 0x2, 0x1c1f ;  /* 0x005c1f000d027f89 */ /* 0x00029800000e0000 */
[----:B------:R-:W-:Y:S05]  /*12e40*/  @P0 BRA `(.L_x_258) ;  /* 0x000000f000000947 */ /* 0x000fea0003800000 */
[----:B------:R-:W-:Y:S02]  /*12e50*/  ISETP.GE.AND P1, PT, R9, c[0x0][0x3c8], PT ;  /* 0x0000f20009007a0c */ /* 0x000fe40003f26270 */
[----:B------:R-:W-:Y:S02]  /*12e60*/  ISETP.GE.AND P0, PT, R10, c[0x0][0x3c8], PT ;  /* 0x0000f2000a007a0c */ /* 0x000fe40003f06270 */
[----:B------:R-:W-:-:S09]  /*12e70*/  ISETP.GE.AND P2, PT, R0, c[0x0][0x3c8], PT ;  /* 0x0000f20000007a0c */ /* 0x000fd20003f46270 */
[----:B------:R-:W-:Y:S02]  /*12e80*/  @!P1 SHF.R.S32.HI R5, RZ, 0x1f, R9 ;  /* 0x0000001fff059819 */ /* 0x000fe40000011409 */
[----:B------:R-:W-:Y:S02]  /*12e90*/  @!P0 SHF.R.S32.HI R4, RZ, 0x1f, R10 ;  /* 0x0000001fff048819 */ /* 0x000fe4000001140a */
[----:B------:R-:W-:Y:S01]  /*12ea0*/  @!P1 LEA.HI R5, R5, R9, RZ, 0x3 ;  /* 0x0000000905059211 */ /* 0x000fe200078f18ff */
[--C-:B--2-4-:R-:W-:Y:S01]  /*12eb0*/  @!P2 IMAD.WIDE R6, R0, 0x2, R2.reuse ;  /* 0x000000020006a825 */ /* 0x114fe200078e0202 */
        /* <DEDUP_REMOVED lines=8> */
.L_x_258:
[----:B------:R-:W-:Y:S05]  /*12f40*/  BSYNC B0 ;  /* 0x0000000000007941 */ /* 0x000fea0003800000 */
.L_x_257:
[----:B--2---:R-:W-:Y:S01]  /*12f50*/  IADD3 R4, R11, 0x60, RZ ;  /* 0x000000600b047810 */ /* 0x004fe20007ffe0ff */
[----:B----4-:R2:W4:Y:S03]  /*12f60*/  SHFL.IDX PT, R3, R12, 0x3, 0x1c1f ;  /* 0x007c1f000c037f89 */ /* 0x01052600000e0000 */
[----:B------:R-:W-:Y:S01]  /*12f70*/  ISETP.GE.AND P0, PT, R4, R14, PT ;  /* 0x0000000e0400720c */ /* 0x000fe20003f06270 */
[----:B------:R2:W1:-:S12]  /*12f80*/  SHFL.IDX PT, R2, R13, 0x3, 0x1c1f ;  /* 0x007c1f000d027f89 */ /* 0x00045800000e0000 */
[----:B------:R-:W-:Y:S05]  /*12f90*/  @P0 EXIT ;  /* 0x000000000000094d */ /* 0x000fea0003800000 */
[----:B------:R-:W-:Y:S02]  /*12fa0*/  ISETP.GE.AND P0, PT, R9, c[0x0][0x3c8], PT ;  /* 0x0000f20009007a0c */ /* 0x000fe40003f06270 */
[----:B------:R-:W-:-:S11]  /*12fb0*/  ISETP.GE.AND P1, PT, R0, c[0x0][0x3c8], PT ;  /* 0x0000f20000007a0c */ /* 0x000fd60003f26270 */
[----:B------:R-:W-:Y:S02]  /*12fc0*/  @!P0 SHF.R.S32.HI R4, RZ, 0x1f, R9 ;  /* 0x0000001fff048819 */ /* 0x000fe40000011409 */
[----:B-1--4-:R-:W-:Y:S02]  /*12fd0*/  @!P1 IMAD.WIDE R6, R0, 0x2, R2 ;  /* 0x0000000200069825 */ /* 0x012fe400078e0202 */
        /* <DEDUP_REMOVED lines=13> */
.L_x_170:
[----:B---3--:R-:W-:Y:S02]  /*130b0*/  MOV R3, R25 ;  /* 0x0000001900037202 */ /* 0x008fe40000000f00 */
[----:B------:R-:W-:Y:S02]  /*130c0*/  MOV R2, 0x130e0 ;  /* 0x000130e000027802 */ /* 0x000fe40000000f00 */
[----:B------:R-:W-:Y:S05]  /*130d0*/  CALL.REL.NOINC `($__internal_0_$__cuda_sm70_shflsync_idx_p) ;  /* 0x000001f000007944 */ /* 0x000fea0003c00000 */
[----:B------:R-:W-:Y:S01]  /*130e0*/  IMAD.MOV.U32 R5, RZ, RZ, R6 ;  /* 0x000000ffff057224 */ /* 0x000fe200078e0006 */
[----:B------:R-:W-:Y:S02]  /*130f0*/  MOV R3, R26 ;  /* 0x0000001a00037202 */ /* 0x000fe40000000f00 */
[----:B------:R-:W-:Y:S02]  /*13100*/  MOV R2, 0x13120 ;  /* 0x0001312000027802 */ /* 0x000fe40000000f00 */
[----:B------:R-:W-:Y:S05]  /*13110*/  CALL.REL.NOINC `($__internal_0_$__cuda_sm70_shflsync_idx_p) ;  /* 0x000001b000007944 */ /* 0x000fea0003c00000 */
[----:B------:R-:W-:Y:S01]  /*13120*/  MOV R2, R6 ;  /* 0x0000000600027202 */ /* 0x000fe20000000f00 */
[----:B------:R-:W-:Y:S05]  /*13130*/  BRA `(.L_x_259) ;  /* 0xfffeeb2000007947 */ /* 0x000fea000383ffff */
.L_x_194:
[----:B------:R-:W-:Y:S02]  /*13140*/  MOV R2, 0x13160 ;  /* 0x0001316000027802 */ /* 0x000fe40000000f00 */
[----:B--2---:R-:W-:Y:S05]  /*13150*/  CALL.REL.NOINC `($__internal_0_$__cuda_sm70_shflsync_idx_p) ;  /* 0x0000017000007944 */ /* 0x004fea0003c00000 */
[----:B------:R-:W-:Y:S01]  /*13160*/  MOV R3, R10 ;  /* 0x0000000a00037202 */ /* 0x000fe20000000f00 */
[----:B------:R-:W-:Y:S01]  /*13170*/  IMAD.MOV.U32 R4, RZ, RZ, R6 ;  /* 0x000000ffff047224 */ /* 0x000fe200078e0006 */
[----:B------:R-:W-:Y:S02]  /*13180*/  MOV R2, 0x131a0 ;  /* 0x000131a000027802 */ /* 0x000fe40000000f00 */
[----:B------:R-:W-:Y:S05]  /*13190*/  CALL.REL.NOINC `($__internal_0_$__cuda_sm70_shflsync_idx_p) ;  /* 0x0000013000007944 */ /* 0x000fea0003c00000 */
[----:B------:R-:W-:Y:S01]  /*131a0*/  MOV R0, R6 ;  /* 0x0000000600007202 */ /* 0x000fe20000000f00 */
[----:B------:R-:W-:-:S05]  /*131b0*/  BRA `(.L_x_260) ;  /* 0xffff28d000007947 */ /* 0x000fca000383ffff */
.L_x_219:
[----:B--2---:R-:W-:Y:S02]  /*131c0*/  MOV R3, R8 ;  /* 0x0000000800037202 */ /* 0x004fe40000000f00 */
[----:B------:R-:W-:Y:S02]  /*131d0*/  MOV R2, 0x131f0 ;  /* 0x000131f000027802 */ /* 0x000fe40000000f00 */
[----:B------:R-:W-:Y:S05]  /*131e0*/  CALL.REL.NOINC `($__internal_0_$__cuda_sm70_shflsync_idx_p) ;  /* 0x000000e000007944 */ /* 0x000fea0003c00000 */
[----:B------:R-:W-:Y:S01]  /*131f0*/  MOV R3, R9 ;  /* 0x0000000900037202 */ /* 0x000fe20000000f00 */
[----:B------:R-:W-:Y:S01]  /*13200*/  IMAD.MOV.U32 R4, RZ, RZ, R6 ;  /* 0x000000ffff047224 */ /* 0x000fe200078e0006 */
[----:B------:R-:W-:Y:S02]  /*13210*/  MOV R2, 0x13230 ;  /* 0x0001323000027802 */ /* 0x000fe40000000f00 */
[----:B------:R-:W-:Y:S05]  /*13220*/  CALL.REL.NOINC `($__internal_0_$__cuda_sm70_shflsync_idx_p) ;  /* 0x000000a000007944 */ /* 0x000fea0003c00000 */
[----:B------:R-:W-:Y:S01]  /*13230*/  MOV R2, R6 ;  /* 0x0000000600027202 */ /* 0x000fe20000000f00 */
[----:B------:R-:W-:-:S05]  /*13240*/  BRA `(.L_x_261) ;  /* 0xffff6b4000007947 */ /* 0x000fca000383ffff */
.L_x_225:
[----:B------:R-:W-:Y:S02]  /*13250*/  MOV R2, 0x13270 ;  /* 0x0001327000027802 */ /* 0x000fe40000000f00 */
[----:B----4-:R-:W-:Y:S05]  /*13260*/  CALL.REL.NOINC `($__internal_0_$__cuda_sm70_shflsync_idx_p) ;  /* 0x0000006000007944 */ /* 0x010fea0003c00000 */
[----:B------:R-:W-:Y:S01]  /*13270*/  MOV R3, R10 ;  /* 0x0000000a00037202 */ /* 0x000fe20000000f00 */
[----:B------:R-:W-:Y:S01]  /*13280*/  IMAD.MOV.U32 R4, RZ, RZ, R6 ;  /* 0x000000ffff047224 */ /* 0x000fe200078e0006 */
[----:B------:R-:W-:Y:S02]  /*13290*/  MOV R2, 0x132b0 ;  /* 0x000132b000027802 */ /* 0x000fe40000000f00 */
[----:B------:R-:W-:Y:S05]  /*132a0*/  CALL.REL.NOINC `($__internal_0_$__cuda_sm70_shflsync_idx_p) ;  /* 0x0000002000007944 */ /* 0x000fea0003c00000 */
[----:B------:R-:W-:Y:S01]  /*132b0*/  MOV R0, R6 ;  /* 0x0000000600007202 */ /* 0x000fe20000000f00 */
[----:B------:R-:W-:-:S05]  /*132c0*/  BRA `(.L_x_262) ;  /* 0xffff975000007947 */ /* 0x000fca000383ffff */
        .weak           $__internal_0_$__cuda_sm70_shflsync_idx_p
        .type           $__internal_0_$__cuda_sm70_shflsync_idx_p,@function
        .size           $__internal_0_$__cuda_sm70_shflsync_idx_p,(.L_x_858 - $__internal_0_$__cuda_sm70_shflsync_idx_p)
$__internal_0_$__cuda_sm70_shflsync_idx_p:
[----:B------:R-:W-:Y:S01]  /*132d0*/  MOV R6, 0x1 ;  /* 0x0000000100067802 */ /* 0x000fe20000000f00 */
[----:B------:R-:W-:-:S02]  /*132e0*/  IMAD.MOV.U32 R24, RZ, RZ, -0x1 ;  /* 0xffffffffff187424 */ /* 0x000fc400078e00ff */
[----:B------:R-:W-:Y:S02]  /*132f0*/  IMAD.MOV.U32 R7, RZ, RZ, 0x1c1f ;  /* 0x00001c1fff077424 */ /* 0x000fe400078e00ff */
[----:B------:R-:W-:Y:S04]  /*13300*/  WARPSYNC R24 ;  /* 0x0000001800007348 */ /* 0x000fe80003800000 */
[----:B------:R1:W2:Y:S02]  /*13310*/  SHFL.IDX PT, R6, R3, R6, R7 ;  /* 0x0000000603067389 */ /* 0x0002a400000e0007 */
[----:B-1----:R-:W-:-:S04]  /*13320*/  MOV R3, 0x0 ;  /* 0x0000000000037802 */ /* 0x002fc80000000f00 */
[----:B--2---:R-:W-:Y:S05]  /*13330*/  RET.REL.NODEC R2 `(_ZN7cutlass13device_kernelIN5flash19enable_sm80_to_sm89INS1_16FlashAttnFwdSm80INS1_25CollectiveMainloopFwdSm80ILi4ELi1ELb0EN4cute5tupleIJNS5_1CILi128EEENS7_ILi48EEENS7_ILi96EEEEEELi96ENS_10bfloat16_tEfNS_4arch4Sm80ELb0ELb1ELb0ELb0ELb1ELb0ELb1ELb0EEENS1_21CollectiveEpilogueFwdINS6_IJS8_SA_S9_EEENS6_IJNS7_ILi1EEESI_SI_EEESC_SE_Li128ELb0ELb1ELb0ELb0EEENS1_19SingleTileSchedulerILb0ELb0ELb1ELi128EEEEEEEEEvNT_6ParamsE) ;  /* 0xfffeccc002007950 */ /* 0x004fea0003c3ffff */
.L_x_263:
        /* <DEDUP_REMOVED lines=12> */
.L_x_858:


//--------------------- .text._ZN7cutlass13device_kernelIN5flash19enable_sm80_to_sm89INS1_16FlashAttnFwdSm80INS1_25CollectiveMainloopFwdSm80ILi4ELi1ELb0EN4cute5tupleIJNS5_1CILi128EEENS7_ILi48EEENS7_ILi96EEEEEELi96ENS_10bfloat16_tEfNS_4arch4Sm80ELb0ELb1ELb0ELb1ELb1ELb0ELb1ELb0EEENS1_21CollectiveEpilogueFwdINS6_IJS8_SA_S9_EEENS6_IJNS7_ILi1EEESI_SI_EEESC_SE_Li128ELb1ELb1ELb0ELb0EEENS1_19SingleTileSchedulerILb1ELb0ELb1ELi128EEEEEEEEEvNT_6ParamsE --------------------------
	.section	.text._ZN7cutlass13device_kernelIN5flash19enable_sm80_to_sm89INS1_16FlashAttnFwdSm80INS1_25CollectiveMainloopFwdSm80ILi4ELi1ELb0EN4cute5tupleIJNS5_1CILi128EEENS7_ILi48EEENS7_ILi96EEEEEELi96ENS_10bfloat16_tEfNS_4arch4Sm80ELb0ELb1ELb0ELb1ELb1ELb0ELb1ELb0EEENS1_21CollectiveEpilogueFwdINS6_IJS8_SA_S9_EEENS6_IJNS7_ILi1EEESI_SI_EEESC_SE_Li128ELb1ELb1ELb0ELb0EEENS1_19SingleTileSchedulerILb1ELb0ELb1ELi128EEEEEEEEEvNT_6ParamsE,"ax",@progbits
	.sectioninfo	@"SHI_REGISTERS=255"
	.align	128
.text._ZN7cutlass13device_kernelIN5flash19enable_sm80_to_sm89INS1_16FlashAttnFwdSm80INS1_25CollectiveMainloopFwdSm80ILi4ELi1ELb0EN4cute5tupleIJNS5_1CILi128EEENS7_ILi48EEENS7_ILi96EEEEEELi96ENS_10bfloat16_tEfNS_4arch4Sm80ELb0ELb1ELb0ELb1ELb1ELb0ELb1ELb0EEENS1_21CollectiveEpilogueFwdINS6_IJS8_SA_S9_EEENS6_IJNS7_ILi1EEESI_SI_EEESC_SE_Li128ELb1ELb1ELb0ELb0EEENS1_19SingleTileSchedulerILb1ELb0ELb1ELi128EEEEEEEEEvNT_6ParamsE:
        .type           _ZN7cutlass13device_kernelIN5flash19enable_sm80_to_sm89INS1_16FlashAttnFwdSm80INS1_25CollectiveMainloopFwdSm80ILi4ELi1ELb0EN4cute5tupleIJNS5_1CILi128EEENS7_ILi48EEENS7_ILi96EEEEEELi96ENS_10bfloat16_tEfNS_4arch4Sm80ELb0ELb1ELb0ELb1ELb1ELb0ELb1ELb0EEENS1_21CollectiveEpilogueFwdINS6_IJS8_SA_S9_EEENS6_IJNS7_ILi1EEESI_SI_EEESC_SE_Li128ELb1ELb1ELb0ELb0EEENS1_19SingleTileSchedulerILb1ELb0ELb1ELi128EEEEEEEEEvNT_6ParamsE,@function
        .size           _ZN7cutlass13device_kernelIN5flash19enable_sm80_to_sm89INS1_16FlashAttnFwdSm80INS1_25CollectiveMainloopFwdSm80ILi4ELi1ELb0EN4cute5tupleIJNS5_1CILi128EEENS7_ILi48EEENS7_ILi96EEEEEELi96ENS_10bfloat16_tEfNS_4arch4Sm80ELb0ELb1ELb0ELb1ELb1ELb0ELb1ELb0EEENS1_21CollectiveEpilogueFwdINS6_IJS8_SA_S9_EEENS6_IJNS7_ILi1EEESI_SI_EEESC_SE_Li128ELb1ELb1ELb0ELb0EEENS1_19SingleTileSchedulerILb1ELb0ELb1ELi128EEEEEEEEEvNT_6ParamsE,(.L_x_860 - _ZN7cutlass13device_kernelIN5flash19enable_sm80_to_sm89INS1_16FlashAttnFwdSm80INS1_25CollectiveMainloopFwdSm80ILi4ELi1ELb0EN4cute5tupleIJNS5_1CILi128EEENS7_ILi48EEENS7_ILi96EEEEEELi96ENS_10bfloat16_tEfNS_4arch4Sm80ELb0ELb1ELb0ELb1ELb1ELb0ELb1ELb0EEENS1_21CollectiveEpilogueFwdINS6_IJS8_SA_S9_EEENS6_IJNS7_ILi1EEESI_SI_EEESC_SE_Li128ELb1ELb1ELb0ELb0EEENS1_19SingleTileSchedulerILb1ELb0ELb1ELi128EEEEEEEEEvNT_6ParamsE)
        .other          _ZN7cutlass13device_kernelIN5flash19enable_sm80_to_sm89INS1_16FlashAttnFwdSm80INS1_25CollectiveMainloopFwdSm80ILi4ELi1ELb0EN4cute5tupleIJNS5_1CILi128EEENS7_ILi48EEENS7_ILi96EEEEEELi96ENS_10bfloat16_tEfNS_4arch4Sm80ELb0ELb1ELb0ELb1ELb1ELb0ELb1ELb0EEENS1_21CollectiveEpilogueFwdINS6_IJS8_SA_S9_EEENS6_IJNS7_ILi1EEESI_SI_EEESC_SE_Li128ELb1ELb1ELb0ELb0EEENS1_19SingleTileSchedulerILb1ELb0ELb1ELi128EEEEEEEEEvNT_6ParamsE,@"STO_CUDA_ENTRY STV_DEFAULT"
_ZN7cutlass13device_kernelIN5flash19enable_sm80_to_sm89INS1_16FlashAttnFwdSm80INS1_25CollectiveMainloopFwdSm80ILi4ELi1ELb0EN4cute5tupleIJNS5_1CILi128EEENS7_ILi48EEENS7_ILi96EEEEEELi96ENS_10bfloat16_tEfNS_4arch4Sm80ELb0ELb1ELb0ELb1ELb1ELb0ELb1ELb0EEENS1_21CollectiveEpilogueFwdINS6_IJS8_SA_S9_EEENS6_IJNS7_ILi1EEESI_SI_EEESC_SE_Li128ELb1ELb1ELb0ELb0EEENS1_19SingleTileSchedulerILb1ELb0ELb1ELi128EEEEEEEEEvNT_6ParamsE:
[----:B------:R-:W-:Y:S02]  /*0000*/  MOV R1, c[0x0][0x28] ;  /* 0x00000a0000017a02 */ /* 0x000fe40000000f00 */
[----:B------:R-:W1:Y:S01]  /*0010*/  S2R R48, SR_TID.X ;  /* 0x0000000000307919 */ /* 0x000e620000002100 */
[----:B------:R-:W-:Y:S01]  /*0020*/  IMAD.MOV.U32 R10, RZ, RZ, 0x4 ;  /* 0x00000004ff0a7424 */ /* 0x000fe200078e00ff */
[----:B------:R-:W2:Y:S01]  /*0030*/  S2UR UR4, SR_CTAID.X ;  /* 0x00000000000479c3 */ /* 0x000ea20000002500 */
[----:B------:R-:W-:Y:S01]  /*0040*/  ULDC.64 UR6, c[0x0][0x118] ;  /* 0x0000460000067ab9 */ /* 0x000fe20000000a00 */
[----:B------:R-:W3:Y:S01]  /*0050*/  S2R R5, SR_CTAID.Z ;  /* 0x0000000000057919 */ /* 0x000ee20000002700 */
[----:B------:R-:W-:Y:S02]  /*0060*/  IADD3 R1, R1, -0x40, RZ ;  /* 0xffffffc001017810 */ /* 0x000fe40007ffe0ff */
[----:B-1----:R-:W-:Y:S01]  /*0070*/  SHF.R.U32.HI R0, RZ, 0x5, R48 ;  /* 0x00000005ff007819 */ /* 0x002fe20000011630 */
[----:B---3--:R-:W-:-:S05]  /*0080*/  IMAD.WIDE R2, R5, R10, c[0x0][0x568] ;  /* 0x00015a0005027625 */ /* 0x008fca00078e020a */
[----:B------:R-:W1:Y:S02]  /*0090*/  SHFL.IDX PT, R0, R0, RZ, 0x1f ;  /* 0x00001fff00007589 */ /* 0x000e6400000e0000 */
[----:B-1----:R-:W-:-:S13]  /*00a0*/  ISETP.NE.AND P0, PT, R0, RZ, PT ;  /* 0x000000ff0000720c */ /* 0x002fda0003f05270 */
[----:B--2---:R-:W-:Y:S05]  /*00b0*/  @!P0 BRA `(.L_x_264) ;  /* 0x0000015000008947 */ /* 0x004fea0003800000 */
[----:B------:R-:W-:-:S04]  /*00c0*/  ISETP.NE.U32.AND P0, PT, RZ, c[0x0][0x568], PT ;  /* 0x00015a00ff007a0c */ /* 0x000fc80003f05070 */
[----:B------:R-:W-:-:S13]  /*00d0*/  ISETP.NE.AND.EX P0, PT, RZ, c[0x0][0x56c], PT, P0 ;  /* 0x00015b00ff007a0c */ /* 0x000fda0003f05300 */
[----:B------:R-:W-:Y:S05]  /*00e0*/  @!P0 BRA `(.L_x_265) ;  /* 0x0000002000008947 */ /* 0x000fea0003800000 */
[----:B------:R1:W5:Y:S01]  /*00f0*/  LDG.E R0, [R2.64] ;  /* 0x0000000602007981 */ /* 0x000362000c1e1900 */
[----:B------:R-:W-:Y:S05]  /*0100*/  BRA `(.L_x_266) ;  /* 0x0000009000007947 */ /* 0x000fea0003800000 */
.L_x_265:
        /* <DEDUP_REMOVED lines=8> */
.L_x_267:
[----:B------:R-:W-:-:S04]  /*0190*/  MOV R0, c[0x0][0x54c] ;  /* 0x0001530000007a02 */ /* 0x000fc80000000f00 */
.L_x_266:
[----:B------:R-:W-:Y:S01]  /*01a0*/  USHF.L.U32 UR4, UR4, 0x7, URZ ;  /* 0x0000000704047899 */ /* 0x000fe2000800063f */
[----:B-----5:R-:W-:-:S05]  /*01b0*/  IMAD R0, R0, c[0x0][0x548], RZ ;  /* 0x0001520000007a24 */ /* 0x020fca00078e02ff */
[----:B------:R-:W-:-:S04]  /*01c0*/  MOV R8, UR4 ;  /* 0x0000000400087c02 */ /* 0x000fc80008000f00 */
[----:B------:R-:W-:-:S04]  /*01d0*/  ISETP.GE.AND P0, PT, R8, R0, PT ;  /* 0x000000000800720c */ /* 0x000fc80003f06270 */
[----:B------:R-:W-:-:S05]  /*01e0*/  SEL R0, R5, 0xffffffff, !P0 ;  /* 0xffffffff05007807 */ /* 0x000fca0004000000 */
[----:B------:R2:W-:Y:S01]  /*01f0*/  STL [R1+0x3c], R0 ;  /* 0x00003c0001007387 */ /* 0x0005e20000100800 */
[----:B------:R-:W-:Y:S05]  /*0200*/  BRA `(.L_x_268) ;  /* 0x0000014000007947 */ /* 0x000fea0003800000 */
.L_x_264:
[----:B------:R-:W-:-:S04]  /*0210*/  ISETP.NE.U32.AND P0, PT, RZ, c[0x0][0x568], PT ;  /* 0x00015a00ff007a0c */ /* 0x000fc80003f05070 */
[----:B------:R-:W-:-:S13]  /*0220*/  ISETP.NE.AND.EX P0, PT, RZ, c[0x0][0x56c], PT, P0 ;  /* 0x00015b00ff007a0c */ /* 0x000fda0003f05300 */
[----:B------:R-:W-:Y:S05]  /*0230*/  @!P0 BRA `(.L_x_269) ;  /* 0x0000002000008947 */ /* 0x000fea0003800000 */
[----:B------:R1:W5:Y:S01]  /*0240*/  LDG.E R0, [R2.64] ;  /* 0x0000000602007981 */ /* 0x000362000c1e1900 */
[----:B------:R-:W-:Y:S05]  /*0250*/  BRA `(.L_x_270) ;  /* 0x0000009000007947 */ /* 0x000fea0003800000 */
.L_x_269:
        /* <DEDUP_REMOVED lines=8> */
.L_x_271:
[----:B------:R-:W-:-:S04]  /*02e0*/  MOV R0, c[0x0][0x54c] ;  /* 0x0001530000007a02 */ /* 0x000fc80000000f00 */
.L_x_270:
[----:B------:R-:W-:Y:S01]  /*02f0*/  USHF.L.U32 UR4, UR4, 0x7, URZ ;  /* 0x0000000704047899 */ /* 0x000fe2000800063f */
[----:B-----5:R-:W-:-:S05]  /*0300*/  IMAD R0, R0, c[0x0][0x548], RZ ;  /* 0x0001520000007a24 */ /* 0x020fca00078e02ff */
[----:B------:R-:W-:-:S04]  /*0310*/  MOV R8, UR4 ;  /* 0x0000000400087c02 */ /* 0x000fc80008000f00 */
[----:B------:R-:W-:-:S04]  /*0320*/  ISETP.GE.AND P0, PT, R8, R0, PT ;  /* 0x000000000800720c */ /* 0x000fc80003f06270 */
[----:B------:R-:W-:-:S05]  /*0330*/  SEL R0, R5, 0xffffffff, !P0 ;  /* 0xffffffff05007807 */ /* 0x000fca0004000000 */
[----:B------:R2:W-:Y:S04]  /*0340*/  STL [R1+0x3c], R0 ;  /* 0x00003c0001007387 */ /* 0x0005e80000100800 */
.L_x_268:
[----:B------:R-:W3:Y:S02]  /*0350*/  LDL R49, [R1+0x3c] ;  /* 0x00003c0001317983 */ /* 0x000ee40000100800 */
[----:B---3--:R-:W-:-:S13]  /*0360*/  ISETP.GE.AND P0, PT, R49, RZ, PT ;  /* 0x000000ff3100720c */ /* 0x008fda0003f06270 */
[----:B------:R-:W-:Y:S05]  /*0370*/  @!P0 EXIT ;  /* 0x000000000000894d */ /* 0x000fea0003800000 */
[----:B------:R-:W-:Y:S01]  /*0380*/  ISETP.NE.U32.AND P0, PT, RZ, c[0x0][0x370], PT ;  /* 0x0000dc00ff007a0c */ /* 0x000fe20003f05070 */
[----:B------:R-:W-:Y:S01]  /*0390*/  IMAD.MOV.U32 R61, RZ, RZ, RZ ;  /* 0x000000ffff3d7224 */ /* 0x000fe200078e00ff */
[----:B------:R-:W-:Y:S01]  /*03a0*/  ISETP.NE.U32.AND P2, PT, RZ, c[0x0][0x360], PT ;  /* 0x0000d800ff007a0c */ /* 0x000fe20003f45070 */
[----:B------:R-:W-:Y:S01]  /*03b0*/  IMAD.MOV.U32 R9, RZ, RZ, RZ ;  /* 0x000000ffff097224 */ /* 0x000fe200078e00ff */
[----:B------:R-:W-:Y:S01]  /*03c0*/  ISETP.NE.AND.EX P1, PT, RZ, c[0x0][0x374], PT, P0 ;  /* 0x0000dd00ff007a0c */ /* 0x000fe20003f25300 */
[----:B-1----:R-:W-:Y:S01]  /*03d0*/  IMAD.WIDE R2, R49, R10, c[0x0][0x348] ;  /* 0x0000d20031027625 */ /* 0x002fe200078e020a */
[----:B------:R-:W-:Y:S02]  /*03e0*/  ISETP.NE.U32.AND P3, PT, RZ, c[0x0][0x348], PT ;  /* 0x0000d200ff007a0c */ /* 0x000fe40003f65070 */
[----:B------:R-:W-:Y:S01]  /*03f0*/  ISETP.NE.AND.EX P0, PT, RZ, c[0x0][0x364], PT, P2 ;  /* 0x0000d900ff007a0c */ /* 0x000fe20003f05320 */
[----:B------:R-:W-:Y:S01]  /*0400*/  IMAD.MOV.U32 R230, RZ, RZ, c[0x0][0x168] ;  /* 0x00005a00ffe67624 */ /* 0x000fe200078e00ff */
[----:B------:R-:W-:-:S07]  /*0410*/  ISETP.NE.AND.EX P2, PT, RZ, c[0x0][0x34c], PT, P3 ;  /* 0x0000d300ff007a0c */ /* 0x000fce0003f45330 */
[CC--:B------:R-:W-:Y:S01]  /*0420*/  @P1 IMAD.WIDE R6, R49.reuse, R10.reuse, c[0x0][0x370] ;  /* 0x0000dc0031061625 */ /* 0x0c0fe200078e020a */
[----:B------:R-:W1:Y:S01]  /*0430*/  S2R R29, SR_CTAID.Y ;  /* 0x00000000001d7919 */ /* 0x000e620000002600 */
[----:B------:R-:W-:Y:S02]  /*0440*/  ULDC UR5, c[0x0][0x2ac] ;  /* 0x0000ab0000057ab9 */ /* 0x000fe40000000800 */
[----:B------:R-:W-:Y:S01]  /*0450*/  ULDC UR4, c[0x0][0x1d0] ;  /* 0x0000740000047ab9 */ /* 0x000fe20000000800 */
[----:B------:R-:W3:Y:S01]  /*0460*/  @P1 LDG.E R61, [R6.64] ;  /* 0x00000006063d1981 */ /* 0x000ee2000c1e1900 */
[----:B------:R-:W-:-:S03]  /*0470*/  @P0 IMAD.WIDE R4, R49, R10, c[0x0][0x360] ;  /* 0x0000d80031040625 */ /* 0x000fc600078e020a */
[----:B------:R4:W5:Y:S01]  /*0480*/  @P2 LDG.E R9, [R2.64] ;  /* 0x0000000602092981 */ /* 0x000962000c1e1900 */
[----:B------:R-:W-:-:S03]  /*0490*/  UIMAD UR4, UR5, UR4, URZ ;  /* 0x00000004050472a4 */ /* 0x000fc6000f8e023f */
[----:B------:R2:W5:Y:S01]  /*04a0*/  @P0 LDG.E R230, [R4.64] ;  /* 0x0000000604e60981 */ /* 0x000562000c1e1900 */
[----:B-1----:R-:W-:Y:S02]  /*04b0*/  SHF.R.S32.HI R52, RZ, 0x1f, R29 ;  /* 0x0000001fff347819 */ /* 0x002fe4000001141d */
[----:B--2---:R-:W-:Y:S01]  /*04c0*/  IMAD.U32 R4, RZ, RZ, UR4 ;  /* 0x00000004ff047e24 */ /* 0x004fe2000f8e00ff */
[----:B---3--:R4:W-:Y:S01]  /*04d0*/  STL [R1+0x20], R61 ;  /* 0x0000203d01007387 */ /* 0x0089e20000100800 */
[----:B------:R-:W-:Y:S05]  /*04e0*/  @P0 BRA `(.L_x_272) ;  /* 0x0000004000000947 */ /* 0x000fea0003800000 */
[----:B------:R-:W-:Y:S05]  /*04f0*/  @!P2 BRA `(.L_x_272) ;  /* 0x000000300000a947 */ /* 0x000fea0003800000 */
[----:B------:R1:W2:Y:S04]  /*0500*/  LDG.E R0, [R2.64] ;  /* 0x0000000602007981 */ /* 0x0002a8000c1e1900 */
[----:B-1--4-:R-:W2:Y:S02]  /*0510*/  LDG.E R2, [R2.64+0x4] ;  /* 0x0000040602027981 */ /* 0x012ea4000c1e1900 */
[----:B--2--5:R-:W-:-:S02]  /*0520*/  IADD3 R230, -R0, R2, RZ ;  /* 0x0000000200e67210 */ /* 0x024fc40007ffe1ff */
.L_x_272:
[----:B------:R-:W-:-:S04]  /*0530*/  ISETP.NE.U32.AND P0, PT, RZ, c[0x0][0x368], PT ;  /* 0x0000da00ff007a0c */ /* 0x000fc80003f05070 */
[----:B------:R-:W-:-:S13]  /*0540*/  ISETP.NE.AND.EX P0, PT, RZ, c[0x0][0x36c], PT, P0 ;  /* 0x0000db00ff007a0c */ /* 0x000fda0003f05300 */
[----:B------:R-:W-:Y:S05]  /*0550*/  @!P0 BRA `(.L_x_273) ;  /* 0x0000003000008947 */ /* 0x000fea0003800000 */
[----:B----4-:R-:W-:-:S05]  /*0560*/  IMAD.WIDE R2, R49, R10, c[0x0][0x368] ;  /* 0x0000da0031027625 */ /* 0x010fca00078e020a */
[----:B------:R1:W5:Y:S01]  /*0570*/  LDG.E R4, [R2.64] ;  /* 0x0000000602047981 */ /* 0x000362000c1e1900 */
[----:B------:R-:W-:Y:S05]  /*0580*/  BRA `(.L_x_274) ;  /* 0x0000007000007947 */ /* 0x000fea0003800000 */
.L_x_273:
[----:B------:R-:W-:-:S04]  /*0590*/  ISETP.NE.U32.AND P0, PT, RZ, c[0x0][0x350], PT ;  /* 0x0000d400ff007a0c */ /* 0x000fc80003f05070 */
[----:B------:R-:W-:-:S13]  /*05a0*/  ISETP.NE.AND.EX P0, PT, RZ, c[0x0][0x354], PT, P0 ;  /* 0x0000d500ff007a0c */ /* 0x000fda0003f05300 */
[----:B------:R-:W-:Y:S05]  /*05b0*/  @!P0 BRA `(.L_x_274) ;  /* 0x0000004000008947 */ /* 0x000fea0003800000 */
[----:B----4-:R-:W-:-:S05]  /*05c0*/  IMAD.WIDE R2, R49, R10, c[0x0][0x350] ;  /* 0x0000d40031027625 */ /* 0x010fca00078e020a */
[----:B------:R1:W2:Y:S04]  /*05d0*/  LDG.E R4, [R2.64] ;  /* 0x0000000602047981 */ /* 0x0002a8000c1e1900 */
[----:B-1----:R-:W2:Y:S02]  /*05e0*/  LDG.E R2, [R2.64+0x4] ;  /* 0x0000040602027981 */ /* 0x002ea4000c1e1900 */
[----:B--2---:R-:W-:Y:S02]  /*05f0*/  IADD3 R4, -R4, R2, RZ ;  /* 0x0000000204047210 */ /* 0x004fe40007ffe1ff */
.L_x_274:
[----:B------:R-:W-:Y:S01]  /*0600*/  IMAD.MOV.U32 R0, RZ, RZ, c[0x0][0x2c4] ;  /* 0x0000b100ff007624 */ /* 0x000fe200078e00ff */
[----:B------:R-:W-:Y:S01]  /*0610*/  LOP3.LUT R26, R26, 0xffffefff, RZ, 0xc0, !PT ;  /* 0xffffefff1a1a7812 */ /* 0x000fe200078ec0ff */
[----:B------:R-:W-:Y:S02]  /*0620*/  IMAD.MOV.U32 R131, RZ, RZ, R8 ;  /* 0x000000ffff837224 */ /* 0x000fe400078e0008 */
[----:B------:R-:W-:Y:S01]  /*0630*/  IMAD.MOV.U32 R6, RZ, RZ, c[0x0][0x32c] ;  /* 0x0000cb00ff067624 */ /* 0x000fe200078e00ff */
[----:B------:R-:W-:Y:S01]  /*0640*/  ISETP.NE.AND P3, PT, R0, 0x1, PT ;  /* 0x000000010000780c */ /* 0x000fe20003f65270 */
[----:B-----5:R-:W-:-:S03]  /*0650*/  IMAD.IADD R229, R4, 0x1, -R61 ;  /* 0x0000000104e57824 */ /* 0x020fc600078e0a3d */
[----:B------:R-:W-:Y:S02]  /*0660*/  ISETP.GE.AND P1, PT, R6, 0x1, PT ;  /* 0x000000010600780c */ /* 0x000fe40003f26270 */
[----:B-1--4-:R-:W-:-:S07]  /*0670*/  IADD3 R2, R229, 0x1, -R230 ;  /* 0x00000001e5027810 */ /* 0x012fce0007ffe8e6 */
[----:B------:R-:W-:Y:S02]  /*0680*/  @P3 IADD3 R0, R131, 0x7f, RZ ;  /* 0x0000007f83003810 */ /* 0x000fe40007ffe0ff */
[----:B------:R-:W-:-:S03]  /*0690*/  @P3 LOP3.LUT R26, R26, 0x1000, RZ, 0xfc, !PT ;  /* 0x000010001a1a3812 */ /* 0x000fc600078efcff */
[----:B------:R-:W-:Y:S01]  /*06a0*/  @P3 IMAD.HI.U32 R3, R0, c[0x0][0x2c8], RZ ;  /* 0x0000b20000033a27 */ /* 0x000fe200078e00ff */
[----:B------:R-:W-:Y:S02]  /*06b0*/  IADD3 R0, R8, 0x7f, RZ ;  /* 0x0000007f08007810 */ /* 0x000fe40007ffe0ff */
[----:B------:R-:W-:Y:S02]  /*06c0*/  LOP3.LUT R26, R26, 0xfffffbff, RZ, 0xc0, !PT ;  /* 0xfffffbff1a1a7812 */ /* 0x000fe400078ec0ff */
[----:B------:R-:W-:Y:S02]  /*06d0*/  @P3 SHF.R.U32.HI R0, RZ, c[0x0][0x2cc], R3 ;  /* 0x0000b300ff003a19 */ /* 0x000fe40000011603 */
[----:B------:R-:W-:-:S03]  /*06e0*/  @P1 LOP3.LUT R26, R26, 0x400, RZ, 0xfc, !PT ;  /* 0x000004001a1a1812 */ /* 0x000fc600078efcff */
[----:B------:R-:W-:-:S05]  /*06f0*/  IMAD.IADD R0, R2, 0x1, R0 ;  /* 0x0000000102007824 */ /* 0x000fca00078e0200 */
[----:B------:R-:W-:Y:S01]  /*0700*/  IADD3 R3, R0, c[0x0][0x328], RZ ;  /* 0x0000ca0000037a10 */ /* 0x000fe20007ffe0ff */
[----:B------:R-:W-:Y:S05]  /*0710*/  @!P1 BRA `(.L_x_275) ;  /* 0x000000e000009947 */ /* 0x000fea0003800000 */
[C---:B------:R-:W-:Y:S02]  /*0720*/  ISETP.GT.AND P0, PT, R0.reuse, RZ, PT ;  /* 0x000000ff0000720c */ /* 0x040fe40003f04270 */
[----:B------:R-:W-:-:S11]  /*0730*/  IADD3 R2, R0, -0x1, RZ ;  /* 0xffffffff00027810 */ /* 0x000fd60007ffe0ff */
[----:B------:R-:W-:Y:S05]  /*0740*/  @P0 BRA `(.L_x_276) ;  /* 0x0000006000000947 */ /* 0x000fea0003800000 */
[----:B------:R-:W-:Y:S01]  /*0750*/  ISETP.NE.AND P0, PT, R6, 0x1, PT ;  /* 0x000000010600780c */ /* 0x000fe20003f05270 */
[----:B------:R-:W-:-:S12]  /*0760*/  IMAD.MOV R0, RZ, RZ, -R0 ;  /* 0x000000ffff007224 */ /* 0x000fd800078e0a00 */
[----:B------:R-:W-:-:S05]  /*0770*/  @P0 IMAD.HI.U32 R2, R0, c[0x0][0x330], RZ ;  /* 0x0000cc0000020a27 */ /* 0x000fca00078e00ff */
[----:B------:R-:W-:-:S04]  /*0780*/  @P0 SHF.R.U32.HI R0, RZ, c[0x0][0x334], R2 ;  /* 0x0000cd00ff000a19 */ /* 0x000fc80000011602 */
[----:B------:R-:W-:Y:S01]  /*0790*/  LOP3.LUT R2, RZ, R0, RZ, 0x33, !PT ;  /* 0x00000000ff027212 */ /* 0x000fe200078e33ff */
[----:B------:R-:W-:Y:S05]  /*07a0*/  BRA `(.L_x_277) ;  /* 0x0000003000007947 */ /* 0x000fea0003800000 */
.L_x_276:
[----:B------:R-:W-:-:S13]  /*07b0*/  ISETP.NE.AND P0, PT, R6, 0x1, PT ;  /* 0x000000010600780c */ /* 0x000fda0003f05270 */
[----:B------:R-:W-:-:S05]  /*07c0*/  @P0 IMAD.HI.U32 R0, R2, c[0x0][0x330], RZ ;  /* 0x0000cc0002000a27 */ /* 0x000fca00078e00ff */
[----:B------:R-:W-:-:S05]  /*07d0*/  @P0 SHF.R.U32.HI R2, RZ, c[0x0][0x334], R0 ;  /* 0x0000cd00ff020a19 */ /* 0x000fca0000011600 */
.L_x_277:
[----:B------:R-:W-:-:S05]  /*07e0*/  IMAD R2, R2, R6, c[0x0][0x32c] ;  /* 0x0000cb0002027624 */ /* 0x000fca00078e0206 */
[----:B------:R-:W-:-:S03]  /*07f0*/  IMNMX R3, R3, R2, PT ;  /* 0x0000000203037217 */ /* 0x000fc60003800200 */
.L_x_275:
[----:B------:R-:W-:Y:S01]  /*0800*/  IMAD.IADD R7, R229, 0x1, -R230 ;  /* 0x00000001e5077824 */ /* 0x000fe200078e0ae6 */
[----:B------:R-:W-:Y:S01]  /*0810*/  IADD3 R2, R3, 0x2f, RZ ;  /* 0x0000002f03027810 */ /* 0x000fe20007ffe0ff */
[----:B------:R-:W-:Y:S01]  /*0820*/  @P3 IMAD.HI.U32 R4, R131, c[0x0][0x2c8], RZ ;  /* 0x0000b20083043a27 */ /* 0x000fe200078e00ff */
[----:B------:R-:W-:Y:S02]  /*0830*/  IADD3 R3, R229, 0x2f, RZ ;  /* 0x0000002fe5037810 */ /* 0x000fe40007ffe0ff */
[----:B------:R1:W-:Y:S01]  /*0840*/  STL [R1+0x8], R7 ;  /* 0x0000080701007387 */ /* 0x0003e20000100800 */
[----:B------:R-:W-:-:S04]  /*0850*/  IMAD.HI R5, R2, 0x2aaaaaab, RZ ;  /* 0x2aaaaaab02057827 */ /* 0x000fc800078e02ff */
[----:B------:R-:W-:-:S04]  /*0860*/  IMAD.HI R2, R3, 0x2aaaaaab, RZ ;  /* 0x2aaaaaab03027827 */ /* 0x000fc800078e02ff */
[----:B------:R-:W-:Y:S01]  /*0870*/  IMAD.MOV.U32 R0, RZ, RZ, R131 ;  /* 0x000000ffff007224 */ /* 0x000fe200078e0083 */
[----:B------:R-:W-:Y:S02]  /*0880*/  @P3 SHF.R.U32.HI R0, RZ, c[0x0][0x2cc], R4 ;  /* 0x0000b300ff003a19 */ /* 0x000fe40000011604 */
[----:B------:R-:W-:Y:S02]  /*0890*/  SHF.R.U32.HI R4, RZ, 0x1f, R5 ;  /* 0x0000001fff047819 */ /* 0x000fe40000011605 */
[----:B------:R-:W-:Y:S01]  /*08a0*/  SHF.R.U32.HI R3, RZ, 0x1f, R2 ;  /* 0x0000001fff037819 */ /* 0x000fe20000011602 */
[----:B------:R-:W-:Y:S01]  /*08b0*/  IMAD.IADD R0, R7, 0x1, R0 ;  /* 0x0000000107007824 */ /* 0x000fe200078e0200 */
[----:B------:R-:W-:Y:S02]  /*08c0*/  LEA.HI.SX32 R4, R5, R4, 0x1d ;  /* 0x0000000405047211 */ /* 0x000fe400078feaff */
[----:B------:R-:W-:Y:S02]  /*08d0*/  LEA.HI.SX32 R2, R2, R3, 0x1d ;  /* 0x0000000302027211 */ /* 0x000fe400078feaff */
[----:B------:R-:W-:-:S02]  /*08e0*/  IADD3 R3, R0, -c[0x0][0x324], RZ ;  /* 0x8000c90000037a10 */ /* 0x000fc40007ffe0ff */
[----:B------:R-:W-:Y:S01]  /*08f0*/  IMNMX R223, R2, R4, PT ;  /* 0x0000000402df7217 */ /* 0x000fe20003800200 */
[----:B------:R-:W-:Y:S05]  /*0900*/  @!P1 BRA `(.L_x_278) ;  /* 0x000000d000009947 */ /* 0x000fea0003800000 */
[----:B------:R-:W-:-:S13]  /*0910*/  ISETP.GT.AND P0, PT, R0, -0x1, PT ;  /* 0xffffffff0000780c */ /* 0x000fda0003f04270 */
[----:B------:R-:W-:Y:S05]  /*0920*/  @P0 BRA `(.L_x_279) ;  /* 0x0000006000000947 */ /* 0x000fea0003800000 */
[----:B------:R-:W-:Y:S02]  /*0930*/  ISETP.NE.AND P0, PT, R6, 0x1, PT ;  /* 0x000000010600780c */ /* 0x000fe40003f05270 */
[----:B------:R-:W-:-:S11]  /*0940*/  LOP3.LUT R0, RZ, R0, RZ, 0x33, !PT ;  /* 0x00000000ff007212 */ /* 0x000fd600078e33ff */
[----:B------:R-:W-:-:S05]  /*0950*/  @P0 IMAD.HI.U32 R2, R0, c[0x0][0x330], RZ ;  /* 0x0000cc0000020a27 */ /* 0x000fca00078e00ff */
[----:B------:R-:W-:-:S04]  /*0960*/  @P0 SHF.R.U32.HI R0, RZ, c[0x0][0x334], R2 ;  /* 0x0000cd00ff000a19 */ /* 0x000fc80000011602 */
[----:B------:R-:W-:Y:S01]  /*0970*/  LOP3.LUT R0, RZ, R0, RZ, 0x33, !PT ;  /* 0x00000000ff007212 */ /* 0x000fe200078e33ff */
[----:B------:R-:W-:Y:S05]  /*0980*/  BRA `(.L_x_280) ;  /* 0x0000003000007947 */ /* 0x000fea0003800000 */
.L_x_279:
[----:B------:R-:W-:-:S13]  /*0990*/  ISETP.NE.AND P0, PT, R6, 0x1, PT ;  /* 0x000000010600780c */ /* 0x000fda0003f05270 */
[----:B------:R-:W-:-:S05]  /*09a0*/  @P0 IMAD.HI.U32 R2, R0, c[0x0][0x330], RZ ;  /* 0x0000cc0000020a27 */ /* 0x000fca00078e00ff */
[----:B------:R-:W-:-:S05]  /*09b0*/  @P0 SHF.R.U32.HI R0, RZ, c[0x0][0x334], R2 ;  /* 0x0000cd00ff000a19 */ /* 0x000fca0000011602 */
.L_x_280:
[----:B------:R-:W-:-:S05]  /*09c0*/  IMAD R0, R0, c[0x0][0x32c], RZ ;  /* 0x0000cb0000007a24 */ /* 0x000fca00078e02ff */
[----:B------:R-:W-:-:S05]  /*09d0*/  IMNMX R3, R3, R0, !PT ;  /* 0x0000000003037217 */ /* 0x000fca0007800200 */
.L_x_278:
[----:B------:R-:W-:Y:S01]  /*09e0*/  IMAD.HI R0, R3, 0x2aaaaaab, RZ ;  /* 0x2aaaaaab03007827 */ /* 0x000fe200078e02ff */
[----:B------:R-:W-:Y:S01]  /*09f0*/  PLOP3.LUT P4, PT, PT, PT, PT, 0x80, 0x0 ;  /* 0x000000000000781c */ /* 0x000fe20003f8f070 */
[----:B------:R-:W-:Y:S01]  /*0a00*/  CS2R R94, SRZ ;  /* 0x00000000005e7805 */ /* 0x000fe2000001ff00 */
[----:B------:R-:W-:Y:S01]  /*0a10*/  CS2R R98, SRZ ;  /* 0x0000000000627805 */ /* 0x000fe2000001ff00 */
[----:B------:R-:W-:Y:S01]  /*0a20*/  IMAD.MOV.U32 R11, RZ, RZ, RZ ;  /* 0x000000ffff0b7224 */ /* 0x000fe200078e00ff */
[----:B------:R-:W-:Y:S01]  /*0a30*/  SHF.R.U32.HI R2, RZ, 0x1f, R0 ;  /* 0x0000001fff027819 */ /* 0x000fe20000011600 */
[----:B------:R-:W-:Y:S01]  /*0a40*/  IMAD.MOV.U32 R92, RZ, RZ, RZ ;  /* 0x000000ffff5c7224 */ /* 0x000fe200078e00ff */
[----:B------:R-:W-:Y:S01]  /*0a50*/  CS2R R96, SRZ ;  /* 0x0000000000607805 */ /* 0x000fe2000001ff00 */
[----:B------:R-:W-:Y:S01]  /*0a60*/  CS2R R12, SRZ ;  /* 0x00000000000c7805 */ /* 0x000fe2000001ff00 */
[----:B------:R-:W-:Y:S01]  /*0a70*/  LEA.HI.SX32 R0, R0, R2, 0x1d ;  /* 0x0000000200007211 */ /* 0x000fe200078feaff */
[----:B------:R-:W-:Y:S01]  /*0a80*/  CS2R R88, SRZ ;  /* 0x0000000000587805 */ /* 0x000fe2000001ff00 */
[----:B------:R-:W-:Y:S01]  /*0a90*/  MOV R90, RZ ;  /* 0x000000ff005a7202 */ /* 0x000fe20000000f00 */
[----:B------:R-:W-:Y:S01]  /*0aa0*/  CS2R R86, SRZ ;  /* 0x0000000000567805 */ /* 0x000fe2000001ff00 */
[----:B------:R-:W-:Y:S01]  /*0ab0*/  IMNMX R4, RZ, R0, !PT ;  /* 0x00000000ff047217 */ /* 0x000fe20007800200 */
[----:B------:R-:W-:Y:S01]  /*0ac0*/  CS2R R84, SRZ ;  /* 0x0000000000547805 */ /* 0x000fe2000001ff00 */
[----:B------:R-:W-:Y:S01]  /*0ad0*/  CS2R R14, SRZ ;  /* 0x00000000000e7805 */ /* 0x000fe2000001ff00 */
[----:B------:R-:W-:Y:S01]  /*0ae0*/  IMAD.MOV.U32 R78, RZ, RZ, RZ ;  /* 0x000000ffff4e7224 */ /* 0x000fe200078e00ff */
[----:B------:R-:W-:Y:S01]  /*0af0*/  ISETP.GT.AND P0, PT, R223, R4, PT ;  /* 0x00000004df00720c */ /* 0x000fe20003f04270 */
[----:B------:R2:W-:Y:S01]  /*0b00*/  STL [R1+0x10], R4 ;  /* 0x0000100401007387 */ /* 0x0005e20000100800 */
        /* <DEDUP_REMOVED lines=19> */
[----:B------:R-:W-:Y:S01]  /*0c40*/  CS2R R54, SRZ ;  /* 0x0000000000367805 */ /* 0x000fe2000001ff00 */
        /* <DEDUP_REMOVED lines=35> */
[----:B------:R-:W-:Y:S01]  /*0e80*/  CS2R R50, SRZ ;  /* 0x0000000000327805 */ /* 0x000fe2000001ff00 */
[----:B------:R-:W-:Y:S05]  /*0e90*/  @!P0 BRA `(.L_x_281) ;  /* 0x00010b3000008947 */ /* 0x000fea0003800000 */
[----:B--2---:R-:W-:-:S04]  /*0ea0*/  ISETP.NE.U32.AND P1, PT, RZ, c[0x0][0x340], PT ;  /* 0x0000d000ff007a0c */ /* 0x004fc80003f25070 */
[----:B------:R-:W-:-:S13]  /*0eb0*/  ISETP.NE.AND.EX P1, PT, RZ, c[0x0][0x344], PT, P1 ;  /* 0x0000d100ff007a0c */ /* 0x000fda0003f25310 */
[----:B------:R-:W-:-:S05]  /*0ec0*/  @P1 IMAD.WIDE R2, R49, R10, c[0x0][0x340] ;  /* 0x0000d00031021625 */ /* 0x000fca00078e020a */
[----:B------:R2:W5:Y:S01]  /*0ed0*/  @P1 LDG.E R15, [R2.64] ;  /* 0x00000006020f1981 */ /* 0x000562000c1e1900 */
[----:B------:R-:W-:Y:S01]  /*0ee0*/  SHF.R.S32.HI R10, RZ, 0x1f, R48 ;  /* 0x0000001fff0a7819 */ /* 0x000fe20000011430 */
[----:B------:R-:W-:Y:S01]  /*0ef0*/  IMAD R6, R52, c[0x0][0x1b8], RZ ;  /* 0x00006e0034067a24 */ /* 0x000fe200078e02ff */
[----:B------:R-:W-:Y:S01]  /*0f00*/  SHF.R.S32.HI R0, RZ, 0x1f, R9 ;  /* 0x0000001fff007819 */ /* 0x000fe20000011409 */
[----:B------:R-:W-:Y:S01]  /*0f10*/  IMAD R12, R230, c[0x0][0x2c4], RZ ;  /* 0x0000b100e60c7a24 */ /* 0x000fe200078e02ff */
[CC--:B------:R-:W-:Y:S01]  /*0f20*/  LEA.HI R5, R10.reuse, R48.reuse, RZ, 0x2 ;  /* 0x000000300a057211 */ /* 0x0c0fe200078f10ff */
[----:B------:R-:W-:Y:S01]  /*0f30*/  IMAD R6, R29, c[0x0][0x1bc], R6 ;  /* 0x00006f001d067a24 */ /* 0x000fe200078e0206 */
[-C--:B------:R-:W-:Y:S01]  /*0f40*/  LEA.HI R20, R10, R48.reuse, RZ, 0x4 ;  /* 0x000000300a147211 */ /* 0x080fe200078f20ff */
[----:B------:R-:W-:Y:S01]  /*0f50*/  IMAD R0, R0, c[0x0][0x178], RZ ;  /* 0x00005e0000007a24 */ /* 0x000fe200078e02ff */
[----:B------:R-:W-:Y:S01]  /*0f60*/  LOP3.LUT R4, R5, 0xfffffffc, RZ, 0xc0, !PT ;  /* 0xfffffffc05047812 */ /* 0x000fe200078ec0ff */
[----:B------:R-:W-:Y:S01]  /*0f70*/  BSSY B0, `(.L_x_282) ;  /* 0x0000056000007945 */ /* 0x000fe20003800000 */
[----:B------:R-:W-:Y:S01]  /*0f80*/  SHF.R.S32.HI R22, RZ, 0x2, R5 ;  /* 0x00000002ff167819 */ /* 0x000fe20000011405 */
[----:B------:R-:W-:Y:S01]  /*0f90*/  IMAD R0, R9, c[0x0][0x17c], R0 ;  /* 0x00005f0009007a24 */ /* 0x000fe200078e0200 */
[-C--:B------:R-:W-:Y:S01]  /*0fa0*/  LEA.HI R21, R10, R48.reuse, RZ, 0x3 ;  /* 0x000000300a157211 */ /* 0x080fe200078f18ff */
[----:B------:R-:W-:Y:S01]  /*0fb0*/  IMAD.IADD R42, R48, 0x1, -R4 ;  /* 0x00000001302a7824 */ /* 0x000fe200078e0a04 */
[----:B------:R-:W-:Y:S01]  /*0fc0*/  SEL R4, R49, RZ, !P2 ;  /* 0x000000ff31047207 */ /* 0x000fe20005000000 */
[--C-:B------:R-:W-:Y:S01]  /*0fd0*/  IMAD.IADD R11, R131, 0x1, R22.reuse ;  /* 0x00000001830b7824 */ /* 0x100fe200078e0216 */
[----:B------:R-:W-:Y:S01]  /*0fe0*/  SHF.R.S32.HI R19, RZ, 0x3, R21 ;  /* 0x00000003ff137819 */ /* 0x000fe20000011415 */
[----:B------:R-:W-:Y:S01]  /*0ff0*/  IMAD R44, R42, 0x20, R22 ;  /* 0x000000202a2c7824 */ /* 0x000fe200078e0216 */
[----:B------:R-:W-:Y:S01]  /*1000*/  LEA.HI R130, R10, R48, RZ, 0x5 ;  /* 0x000000300a827211 */ /* 0x000fe200078f28ff */
[----:B------:R-:W-:Y:S01]  /*1010*/  IMAD.SHL.U32 R225, R42, 0x8, RZ ;  /* 0x000000082ae17824 */ /* 0x000fe200078e00ff */
[----:B------:R-:W-:Y:S01]  /*1020*/  ISETP.GE.AND P4, PT, R11, R12, PT ;  /* 0x0000000c0b00720c */ /* 0x000fe20003f86270 */
[----:B------:R-:W-:Y:S01]  /*1030*/  IMAD.IADD R5, R131, 0x1, R44 ;  /* 0x0000000183057824 */ /* 0x000fe200078e022c */
[----:B------:R3:W-:Y:S01]  /*1040*/  STL [R1+0x14], R44 ;  /* 0x0000142c01007387 */ /* 0x0007e20000100800 */
[----:B------:R-:W-:Y:S01]  /*1050*/  SHF.R.S32.HI R129, RZ, 0x5, R130 ;  /* 0x00000005ff817819 */ /* 0x000fe20000011482 */
[----:B--2---:R-:W-:Y:S01]  /*1060*/  IMAD.WIDE.U32 R2, R9, c[0x0][0x178], RZ ;  /* 0x00005e0009027a25 */ /* 0x004fe200078e00ff */
[----:B------:R-:W-:-:S03]  /*1070*/  IADD3 R47, R225, 0x40, RZ ;  /* 0x00000040e12f7810 */ /* 0x000fc60007ffe0ff */
[----:B------:R-:W-:Y:S01]  /*1080*/  IMAD.IADD R3, R3, 0x1, R0 ;  /* 0x0000000103037824 */ /* 0x000fe200078e0200 */
[----:B------:R-:W-:Y:S01]  /*1090*/  SHF.R.S32.HI R0, RZ, 0x1f, R49 ;  /* 0x0000001fff007819 */ /* 0x000fe20000011431 */
[----:B------:R-:W-:-:S03]  /*10a0*/  @P3 IMAD.HI.U32 R8, R5, c[0x0][0x2c8], RZ ;  /* 0x0000b20005083a27 */ /* 0x000fc600078e00ff */
[----:B-1----:R-:W-:Y:S01]  /*10b0*/  SEL R7, R0, RZ, !P2 ;  /* 0x000000ff00077207 */ /* 0x002fe20005000000 */
[----:B------:R-:W-:-:S04]  /*10c0*/  IMAD.WIDE.U32 R2, R29, c[0x0][0x1b8], R2 ;  /* 0x00006e001d027a25 */ /* 0x000fc800078e0002 */
[----:B------:R-:W-:Y:S02]  /*10d0*/  IMAD.IADD R3, R3, 0x1, R6 ;  /* 0x0000000103037824 */ /* 0x000fe400078e0206 */
[----:B------:R-:W-:Y:S01]  /*10e0*/  IMAD.MOV.U32 R0, RZ, RZ, R5 ;  /* 0x000000ffff007224 */ /* 0x000fe200078e0005 */
[----:B------:R-:W-:Y:S01]  /*10f0*/  @P3 SHF.R.U32.HI R0, RZ, c[0x0][0x2cc], R8 ;  /* 0x0000b300ff003a19 */ /* 0x000fe20000011608 */
[----:B------:R-:W-:Y:S01]  /*1100*/  IMAD R6, R7, c[0x0][0x1c0], RZ ;  /* 0x0000700007067a24 */ /* 0x000fe200078e02ff */
[----:B------:R-:W-:Y:S01]  /*1110*/  ISETP.GE.AND P3, PT, R47, c[0x0][0x198], PT ;  /* 0x000066002f007a0c */ /* 0x000fe20003f66270 */
[----:B------:R-:W-:-:S04]  /*1120*/  IMAD.WIDE.U32 R2, R4, c[0x0][0x1c0], R2 ;  /* 0x0000700004027a25 */ /* 0x000fc800078e0002 */
[----:B------:R-:W-:Y:S01]  /*1130*/  IMAD R7, R4, c[0x0][0x1c4], R6 ;  /* 0x0000710004077a24 */ /* 0x000fe200078e0206 */
[--C-:B------:R-:W-:Y:S01]  /*1140*/  SHF.R.S32.HI R6, RZ, 0x1f, R0.reuse ;  /* 0x0000001fff067819 */ /* 0x100fe20000011400 */
[----:B------:R-:W-:Y:S02]  /*1150*/  IMAD.MOV R4, RZ, RZ, -R0 ;  /* 0x000000ffff047224 */ /* 0x000fe400078e0a00 */
[----:B------:R-:W-:Y:S02]  /*1160*/  IMAD.IADD R3, R3, 0x1, R7 ;  /* 0x0000000103037824 */ /* 0x000fe400078e0207 */
[----:B------:R-:W-:Y:S02]  /*1170*/  IMAD R6, R6, c[0x0][0x1b0], RZ ;  /* 0x00006c0006067a24 */ /* 0x000fe400078e02ff */
[----:B------:R-:W-:Y:S01]  /*1180*/  IMAD R4, R4, c[0x0][0x2c4], R5 ;  /* 0x0000b10004047a24 */ /* 0x000fe200078e0205 */
[----:B------:R-:W-:Y:S01]  /*1190*/  LOP3.LUT R5, R20, 0xfffffff0, RZ, 0xc0, !PT ;  /* 0xfffffff014057812 */ /* 0x000fe200078ec0ff */
[----:B------:R-:W-:-:S02]  /*11a0*/  IMAD R6, R0, c[0x0][0x1b4], R6 ;  /* 0x00006d0000067a24 */ /* 0x000fc400078e0206 */
[----:B------:R-:W-:Y:S01]  /*11b0*/  IMAD.WIDE.U32 R2, R0, c[0x0][0x1b0], R2 ;  /* 0x00006c0000027a25 */ /* 0x000fe200078e0002 */
[----:B------:R-:W-:-:S03]  /*11c0*/  SHF.R.S32.HI R0, RZ, 0x1f, R4 ;  /* 0x0000001fff007819 */ /* 0x000fc60000011404 */
[----:B------:R-:W-:Y:S02]  /*11d0*/  IMAD.IADD R16, R48, 0x1, -R5 ;  /* 0x0000000130107824 */ /* 0x000fe400078e0a05 */
[----:B------:R-:W-:Y:S02]  /*11e0*/  IMAD R0, R0, c[0x0][0x1a8], RZ ;  /* 0x00006a0000007a24 */ /* 0x000fe400078e02ff */
[----:B------:R-:W-:Y:S01]  /*11f0*/  IMAD.SHL.U32 R5, R19, 0x40, RZ ;  /* 0x0000004013057824 */ /* 0x000fe200078e00ff */
[----:B------:R-:W-:Y:S01]  /*1200*/  LEA.HI R17, R16, R16, RZ, 0x1 ;  /* 0x0000001010117211 */ /* 0x000fe200078f08ff */
[----:B------:R-:W-:Y:S02]  /*1210*/  IMAD.IADD R3, R3, 0x1, R6 ;  /* 0x0000000103037824 */ /* 0x000fe400078e0206 */
[C---:B------:R-:W-:Y:S01]  /*1220*/  IMAD R6, R4.reuse, c[0x0][0x1ac], R0 ;  /* 0x00006b0004067a24 */ /* 0x040fe200078e0200 */
[----:B------:R-:W-:Y:S01]  /*1230*/  LOP3.LUT R0, R5, 0xc0, RZ, 0xc0, !PT ;  /* 0x000000c005007812 */ /* 0x000fe200078ec0ff */
[----:B------:R-:W-:Y:S01]  /*1240*/  IMAD.WIDE.U32 R2, R4, c[0x0][0x1a8], R2 ;  /* 0x00006a0004027a25 */ /* 0x000fe200078e0002 */
[----:B------:R-:W-:-:S02]  /*1250*/  SHF.R.S32.HI R5, RZ, 0x1, R17 ;  /* 0x00000001ff057819 */ /* 0x000fc40000011411 */
[----:B------:R-:W-:Y:S01]  /*1260*/  SHF.R.S32.HI R4, RZ, 0x1f, R17 ;  /* 0x0000001fff047819 */ /* 0x000fe20000011411 */
[----:B------:R-:W-:Y:S01]  /*1270*/  IMAD.IADD R6, R3, 0x1, R6 ;  /* 0x0000000103067824 */ /* 0x000fe200078e0206 */
[----:B------:R-:W-:Y:S02]  /*1280*/  SHF.R.U32.HI R7, RZ, 0x3, R0 ;  /* 0x00000003ff077819 */ /* 0x000fe40000011600 */
[----:B------:R-:W-:Y:S02]  /*1290*/  LOP3.LUT R0, R0, 0x18, R225, 0xf8, !PT ;  /* 0x0000001800007812 */ /* 0x000fe400078ef8e1 */
[----:B------:R-:W-:Y:S02]  /*12a0*/  LEA.HI R3, R4, R5, RZ, 0x2 ;  /* 0x0000000504037211 */ /* 0x000fe400078f10ff */
[----:B------:R-:W-:Y:S02]  /*12b0*/  LEA R14, P0, R2, c[0x0][0x160], 0x1 ;  /* 0x00005800020e7a11 */ /* 0x000fe400078008ff */
[----:B------:R-:W-:-:S02]  /*12c0*/  LOP3.LUT R4, R0, R7, RZ, 0x3c, !PT ;  /* 0x0000000700047212 */ /* 0x000fc400078e3cff */
[----:B------:R-:W-:Y:S02]  /*12d0*/  LOP3.LUT R0, R3, 0xfffffffc, RZ, 0xc0, !PT ;  /* 0xfffffffc03007812 */ /* 0x000fe400078ec0ff */
[----:B------:R-:W-:Y:S02]  /*12e0*/  LEA.HI.X R13, R2, c[0x0][0x164], R6, 0x1, P0 ;  /* 0x00005900020d7a11 */ /* 0x000fe400000f0c06 */
[----:B------:R-:W-:Y:S01]  /*12f0*/  LEA.HI R6, R22, R22, RZ, 0x1 ;  /* 0x0000001616067211 */ /* 0x000fe200078f08ff */
[----:B------:R-:W-:Y:S01]  /*1300*/  IMAD.IADD R18, R5, 0x1, -R0 ;  /* 0x0000000105127824 */ /* 0x000fe200078e0a00 */
[----:B------:R3:W1:Y:S01]  /*1310*/  SHFL.IDX PT, R2, R14, RZ, 0x1c1f ;  /* 0x001c1fff0e027589 */ /* 0x00066200000e0000 */
[----:B------:R-:W-:Y:S01]  /*1320*/  IMAD.MOV.U32 R5, RZ, RZ, 0x10 ;  /* 0x00000010ff057424 */ /* 0x000fe200078e00ff */
[----:B------:R-:W-:Y:S02]  /*1330*/  LOP3.LUT R0, R6, 0x7fffffe, RZ, 0xc0, !PT ;  /* 0x07fffffe06007812 */ /* 0x000fe400078ec0ff */
[----:B------:R-:W-:Y:S01]  /*1340*/  LOP3.LUT P0, RZ, R18, 0x2, RZ, 0xc0, !PT ;  /* 0x0000000212ff7812 */ /* 0x000fe2000780c0ff */
[----:B------:R3:W2:Y:S02]  /*1350*/  SHFL.IDX PT, R3, R13, RZ, 0x1c1f ;  /* 0x001c1fff0d037589 */ /* 0x0006a400000e0000 */
[----:B------:R-:W-:-:S04]  /*1360*/  IMAD.IADD R0, R22, 0x1, -R0 ;  /* 0x0000000116007824 */ /* 0x000fc800078e0a00 */
[----:B------:R-:W-:-:S04]  /*1370*/  IMAD R0, R129, 0x8, R0 ;  /* 0x0000000881007824 */ /* 0x000fc800078e0200 */
[----:B------:R-:W-:Y:S01]  /*1380*/  IMAD.U32 R218, R0, 0x20, R4 ;  /* 0x0000002000da7824 */ /* 0x000fe200078e0004 */
[----:B------:R-:W-:Y:S01]  /*1390*/  SEL R4, R5, 0xfffffff0, !P0 ;  /* 0xfffffff005047807 */ /* 0x000fe20004000000 */
[----:B------:R-:W-:Y:S01]  /*13a0*/  @!P1 IMAD.MOV.U32 R15, RZ, RZ, R49 ;  /* 0x000000ffff0f9224 */ /* 0x000fe200078e0031 */
[C---:B------:R-:W-:Y:S02]  /*13b0*/  IADD3 R49, R225.reuse, 0x20, RZ ;  /* 0x00000020e1317810 */ /* 0x040fe40007ffe0ff */
[----:B------:R-:W-:Y:S02]  /*13c0*/  ISETP.GE.AND P1, PT, R225, c[0x0][0x198], PT ;  /* 0x00006600e1007a0c */ /* 0x000fe40003f26270 */
[----:B------:R-:W-:Y:S01]  /*13d0*/  ISETP.GE.AND P2, PT, R49, c[0x0][0x198], PT ;  /* 0x0000660031007a0c */ /* 0x000fe20003f46270 */
[----:B------:R-:W-:Y:S07]  /*13e0*/  @P4 BRA `(.L_x_283) ;  /* 0x000000e000004947 */ /* 0x000fee0003800000 */
[----:B-123--:R-:W-:Y:S01]  /*13f0*/  SHF.R.S32.HI R5, RZ, 0x1f, R49 ;  /* 0x0000001fff057819 */ /* 0x00efe20000011431 */
[----:B------:R-:W-:Y:S01]  /*1400*/  IMAD.WIDE R8, R225, 0x2, R2 ;  /* 0x00000002e1087825 */ /* 0x000fe200078e0202 */
[----:B------:R-:W-:-:S02]  /*1410*/  SHF.R.S32.HI R0, RZ, 0x1f, R47 ;  /* 0x0000001fff007819 */ /* 0x000fc4000001142f */
[----:B------:R-:W-:Y:S02]  /*1420*/  LEA.HI R5, R5, R49, RZ, 0x3 ;  /* 0x0000003105057211 */ /* 0x000fe400078f18ff */
[----:B------:R-:W-:Y:S02]  /*1430*/  LEA.HI R0, R0, R47, RZ, 0x3 ;  /* 0x0000002f00007211 */ /* 0x000fe400078f18ff */
        /* <DEDUP_REMOVED lines=9> */
.L_x_283:
[----:B-123--:R-:W-:Y:S05]  /*14d0*/  BSYNC B0 ;  /* 0x0000000000007941 */ /* 0x00efea0003800000 */
.L_x_282:
        /* <DEDUP_REMOVED lines=20> */
.L_x_285:
[----:B------:R-:W-:Y:S05]  /*1620*/  BSYNC B0 ;  /* 0x0000000000007941 */ /* 0x000fea0003800000 */
.L_x_284:
        /* <DEDUP_REMOVED lines=20> */
.L_x_287:
[----:B------:R-:W-:Y:S05]  /*1770*/  BSYNC B0 ;  /* 0x0000000000007941 */ /* 0x000fea0003800000 */
.L_x_286:
[----:B---3--:R-:W-:Y:S01]  /*1780*/  SHFL.IDX PT, R2, R14, 0x3, 0x1c1f ;  /* 0x007c1f000e027f89 */ /* 0x008fe200000e0000 */
[----:B------:R-:W-:Y:S01]  /*1790*/  IADD3 R0, R11, 0x60, RZ ;  /* 0x000000600b007810 */ /* 0x000fe20007ffe0ff */
[----:B------:R-:W-:Y:S01]  /*17a0*/  IMAD.MOV.U32 R5, RZ, RZ, c[0x0][0x2b8] ;  /* 0x0000ae00ff057624 */ /* 0x000fe200078e00ff */
[----:B------:R-:W-:Y:S01]  /*17b0*/  SHF.R.S32.HI R9, RZ, 0x1f, R47 ;  /* 0x0000001fff097819 */ /* 0x000fe2000001142f */
[----:B----4-:R3:W4:Y:S01]  /*17c0*/  SHFL.IDX PT, R3, R13, 0x3, 0x1c1f ;  /* 0x007c1f000d037f89 */ /* 0x01072200000e0000 */
[----:B------:R-:W-:Y:S01]  /*17d0*/  ISETP.GE.AND P0, PT, R0, R12, PT ;  /* 0x0000000c0000720c */ /* 0x000fe20003f06270 */
[----:B------:R-:W-:Y:S01]  /*17e0*/  IMAD.MOV.U32 R40, RZ, RZ, 0x30 ;  /* 0x00000030ff287424 */ /* 0x000fe200078e00ff */
[----:B------:R-:W-:Y:S01]  /*17f0*/  ISETP.NE.AND P4, PT, R5, 0x1, PT ;  /* 0x000000010500780c */ /* 0x000fe20003f85270 */
[----:B------:R-:W-:Y:S01]  /*1800*/  IMAD.SHL.U32 R218, R218, 0x2, RZ ;  /* 0x00000002dada7824 */ /* 0x000fe200078e00ff */
[----:B------:R-:W-:Y:S01]  /*1810*/  SHF.R.S32.HI R5, RZ, 0x1f, R49 ;  /* 0x0000001fff057819 */ /* 0x000fe20000011431 */
[----:B------:R-:W-:Y:S01]  /*1820*/  IMAD R127, R223, R40, -0x30 ;  /* 0xffffffd0df7f7424 */ /* 0x000fe200078e0228 */
[----:B-----5:R-:W-:Y:S01]  /*1830*/  SHF.R.S32.HI R8, RZ, 0x1f, R15 ;  /* 0x0000001fff087819 */ /* 0x020fe2000001140f */
[----:B------:R-:W-:Y:S01]  /*1840*/  IMAD.MOV.U32 R222, RZ, RZ, RZ ;  /* 0x000000ffffde7224 */ /* 0x000fe200078e00ff */
[----:B------:R-:W-:Y:S01]  /*1850*/  LEA.HI R5, R5, R49, RZ, 0x3 ;  /* 0x0000003105057211 */ /* 0x000fe200078f18ff */
[----:B------:R-:W-:Y:S01]  /*1860*/  IMAD.IADD R0, R44, 0x1, R127 ;  /* 0x000000012c007824 */ /* 0x000fe200078e027f */
[----:B------:R-:W-:-:S02]  /*1870*/  LEA.HI R9, R9, R47, RZ, 0x3 ;  /* 0x0000002f09097211 */ /* 0x000fc400078f18ff */
[----:B------:R-:W-:Y:S02]  /*1880*/  LOP3.LUT R46, R5, 0xfffffff8, RZ, 0xc0, !PT ;  /* 0xfffffff8052e7812 */ /* 0x000fe400078ec0ff */
[----:B------:R-:W-:Y:S01]  /*1890*/  LOP3.LUT R45, R9, 0xfffffff8, RZ, 0xc0, !PT ;  /* 0xfffffff8092d7812 */ /* 0x000fe200078ec0ff */
[----:B-123--:R-:W-:-:S04]  /*18a0*/  IMAD.WIDE.U32 R12, R15, c[0x0][0x2b0], RZ ;  /* 0x0000ac000f0c7a25 */ /* 0x00efc800078e00ff */
[----:B----4-:R-:W-:Y:S01]  /*18b0*/  @!P0 IMAD.WIDE R6, R225, 0x2, R2 ;  /* 0x00000002e1068825 */ /* 0x010fe200078e0202 */
[----:B------:R-:W-:Y:S04]  /*18c0*/  STL.64 [R1+0x28], R12 ;  /* 0x0000280c01007387 */ /* 0x000fe80000100a00 */
[----:B------:R-:W-:Y:S01]  /*18d0*/  @!PT LDS RZ, [RZ] ;  /* 0x00000000fffff984 */ /* 0x000fe20000000800 */
[----:B------:R1:W-:Y:S01]  /*18e0*/  @!P0 LDGSTS.E.BYPASS.LTC128B.128 [R218+0x7880], [R6.64], !P1 ;  /* 0x0788000006da8fae */ /* 0x0003e2000c901d46 */
[----:B------:R-:W-:-:S04]  /*18f0*/  ISETP.GE.AND P1, PT, R0, R229, PT ;  /* 0x000000e50000720c */ /* 0x000fc80003f26270 */
[----:B------:R-:W-:Y:S01]  /*1900*/  ISETP.GT.OR P1, PT, R44, 0x2f, P1 ;  /* 0x0000002f2c00780c */ /* 0x000fe20000f24670 */
[----:B-1----:R-:W-:Y:S02]  /*1910*/  IMAD R6, R8, c[0x0][0x2b0], RZ ;  /* 0x0000ac0008067a24 */ /* 0x002fe400078e02ff */
[----:B------:R-:W-:Y:S02]  /*1920*/  IMAD.IADD R8, R0, 0x1, R61 ;  /* 0x0000000100087824 */ /* 0x000fe400078e023d */
[----:B------:R-:W-:Y:S02]  /*1930*/  IMAD R10, R15, c[0x0][0x2b4], R6 ;  /* 0x0000ad000f0a7a24 */ /* 0x000fe400078e0206 */
[----:B------:R-:W-:-:S04]  /*1940*/  @!P0 IMAD.WIDE R6, R46, 0x2, R2 ;  /* 0x000000022e068825 */ /* 0x000fc800078e0202 */
[----:B------:R-:W-:Y:S01]  /*1950*/  @!P0 IMAD.WIDE R2, R45, 0x2, R2 ;  /* 0x000000022d028825 */ /* 0x000fe200078e0202 */
[----:B------:R1:W-:Y:S03]  /*1960*/  @!P0 LDGSTS.E.BYPASS.LTC128B.128 [R218+0x9880], [R6.64], !P2 ;  /* 0x0988000006da8fae */ /* 0x0003e6000d101d46 */
[----:B------:R-:W-:Y:S01]  /*1970*/  @P4 IMAD.HI.U32 R5, R8, c[0x0][0x2bc], RZ ;  /* 0x0000af0008054a27 */ /* 0x000fe200078e00ff */
[----:B------:R2:W-:Y:S03]  /*1980*/  @!P0 LDGSTS.E.BYPASS.LTC128B.128 [R218+0xb880], [R2.64], !P3 ;  /* 0x0b88000002da8fae */ /* 0x0005e6000d901d46 */
[----:B------:R-:W-:Y:S01]  /*1990*/  IMAD.MOV.U32 R0, RZ, RZ, R8 ;  /* 0x000000ffff007224 */ /* 0x000fe200078e0008 */
[----:B------:R-:W0:Y:S01]  /*19a0*/  LDGDEPBAR ;  /* 0x00000000000079af */ /* 0x000e220000000000 */
[----:B------:R-:W-:Y:S01]  /*19b0*/  @P4 SHF.R.U32.HI R0, RZ, c[0x0][0x2c0], R5 ;  /* 0x0000b000ff004a19 */ /* 0x000fe20000011605 */
[----:B------:R-:W-:-:S03]  /*19c0*/  IMAD.IADD R11, R13, 0x1, R10 ;  /* 0x000000010d0b7824 */ /* 0x000fc600078e020a */
[C---:B------:R-:W-:Y:S02]  /*19d0*/  @!P1 IADD3 R5, P2, R0.reuse, R12, RZ ;  /* 0x0000000c00059210 */ /* 0x040fe40007f5e0ff */
[----:B------:R3:W-:Y:S02]  /*19e0*/  STL [R1+0x30], R11 ;  /* 0x0000300b01007387 */ /* 0x0007e40000100800 */
[----:B-1----:R-:W-:Y:S02]  /*19f0*/  @!P1 LEA.HI.X.SX32 R7, R0, R11, 0x1, P2 ;  /* 0x0000000b00079211 */ /* 0x002fe400010f0eff */
[----:B------:R-:W-:-:S04]  /*1a00*/  @!P1 LEA R6, P2, R5, c[0x0][0x2a0], 0x2 ;  /* 0x0000a80005069a11 */ /* 0x000fc800078410ff */
[----:B------:R-:W-:Y:S01]  /*1a10*/  @!P1 LEA.HI.X R7, R5, c[0x0][0x2a4], R7, 0x2, P2 ;  /* 0x0000a90005079a11 */ /* 0x000fe200010f1407 */
[----:B------:R-:W-:Y:S06]  /*1a20*/  BAR.SYNC.DEFER_BLOCKING 0x0 ;  /* 0x0000000000007b1d */ /* 0x000fec0000010000 */
[----:B------:R-:W4:Y:S01]  /*1a30*/  @!P1 LDG.E R222, [R6.64] ;  /* 0x0000000606de9981 */ /* 0x000f22000c1e1900 */
[----:B------:R-:W-:Y:S01]  /*1a40*/  IMAD.MOV R0, RZ, RZ, -R0 ;  /* 0x000000ffff007224 */ /* 0x000fe200078e0a00 */
[----:B------:R-:W-:Y:S01]  /*1a50*/  ISETP.GE.AND P6, PT, R225, c[0x0][0x1d4], PT ;  /* 0x00007500e1007a0c */ /* 0x000fe20003fc6270 */
[----:B---3--:R-:W-:Y:S01]  /*1a60*/  IMAD.WIDE.U32 R10, R29, c[0x0][0x1e8], RZ ;  /* 0x00007a001d0a7a25 */ /* 0x008fe200078e00ff */
[----:B------:R-:W-:Y:S01]  /*1a70*/  ISETP.GE.AND P5, PT, R49, c[0x0][0x1d4], PT ;  /* 0x0000750031007a0c */ /* 0x000fe20003fa6270 */
[----:B------:R-:W-:Y:S01]  /*1a80*/  BSSY B0, `(.L_x_288) ;  /* 0x00000aa000007945 */ /* 0x000fe20003800000 */
[----:B------:R-:W-:Y:S01]  /*1a90*/  ISETP.GE.AND P4, PT, R47, c[0x0][0x1d4], PT ;  /* 0x000075002f007a0c */ /* 0x000fe20003f86270 */
[----:B------:R-:W-:Y:S01]  /*1aa0*/  IMAD R224, R0, c[0x0][0x2b8], R8 ;  /* 0x0000ae0000e07a24 */ /* 0x000fe200078e0208 */
[----:B------:R-:W-:Y:S01]  /*1ab0*/  ISETP.GE.AND P3, PT, R225, c[0x0][0x1d4], PT ;  /* 0x00007500e1007a0c */ /* 0x000fe20003f66270 */
[----:B------:R-:W-:Y:S01]  /*1ac0*/  IMAD R40, R223, -0x30, R40 ;  /* 0xffffffd0df287824 */ /* 0x000fe200078e0228 */
[----:B------:R-:W-:Y:S01]  /*1ad0*/  ISETP.GE.AND P2, PT, R49, c[0x0][0x1d4], PT ;  /* 0x0000750031007a0c */ /* 0x000fe20003f46270 */
[----:B--2---:R-:W-:Y:S01]  /*1ae0*/  IMAD.WIDE.U32 R2, R224, c[0x0][0x1e0], RZ ;  /* 0x00007800e0027a25 */ /* 0x004fe200078e00ff */
[----:B------:R-:W-:-:S02]  /*1af0*/  SHF.R.S32.HI R12, RZ, 0x1f, R224 ;  /* 0x0000001fff0c7819 */ /* 0x000fc400000114e0 */
[----:B------:R-:W-:Y:S01]  /*1b00*/  ISETP.GE.AND P1, PT, R47, c[0x0][0x1d4], PT ;  /* 0x000075002f007a0c */ /* 0x000fe20003f26270 */
[----:B------:R-:W-:Y:S01]  /*1b10*/  IMAD.IADD R43, R229, 0x1, R40 ;  /* 0x00000001e52b7824 */ /* 0x000fe200078e0228 */
[----:B------:R-:W-:Y:S01]  /*1b20*/  IADD3 R128, R223, -0x1, RZ ;  /* 0xffffffffdf807810 */ /* 0x000fe20007ffe0ff */
[----:B------:R-:W-:Y:S02]  /*1b30*/  IMAD R0, R12, c[0x0][0x1e0], RZ ;  /* 0x000078000c007a24 */ /* 0x000fe400078e02ff */
[----:B------:R-:W-:-:S04]  /*1b40*/  IMAD.WIDE.U32 R14, R29, c[0x0][0x210], RZ ;  /* 0x000084001d0e7a25 */ /* 0x000fc800078e00ff */
[----:B------:R-:W-:-:S04]  /*1b50*/  IMAD R0, R224, c[0x0][0x1e4], R0 ;  /* 0x00007900e0007a24 */ /* 0x000fc800078e0200 */
[----:B------:R-:W-:Y:S02]  /*1b60*/  IMAD.IADD R3, R3, 0x1, R0 ;  /* 0x0000000103037824 */ /* 0x000fe400078e0200 */
[----:B------:R-:W-:-:S04]  /*1b70*/  IMAD R0, R52, c[0x0][0x1e8], RZ ;  /* 0x00007a0034007a24 */ /* 0x000fc800078e02ff */
[----:B------:R-:W-:-:S04]  /*1b80*/  IMAD R0, R29, c[0x0][0x1ec], R0 ;  /* 0x00007b001d007a24 */ /* 0x000fc800078e0200 */
[----:B------:R-:W-:Y:S01]  /*1b90*/  IMAD.IADD R9, R11, 0x1, R0 ;  /* 0x000000010b097824 */ /* 0x000fe200078e0200 */
[----:B----4-:R-:W-:Y:S01]  /*1ba0*/  SHF.R.S32.HI R13, RZ, 0x1f, R222 ;  /* 0x0000001fff0d7819 */ /* 0x010fe200000114de */
[----:B------:R-:W-:-:S04]  /*1bb0*/  IMAD.WIDE.U32 R2, R222, c[0x0][0x1f0], R2 ;  /* 0x00007c00de027a25 */ /* 0x000fc800078e0002 */
[----:B------:R-:W-:Y:S01]  /*1bc0*/  IMAD R5, R13, c[0x0][0x1f0], RZ ;  /* 0x00007c000d057a24 */ /* 0x000fe200078e02ff */
[----:B------:R-:W-:-:S03]  /*1bd0*/  IADD3 R0, P0, R10, R2, RZ ;  /* 0x000000020a007210 */ /* 0x000fc60007f1e0ff */
[----:B------:R-:W-:-:S05]  /*1be0*/  IMAD R5, R222, c[0x0][0x1f4], R5 ;  /* 0x00007d00de057a24 */ /* 0x000fca00078e0205 */
[----:B------:R-:W-:Y:S02]  /*1bf0*/  IADD3.X R2, R9, R3, R5, P0, !PT ;  /* 0x0000000309027210 */ /* 0x000fe400007fe405 */
[C---:B------:R-:W-:Y:S02]  /*1c00*/  LEA R6, P0, R0.reuse, c[0x0][0x1c8], 0x1 ;  /* 0x0000720000067a11 */ /* 0x040fe400078008ff */
[----:B------:R-:W-:Y:S02]  /*1c10*/  IMNMX R5, R43, 0x30, PT ;  /* 0x000000302b057817 */ /* 0x000fe40003800200 */
[----:B------:R-:W-:Y:S02]  /*1c20*/  LEA.HI.X R0, R0, c[0x0][0x1cc], R2, 0x1, P0 ;  /* 0x0000730000007a11 */ /* 0x000fe400000f0c02 */
[----:B------:R-:W-:Y:S01]  /*1c30*/  SHFL.IDX PT, R2, R6, RZ, 0x1c1f ;  /* 0x001c1fff06027589 */ /* 0x000fe200000e0000 */
[----:B------:R-:W-:-:S03]  /*1c40*/  IMAD.IADD R5, R5, 0x1, -R22 ;  /* 0x0000000105057824 */ /* 0x000fc600078e0a16 */
[----:B------:R-:W1:Y:S02]  /*1c50*/  SHFL.IDX PT, R3, R0, RZ, 0x1c1f ;  /* 0x001c1fff00037589 */ /* 0x000e6400000e0000 */
[----:B------:R-:W-:Y:S02]  /*1c60*/  ISETP.GE.AND P0, PT, R5, 0x1, PT ;  /* 0x000000010500780c */ /* 0x000fe40003f06270 */
[----:B------:R-:W-:Y:S04]  /*1c70*/  SHFL.IDX PT, R6, R6, 0x1, 0x1c1f ;  /* 0x003c1f0006067f89 */ /* 0x000fe800000e0000 */
[----:B------:R2:W3:Y:S07]  /*1c80*/  SHFL.IDX PT, R7, R0, 0x1, 0x1c1f ;  /* 0x003c1f0000077f89 */ /* 0x0004ee00000e0000 */
[----:B-1----:R-:W-:-:S04]  /*1c90*/  @P0 IMAD.WIDE R10, R225, 0x2, R2 ;  /* 0x00000002e10a0825 */ /* 0x002fc800078e0202 */
[--C-:B------:R-:W-:Y:S01]  /*1ca0*/  @P0 IMAD.WIDE R8, R46, 0x2, R2.reuse ;  /* 0x000000022e080825 */ /* 0x100fe200078e0202 */
[----:B------:R3:W-:Y:S03]  /*1cb0*/  @P0 LDGSTS.E.BYPASS.LTC128B.128 [R218+0x3c80], [R10.64], !P6 ;  /* 0x03c800000ada0fae */ /* 0x0007e6000f101d46 */
[----:B------:R-:W-:Y:S01]  /*1cc0*/  @P0 IMAD.WIDE R2, R45, 0x2, R2 ;  /* 0x000000022d020825 */ /* 0x000fe200078e0202 */
[----:B------:R1:W-:Y:S03]  /*1cd0*/  @P0 LDGSTS.E.BYPASS.LTC128B.128 [R218+0x4880], [R8.64], !P5 ;  /* 0x0488000008da0fae */ /* 0x0003e6000e901d46 */
[----:B--2---:R-:W-:Y:S01]  /*1ce0*/  IMAD R0, R12, c[0x0][0x208], RZ ;  /* 0x000082000c007a24 */ /* 0x004fe200078e02ff */
[----:B------:R2:W-:Y:S01]  /*1cf0*/  @P0 LDGSTS.E.BYPASS.LTC128B.128 [R218+0x5480], [R2.64], !P4 ;  /* 0x0548000002da0fae */ /* 0x0005e2000e101d46 */
[----:B------:R-:W-:Y:S01]  /*1d00*/  ISETP.GT.AND P0, PT, R5, 0x20, PT ;  /* 0x000000200500780c */ /* 0x000fe20003f04270 */
[----:B------:R-:W-:-:S02]  /*1d10*/  IMAD R5, R13, c[0x0][0x218], RZ ;  /* 0x000086000d057a24 */ /* 0x000fc400078e02ff */
[----:B------:R-:W-:Y:S02]  /*1d20*/  IMAD R0, R224, c[0x0][0x20c], R0 ;  /* 0x00008300e0007a24 */ /* 0x000fe400078e0200 */
[----:B------:R-:W-:-:S08]  /*1d30*/  IMAD R5, R222, c[0x0][0x21c], R5 ;  /* 0x00008700de057a24 */ /* 0x000fd000078e0205 */
[----:B---3--:R-:W-:-:S04]  /*1d40*/  @P0 IMAD.WIDE R10, R225, 0x2, R6 ;  /* 0x00000002e10a0825 */ /* 0x008fc800078e0206 */
[--C-:B-1----:R-:W-:Y:S01]  /*1d50*/  @P0 IMAD.WIDE R8, R46, 0x2, R6.reuse ;  /* 0x000000022e080825 */ /* 0x102fe200078e0206 */
[----:B------:R1:W-:Y:S03]  /*1d60*/  @P0 LDGSTS.E.BYPASS.LTC128B.128 [R218+0x4480], [R10.64], !P6 ;  /* 0x044800000ada0fae */ /* 0x0003e6000f101d46 */
[----:B------:R-:W-:Y:S01]  /*1d70*/  @P0 IMAD.WIDE R6, R45, 0x2, R6 ;  /* 0x000000022d060825 */ /* 0x000fe200078e0206 */
[----:B------:R3:W-:Y:S03]  /*1d80*/  @P0 LDGSTS.E.BYPASS.LTC128B.128 [R218+0x5080], [R8.64], !P5 ;  /* 0x0508000008da0fae */ /* 0x0007e6000e901d46 */
[----:B--2---:R-:W-:Y:S01]  /*1d90*/  IMAD.WIDE.U32 R2, R224, c[0x0][0x208], RZ ;  /* 0x00008200e0027a25 */ /* 0x004fe200078e00ff */
[----:B------:R2:W-:Y:S01]  /*1da0*/  @P0 LDGSTS.E.BYPASS.LTC128B.128 [R218+0x5c80], [R6.64], !P4 ;  /* 0x05c8000006da0fae */ /* 0x0005e2000e101d46 */
[----:B------:R-:W-:-:S02]  /*1db0*/  ISETP.GT.AND P4, PT, R44, 0x2f, PT ;  /* 0x0000002f2c00780c */ /* 0x000fc40003f84270 */
[----:B------:R-:W-:Y:S01]  /*1dc0*/  IMAD.IADD R3, R3, 0x1, R0 ;  /* 0x0000000103037824 */ /* 0x000fe200078e0200 */
[----:B------:R-:W0:Y:S01]  /*1dd0*/  LDGDEPBAR ;  /* 0x00000000000079af */ /* 0x000e220000000000 */
[----:B------:R-:W-:Y:S02]  /*1de0*/  IMAD R0, R52, c[0x0][0x210], RZ ;  /* 0x0000840034007a24 */ /* 0x000fe400078e02ff */
[----:B------:R-:W-:-:S04]  /*1df0*/  IMAD.WIDE.U32 R2, R222, c[0x0][0x218], R2 ;  /* 0x00008600de027a25 */ /* 0x000fc800078e0002 */
[----:B------:R-:W-:Y:S01]  /*1e00*/  IMAD R0, R29, c[0x0][0x214], R0 ;  /* 0x000085001d007a24 */ /* 0x000fe200078e0200 */
[----:B------:R-:W-:-:S03]  /*1e10*/  IADD3 R2, P0, R14, R2, RZ ;  /* 0x000000020e027210 */ /* 0x000fc60007f1e0ff */
[----:B-1----:R-:W-:Y:S01]  /*1e20*/  IMAD.IADD R11, R15, 0x1, R0 ;  /* 0x000000010f0b7824 */ /* 0x002fe200078e0200 */
[----:B------:R-:W-:Y:S02]  /*1e30*/  SHF.R.S32.HI R10, RZ, 0x4, R20 ;  /* 0x00000004ff0a7819 */ /* 0x000fe40000011414 */
[----:B---3--:R-:W-:Y:S02]  /*1e40*/  LOP3.LUT R8, R17, 0x7fffffe, RZ, 0xc0, !PT ;  /* 0x07fffffe11087812 */ /* 0x008fe400078ec0ff */
[----:B------:R-:W-:Y:S02]  /*1e50*/  IADD3.X R3, R11, R3, R5, P0, !PT ;  /* 0x000000030b037210 */ /* 0x000fe400007fe405 */
[----:B--2---:R-:W-:Y:S01]  /*1e60*/  LOP3.LUT R7, R21, 0xfffffff8, RZ, 0xc0, !PT ;  /* 0xfffffff815077812 */ /* 0x004fe200078ec0ff */
[----:B------:R-:W-:Y:S01]  /*1e70*/  IMAD.IADD R126, R16, 0x1, -R8 ;  /* 0x00000001107e7824 */ /* 0x000fe200078e0a08 */
[----:B------:R-:W-:Y:S01]  /*1e80*/  LEA.HI R6, R20, R10, RZ, 0x1 ;  /* 0x0000000a14067211 */ /* 0x000fe200078f08ff */
[----:B------:R-:W-:-:S04]  /*1e90*/  DEPBAR.LE SB0, 0x1 ;  /* 0x000080400000791a */ /* 0x000fc80000000000 */
[----:B------:R-:W-:Y:S01]  /*1ea0*/  IMAD.IADD R7, R48, 0x1, -R7 ;  /* 0x0000000130077824 */ /* 0x000fe200078e0a07 */
[----:B------:R-:W-:Y:S01]  /*1eb0*/  LEA R41, P0, R2, c[0x0][0x1f8], 0x1 ;  /* 0x00007e0002297a11 */ /* 0x000fe200078008ff */
[----:B------:R-:W-:-:S04]  /*1ec0*/  DEPBAR.LE SB0, 0x0 ;  /* 0x000080000000791a */ /* 0x000fc80000000000 */
[C---:B------:R-:W-:Y:S01]  /*1ed0*/  LEA.HI R0, R7.reuse, R7, RZ, 0x1 ;  /* 0x0000000707007211 */ /* 0x040fe200078f08ff */
[----:B------:R-:W-:Y:S01]  /*1ee0*/  SHFL.IDX PT, R24, R41, RZ, 0x1c1f ;  /* 0x001c1fff29187589 */ /* 0x000fe200000e0000 */
[----:B------:R-:W-:Y:S02]  /*1ef0*/  SHF.R.S32.HI R9, RZ, 0x1f, R16 ;  /* 0x0000001fff097819 */ /* 0x000fe40000011410 */
[----:B------:R-:W-:Y:S02]  /*1f00*/  LOP3.LUT R5, R0, 0x3fffffe, RZ, 0xc0, !PT ;  /* 0x03fffffe00057812 */ /* 0x000fe400078ec0ff */
[----:B------:R-:W-:Y:S02]  /*1f10*/  SHF.R.S32.HI R0, RZ, 0x1, R0 ;  /* 0x00000001ff007819 */ /* 0x000fe40000011400 */
[----:B------:R-:W-:Y:S01]  /*1f20*/  LOP3.LUT R6, R6, 0xfffffffe, RZ, 0xc0, !PT ;  /* 0xfffffffe06067812 */ /* 0x000fe200078ec0ff */
[----:B------:R-:W-:Y:S01]  /*1f30*/  IMAD.IADD R5, R7, 0x1, -R5 ;  /* 0x0000000107057824 */ /* 0x000fe200078e0a05 */
[----:B------:R-:W-:Y:S01]  /*1f40*/  LEA.HI.X R27, R2, c[0x0][0x1fc], R3, 0x1, P0 ;  /* 0x00007f00021b7a11 */ /* 0x000fe200000f0c03 */
[----:B------:R-:W-:Y:S01]  /*1f50*/  IMAD.SHL.U32 R2, R0, 0x40, RZ ;  /* 0x0000004000027824 */ /* 0x000fe200078e00ff */
[----:B------:R-:W-:Y:S01]  /*1f60*/  LEA.HI R9, R9, R16, RZ, 0x3 ;  /* 0x0000001009097211 */ /* 0x000fe200078f18ff */
[----:B------:R-:W-:Y:S01]  /*1f70*/  IMAD.IADD R8, R10, 0x1, -R6 ;  /* 0x000000010a087824 */ /* 0x000fe200078e0a06 */
[----:B------:R-:W-:Y:S01]  /*1f80*/  BAR.SYNC.DEFER_BLOCKING 0x0 ;  /* 0x0000000000007b1d */ /* 0x000fe20000010000 */
[----:B------:R-:W-:Y:S01]  /*1f90*/  IMAD.SHL.U32 R3, R18, 0x40, RZ ;  /* 0x0000004012037824 */ /* 0x000fe200078e00ff */
[----:B------:R-:W-:Y:S01]  /*1fa0*/  LOP3.LUT P0, RZ, R0, 0x2, RZ, 0xc0, !PT ;  /* 0x0000000200ff7812 */ /* 0x000fe2000780c0ff */
[----:B------:R-:W-:Y:S01]  /*1fb0*/  IMAD.SHL.U32 R10, R19, 0x8, RZ ;  /* 0x00000008130a7824 */ /* 0x000fe200078e00ff */
[----:B------:R-:W-:Y:S01]  /*1fc0*/  LOP3.LUT R0, R2, 0xc0, RZ, 0xc0, !PT ;  /* 0x000000c002007812 */ /* 0x000fe200078ec0ff */
[----:B------:R-:W-:Y:S01]  /*1fd0*/  IMAD.SHL.U32 R6, R9, 0x20, RZ ;  /* 0x0000002009067824 */ /* 0x000fe200078e00ff */
[----:B------:R-:W-:Y:S01]  /*1fe0*/  LOP3.LUT R2, R3, 0xc0, RZ, 0xc0, !PT ;  /* 0x000000c003027812 */ /* 0x000fe200078ec0ff */
[----:B------:R-:W-:Y:S01]  /*1ff0*/  IMAD R7, R8, 0x8, R5 ;  /* 0x0000000808077824 */ /* 0x000fe200078e0205 */
[----:B------:R-:W-:Y:S01]  /*2000*/  LOP3.LUT R3, R0, 0x8, R10, 0xf8, !PT ;  /* 0x0000000800037812 */ /* 0x000fe200078ef80a */
[----:B------:R-:W-:Y:S01]  /*2010*/  IMAD.SHL.U32 R5, R8, 0x8, RZ ;  /* 0x0000000808057824 */ /* 0x000fe200078e00ff */
[----:B------:R-:W-:Y:S01]  /*2020*/  SHF.R.U32.HI R0, RZ, 0x3, R0 ;  /* 0x00000003ff007819 */ /* 0x000fe20000011600 */
[----:B------:R-:W1:Y:S01]  /*2030*/  SHFL.IDX PT, R25, R27, RZ, 0x1c1f ;  /* 0x001c1fff1b197589 */ /* 0x000e6200000e0000 */
[----:B------:R-:W-:-:S02]  /*2040*/  LOP3.LUT R125, R6, 0xffffff00, RZ, 0xc0, !PT ;  /* 0xffffff00067d7812 */ /* 0x000fc400078ec0ff */
[----:B------:R-:W-:Y:S02]  /*2050*/  LOP3.LUT R0, R3, R0, RZ, 0x3c, !PT ;  /* 0x0000000003007212 */ /* 0x000fe400078e3cff */
[----:B------:R-:W-:Y:S02]  /*2060*/  LOP3.LUT R5, R2, 0x8, R5, 0xf8, !PT ;  /* 0x0000000802057812 */ /* 0x000fe400078ef805 */
[----:B------:R-:W-:Y:S01]  /*2070*/  SHF.R.U32.HI R3, RZ, 0x3, R2 ;  /* 0x00000003ff037819 */ /* 0x000fe20000011602 */
[----:B------:R-:W-:Y:S02]  /*2080*/  IMAD R2, R129, 0x200, R125 ;  /* 0x0000020081027824 */ /* 0x000fe400078e027d */
[----:B------:R-:W-:Y:S01]  /*2090*/  IMAD.U32 R0, R7, 0x20, R0 ;  /* 0x0000002007007824 */ /* 0x000fe200078e0000 */
[----:B------:R-:W-:Y:S01]  /*20a0*/  LOP3.LUT R124, R5, R3, RZ, 0x3c, !PT ;  /* 0x00000003057c7212 */ /* 0x000fe200078e3cff */
[----:B------:R-:W-:Y:S01]  /*20b0*/  IMAD R2, R126, 0x20, R2 ;  /* 0x000000207e027824 */ /* 0x000fe200078e0202 */
[----:B------:R-:W-:Y:S01]  /*20c0*/  SHF.R.S32.HI R5, RZ, 0x1f, R225 ;  /* 0x0000001fff057819 */ /* 0x000fe200000114e1 */
[----:B------:R-:W-:-:S02]  /*20d0*/  IMAD.SHL.U32 R204, R0, 0x2, RZ ;  /* 0x0000000200cc7824 */ /* 0x000fc400078e00ff */
[----:B------:R-:W-:-:S03]  /*20e0*/  IMAD.IADD R0, R124, 0x1, R2 ;  /* 0x000000017c007824 */ /* 0x000fc600078e0202 */
[----:B------:R-:W-:Y:S01]  /*20f0*/  IADD3 R2, R204, 0x3c80, RZ ;  /* 0x00003c80cc027810 */ /* 0x000fe20007ffe0ff */
[----:B------:R-:W-:Y:S01]  /*2100*/  IMAD.SHL.U32 R207, R0, 0x2, RZ ;  /* 0x0000000200cf7824 */ /* 0x000fe200078e00ff */
[----:B------:R-:W-:Y:S01]  /*2110*/  IADD3 R209, R204, 0x3ca0, RZ ;  /* 0x00003ca0ccd17810 */ /* 0x000fe20007ffe0ff */
[----:B------:R-:W-:Y:S01]  /*2120*/  IMAD.IADD R0, R43, 0x1, -R22 ;  /* 0x000000012b007824 */ /* 0x000fe200078e0a16 */
[----:B------:R-:W-:Y:S01]  /*2130*/  @P0 IADD3 R209, R2, -0x20, RZ ;  /* 0xffffffe002d10810 */ /* 0x000fe20007ffe0ff */
[----:B------:R-:W-:Y:S01]  /*2140*/  IMAD R208, R4, 0x2, R207 ;  /* 0x0000000204d07824 */ /* 0x000fe200078e02cf */
[----:B------:R2:W3:Y:S01]  /*2150*/  LDSM.16.M88.4 R16, [R207+0x6080] ;  /* 0x00608000cf10783b */ /* 0x0004e20000000200 */
[----:B-1----:R-:W-:Y:S01]  /*2160*/  IMAD.WIDE R2, R225, 0x2, R24 ;  /* 0x00000002e1027825 */ /* 0x002fe200078e0218 */
[----:B------:R-:W-:Y:S02]  /*2170*/  ISETP.LT.OR P0, PT, R0, 0x1, P3 ;  /* 0x000000010000780c */ /* 0x000fe40001f01670 */
[----:B------:R2:W1:Y:S01]  /*2180*/  LDSM.16.M88.4 R12, [R207+0x7080] ;  /* 0x00708000cf0c783b */ /* 0x0004620000000200 */
[----:B------:R-:W-:-:S02]  /*2190*/  IADD3 R217, R209, 0x400, RZ ;  /* 0x00000400d1d97810 */ /* 0x000fc40007ffe0ff */
[----:B------:R-:W-:Y:S01]  /*21a0*/  IADD3 R216, R209, 0x800, RZ ;  /* 0x00000800d1d87810 */ /* 0x000fe20007ffe0ff */
[----:B------:R2:W4:Y:S04]  /*21b0*/  LDSM.16.M88.4 R36, [R204+0x3c80] ;  /* 0x003c8000cc24783b */ /* 0x0005280000000200 */
[----:B------:R2:W1:Y:S04]  /*21c0*/  LDSM.16.M88.4 R32, [R204+0x4080] ;  /* 0x00408000cc20783b */ /* 0x0004680000000200 */
[----:B------:R2:W1:Y:S04]  /*21d0*/  LDSM.16.M88.4 R28, [R204+0x4480] ;  /* 0x00448000cc1c783b */ /* 0x0004680000000200 */
[----:B------:R2:W1:Y:S04]  /*21e0*/  LDSM.16.M88.4 R20, [R208+0x6080] ;  /* 0x00608000d014783b */ /* 0x0004680000000200 */
[----:B------:R2:W1:Y:S04]  /*21f0*/  LDSM.16.M88.4 R8, [R208+0x7080] ;  /* 0x00708000d008783b */ /* 0x0004680000000200 */
[----:B------:R2:W1:Y:S04]  /*2200*/  LDSM.16.M88.4 R64, [R209] ;  /* 0x00000000d140783b */ /* 0x0004680000000200 */
[----:B------:R2:W1:Y:S04]  /*2210*/  LDSM.16.M88.4 R72, [R209+0x400] ;  /* 0x00040000d148783b */ /* 0x0004680000000200 */
[----:B------:R2:W1:Y:S04]  /*2220*/  LDSM.16.M88.4 R80, [R209+0x800] ;  /* 0x00080000d150783b */ /* 0x0004680000000200 */
[----:B------:R-:W-:Y:S01]  /*2230*/  @!PT LDS RZ, [RZ] ;  /* 0x00000000fffff984 */ /* 0x000fe20000000800 */
[----:B------:R-:W-:Y:S01]  /*2240*/  @!PT LDS RZ, [RZ] ;  /* 0x00000000fffff984 */ /* 0x000fe20000000800 */
[----:B------:R-:W-:Y:S01]  /*2250*/  @!PT LDS RZ, [RZ] ;  /* 0x00000000fffff984 */ /* 0x000fe20000000800 */
[----:B------:R2:W-:Y:S01]  /*2260*/  LDGSTS.E.BYPASS.LTC128B.128 [R218+0x1880], [R2.64], !P0 ;  /* 0x0188000002da7fae */ /* 0x0005e2000c101d46 */
[----:B------:R-:W-:Y:S01]  /*2270*/  ISETP.LT.OR P0, PT, R0, 0x1, P2 ;  /* 0x000000010000780c */ /* 0x000fe20001701670 */
[----:B--2---:R-:W-:-:S12]  /*2280*/  IMAD.WIDE R2, R46, 0x2, R24 ;  /* 0x000000022e027825 */ /* 0x004fd800078e0218 */
[----:B------:R2:W-:Y:S01]  /*2290*/  LDGSTS.E.BYPASS.LTC128B.128 [R218+0x2480], [R2.64], !P0 ;  /* 0x0248000002da7fae */ /* 0x0005e2000c101d46 */
[----:B------:R-:W-:Y:S01]  /*22a0*/  ISETP.LT.OR P0, PT, R0, 0x1, P1 ;  /* 0x000000010000780c */ /* 0x000fe20000f01670 */
[----:B--2---:R-:W-:-:S12]  /*22b0*/  IMAD.WIDE R2, R45, 0x2, R24 ;  /* 0x000000022d027825 */ /* 0x004fd800078e0218 */
[----:B------:R2:W-:Y:S01]  /*22c0*/  LDGSTS.E.BYPASS.LTC128B.128 [R218+0x3080], [R2.64], !P0 ;  /* 0x0308000002da7fae */ /* 0x0005e2000c101d46 */
[----:B------:R-:W-:Y:S02]  /*22d0*/  ISETP.GT.AND P0, PT, R48, 0x3f, PT ;  /* 0x0000003f3000780c */ /* 0x000fe40003f04270 */
[----:B--2---:R-:W-:Y:S02]  /*22e0*/  SHF.R.S32.HI R3, RZ, 0x1f, R46 ;  /* 0x0000001fff037819 */ /* 0x004fe4000001142e */
[----:B------:R-:W-:-:S03]  /*22f0*/  SHF.R.S32.HI R2, RZ, 0x1f, R45 ;  /* 0x0000001fff027819 */ /* 0x000fc6000001142d */
[----:B------:R2:W-:Y:S04]  /*2300*/  STL [R1+0x38], R3 ;  /* 0x0000380301007387 */ /* 0x0005e80000100800 */
[----:B------:R2:W-:Y:S02]  /*2310*/  STL [R1+0x34], R2 ;  /* 0x0000340201007387 */ /* 0x0005e40000100800 */
[----:B------:R-:W-:Y:S05]  /*2320*/  @P0 BRA `(.L_x_289) ;  /* 0x000001f000000947 */ /* 0x000fea0003800000 */
[----:B-1-34-:R-:W-:Y:S05]  /*2330*/  BRA.DIV ~URZ, `(.L_x_290) ;  /* 0x00011a227f007947 */ /* 0x01afea000b800000 */
[----:B------:R1:W3:Y:S04]  /*2340*/  SHFL.IDX PT, R5, R27, 0x1, 0x1c1f ;  /* 0x003c1f001b057f89 */ /* 0x0002e800000e0000 */
[----:B--2---:R1:W2:Y:S02]  /*2350*/  SHFL.IDX PT, R2, R41, 0x1, 0x1c1f ;  /* 0x003c1f0029027f89 */ /* 0x0042a400000e0000 */
.L_x_384:
[----:B------:R-:W4:Y:S04]  /*2360*/  LDL R45, [R1+0x38] ;  /* 0x00003800012d7983 */ /* 0x000f280000100800 */
[----:B-1----:R-:W5:Y:S01]  /*2370*/  LDL R41, [R1+0x34] ;  /* 0x0000340001297983 */ /* 0x002f620000100800 */
[----:B------:R-:W-:-:S02]  /*2380*/  IADD3 R3, R225, 0x20, RZ ;  /* 0x00000020e1037810 */ /* 0x000fc40007ffe0ff */
[C---:B------:R-:W-:Y:S02]  /*2390*/  IADD3 R44, R225.reuse, 0x20, RZ ;  /* 0x00000020e12c7810 */ /* 0x040fe40007ffe0ff */
[----:B------:R-:W-:Y:S02]  /*23a0*/  SHF.R.S32.HI R3, RZ, 0x1f, R3 ;  /* 0x0000001fff037819 */ /* 0x000fe40000011403 */
[----:B------:R-:W-:Y:S02]  /*23b0*/  IADD3 R26, R225, 0x40, RZ ;  /* 0x00000040e11a7810 */ /* 0x000fe40007ffe0ff */
[----:B------:R-:W-:Y:S02]  /*23c0*/  LEA.HI R3, R3, R44, RZ, 0x3 ;  /* 0x0000002c03037211 */ /* 0x000fe400078f18ff */
[----:B------:R-:W-:Y:S02]  /*23d0*/  IADD3 R27, R225, 0x40, RZ ;  /* 0x00000040e11b7810 */ /* 0x000fe40007ffe0ff */
[----:B------:R-:W-:-:S02]  /*23e0*/  SHF.R.S32.HI R26, RZ, 0x1f, R26 ;  /* 0x0000001fff1a7819 */ /* 0x000fc4000001141a */
[-C--:B--2---:R-:W-:Y:S02]  /*23f0*/  LEA R24, P0, R225, R2.reuse, 0x1 ;  /* 0x00000002e1187211 */ /* 0x084fe400078008ff */
[----:B------:R-:W-:Y:S02]  /*2400*/  SHF.R.S32.HI R6, RZ, 0x1f, R225 ;  /* 0x0000001fff067819 */ /* 0x000fe400000114e1 */
[----:B------:R-:W-:Y:S02]  /*2410*/  LOP3.LUT R3, R3, 0xfffffff8, RZ, 0xc0, !PT ;  /* 0xfffffff803037812 */ /* 0x000fe400078ec0ff */
[----:B------:R-:W-:Y:S02]  /*2420*/  LEA.HI R26, R26, R27, RZ, 0x3 ;  /* 0x0000001b1a1a7211 */ /* 0x000fe400078f18ff */
[----:B---3--:R-:W-:Y:S02]  /*2430*/  LEA.HI.X R25, R225, R5, R6, 0x1, P0 ;  /* 0x00000005e1197211 */ /* 0x008fe400000f0c06 */
        /* <DEDUP_REMOVED lines=14> */
.L_x_289:
[----:B-1-34-:R-:W-:Y:S05]  /*2520*/  BSYNC B0 ;  /* 0x0000000000007941 */ /* 0x01afea0003800000 */
.L_x_288:
[----:B--2---:R-:W2:Y:S01]  /*2530*/  LDL R2, [R1+0x10] ;  /* 0x0000100001027983 */ /* 0x004ea20000100800 */
[----:B------:R-:W-:Y:S01]  /*2540*/  IMAD R0, R126, 0x20, R125 ;  /* 0x000000207e007824 */ /* 0x000fe200078e027d */
[C---:B------:R-:W-:Y:S02]  /*2550*/  IADD3 R215, R209.reuse, 0xc00, RZ ;  /* 0x00000c00d1d77810 */ /* 0x040fe40007ffe0ff */
        /* <DEDUP_REMOVED lines=15> */
[C---:B------:R-:W-:Y:S01]  /*2650*/  HMMA.16816.F32.BF16 R92, R16.reuse, R38, RZ ;  /* 0x00000026105c723c */ /* 0x040fe200000418ff */
[----:B------:R-:W-:Y:S07]  /*2660*/  LDSM.16.M88.4 R36, [R204+0x4880] ;  /* 0x00488000cc24783b */ /* 0x000fee0000000200 */
[C---:B------:R-:W-:Y:S08]  /*2670*/  HMMA.16816.F32.BF16 R76, R16.reuse, R32, RZ ;  /* 0x00000020104c723c */ /* 0x040ff000000418ff */
[C---:B------:R-:W-:Y:S08]  /*2680*/  HMMA.16816.F32.BF16 R88, R16.reuse, R28, RZ ;  /* 0x0000001c1058723c */ /* 0x040ff000000418ff */
[C---:B------:R-:W-:Y:S01]  /*2690*/  HMMA.16816.F32.BF16 R96, R16.reuse, R34, RZ ;  /* 0x000000221060723c */ /* 0x040fe200000418ff */
[----:B------:R-:W-:Y:S07]  /*26a0*/  LDSM.16.M88.4 R32, [R204+0x4c80] ;  /* 0x004c8000cc20783b */ /* 0x000fee0000000200 */
[----:B------:R-:W-:Y:S01]  /*26b0*/  HMMA.16816.F32.BF16 R28, R16, R30, RZ ;  /* 0x0000001e101c723c */ /* 0x000fe200000418ff */
[----:B------:R-:W-:Y:S07]  /*26c0*/  LDSM.16.M88.4 R16, [R204+0x5080] ;  /* 0x00508000cc10783b */ /* 0x000fee0000000200 */
[C---:B------:R-:W-:Y:S01]  /*26d0*/  HMMA.16816.F32.BF16 R116, R8.reuse, R64, R56 ;  /* 0x000000400874723c */ /* 0x040fe20000041838 */
[----:B------:R-:W-:Y:S07]  /*26e0*/  LDSM.16.M88.4 R56, [R209+0x1000] ;  /* 0x00100000d138783b */ /* 0x000fee0000000200 */
[C---:B------:R-:W-:Y:S08]  /*26f0*/  HMMA.16816.F32.BF16 R112, R8.reuse, R72, R48 ;  /* 0x000000480870723c */ /* 0x040ff00000041830 */
[C---:B------:R-:W-:Y:S01]  /*2700*/  HMMA.16816.F32.BF16 R108, R8.reuse, R80, R24 ;  /* 0x00000050086c723c */ /* 0x040fe20000041818 */
[----:B------:R-:W-:Y:S07]  /*2710*/  LDSM.16.M88.4 R24, [R208+0x9080] ;  /* 0x00908000d018783b */ /* 0x000fee0000000200 */
[C---:B------:R-:W-:Y:S08]  /*2720*/  HMMA.16816.F32.BF16 R104, R8.reuse, R66, R52 ;  /* 0x000000420868723c */ /* 0x040ff00000041834 */
[C---:B------:R-:W-:Y:S08]  /*2730*/  HMMA.16816.F32.BF16 R100, R8.reuse, R74, R44 ;  /* 0x0000004a0864723c */ /* 0x040ff0000004182c */
[----:B------:R-:W-:Y:S01]  /*2740*/  HMMA.16816.F32.BF16 R84, R8, R82, R12 ;  /* 0x000000520854723c */ /* 0x000fe2000004180c */
[----:B------:R-:W1:Y:S04]  /*2750*/  LDSM.16.M88.4 R8, [R207+0x9080] ;  /* 0x00908000cf08783b */ /* 0x000e680000000200 */
[----:B------:R-:W3:Y:S03]  /*2760*/  LDSM.16.M88.4 R12, [R207+0x8080] ;  /* 0x00808000cf0c783b */ /* 0x000ee60000000200 */
[C---:B------:R-:W-:Y:S01]  /*2770*/  HMMA.16816.F32.BF16 R68, R20.reuse, R64, R60 ;  /* 0x000000401444723c */ /* 0x040fe2000004183c */
[----:B------:R-:W4:Y:S07]  /*2780*/  LDSM.16.M88.4 R60, [R209+0xc00] ;  /* 0x000c0000d13c783b */ /* 0x000f2e0000000200 */
[C---:B------:R-:W-:Y:S01]  /*2790*/  HMMA.16816.F32.BF16 R52, R20.reuse, R66, R92 ;  /* 0x000000421434723c */ /* 0x040fe2000004185c */
[----:B------:R-:W5:Y:S07]  /*27a0*/  LDSM.16.M88.4 R64, [R209+0x1400] ;  /* 0x00140000d140783b */ /* 0x000f6e0000000200 */
[C---:B------:R-:W-:Y:S08]  /*27b0*/  HMMA.16816.F32.BF16 R48, R20.reuse, R72, R76 ;  /* 0x000000481430723c */ /* 0x040ff0000004184c */
[C---:B------:R-:W-:Y:S08]  /*27c0*/  HMMA.16816.F32.BF16 R76, R20.reuse, R80, R88 ;  /* 0x00000050144c723c */ /* 0x040ff00000041858 */
[C---:B------:R-:W-:Y:S08]  /*27d0*/  HMMA.16816.F32.BF16 R44, R20.reuse, R74, R96 ;  /* 0x0000004a142c723c */ /* 0x040ff00000041860 */
[----:B------:R-:W-:Y:S01]  /*27e0*/  HMMA.16816.F32.BF16 R20, R20, R82, R28 ;  /* 0x000000521414723c */ /* 0x000fe2000004181c */
[----:B------:R-:W2:Y:S07]  /*27f0*/  LDSM.16.M88.4 R28, [R208+0x8080] ;  /* 0x00808000d01c783b */ /* 0x000eae0000000200 */
[C---:B-1----:R-:W-:Y:S08]  /*2800*/  HMMA.16816.F32.BF16 R112, R8.reuse, R32, R112 ;  /* 0x000000200870723c */ /* 0x042ff00000041870 */
[C---:B------:R-:W-:Y:S08]  /*2810*/  HMMA.16816.F32.BF16 R104, R8.reuse, R38, R104 ;  /* 0x000000260868723c */ /* 0x040ff00000041868 */
[C---:B------:R-:W-:Y:S08]  /*2820*/  HMMA.16816.F32.BF16 R88, R8.reuse, R18, R84 ;  /* 0x000000120858723c */ /* 0x040ff00000041854 */
[C---:B------:R-:W-:Y:S08]  /*2830*/  HMMA.16816.F32.BF16 R72, R8.reuse, R36, R116 ;  /* 0x000000240848723c */ /* 0x040ff00000041874 */
[C---:B------:R-:W-:Y:S08]  /*2840*/  HMMA.16816.F32.BF16 R108, R8.reuse, R16, R108 ;  /* 0x00000010086c723c */ /* 0x040ff0000004186c */
[----:B------:R-:W-:Y:S08]  /*2850*/  HMMA.16816.F32.BF16 R100, R8, R34, R100 ;  /* 0x000000220864723c */ /* 0x000ff00000041864 */
[C---:B---3--:R-:W-:Y:S08]  /*2860*/  HMMA.16816.F32.BF16 R84, R12.reuse, R36, R68 ;  /* 0x000000240c54723c */ /* 0x048ff00000041844 */
        /* <DEDUP_REMOVED lines=9> */
[----:B------:R-:W3:Y:S03]  /*2900*/  LDSM.16.M88.4 R20, [R207+0xa080] ;  /* 0x00a08000cf14783b */ /* 0x000ee60000000200 */
[----:B----4-:R-:W-:Y:S01]  /*2910*/  HMMA.16816.F32.BF16 R68, R24, R62, R104 ;  /* 0x0000003e1844723c */ /* 0x010fe20000041868 */
[----:B--2---:R-:W-:-:S07]  /*2920*/  ISETP.GT.AND P0, PT, R128, R2, PT ;  /* 0x000000028000720c */ /* 0x004fce0003f04270 */
[C---:B------:R-:W-:Y:S08]  /*2930*/  HMMA.16816.F32.BF16 R116, R24.reuse, R56, R112 ;  /* 0x000000381874723c */ /* 0x040ff00000041870 */
[C---:B------:R-:W-:Y:S08]  /*2940*/  HMMA.16816.F32.BF16 R72, R24.reuse, R60, R72 ;  /* 0x0000003c1848723c */ /* 0x040ff00000041848 */
[C---:B------:R-:W-:Y:S08]  /*2950*/  HMMA.16816.F32.BF16 R112, R24.reuse, R58, R100 ;  /* 0x0000003a1870723c */ /* 0x040ff00000041864 */
[----:B-----5:R-:W-:Y:S08]  /*2960*/  HMMA.16816.F32.BF16 R120, R24, R64, R108 ;  /* 0x000000401878723c */ /* 0x020ff0000004186c */
[----:B------:R-:W-:Y:S08]  /*2970*/  HMMA.16816.F32.BF16 R104, R28, R60, R84 ;  /* 0x0000003c1c68723c */ /* 0x000ff00000041854 */
[----:B------:R-:W-:Y:S01]  /*2980*/  HMMA.16816.F32.BF16 R108, R24, R66, R88 ;  /* 0x00000042186c723c */ /* 0x000fe20000041858 */
[----:B------:R-:W-:Y:S07]  /*2990*/  LDSM.16.M88.4 R24, [R209+0x2000] ;  /* 0x00200000d118783b */ /* 0x000fee0000000200 */
        /* <DEDUP_REMOVED lines=8> */
[----:B------:R-:W4:Y:S01]  /*2a20*/  LDSM.16.M88.4 R12, [R208+0xa080] ;  /* 0x00a08000d00c783b */ /* 0x000f220000000200 */
[----:B------:R-:W-:-:S06]  /*2a30*/  DEPBAR.LE SB0, 0x0 ;  /* 0x000080000000791a */ /* 0x000fcc0000000000 */
[C---:B-1----:R-:W-:Y:S08]  /*2a40*/  HMMA.16816.F32.BF16 R80, R16.reuse, R52, R72 ;  /* 0x000000341050723c */ /* 0x042ff00000041848 */
[----:B------:R-:W-:Y:S08]  /*2a50*/  HMMA.16816.F32.BF16 R76, R16, R54, R68 ;  /* 0x00000036104c723c */ /* 0x000ff00000041844 */
[----:B---3--:R-:W-:Y:S08]  /*2a60*/  HMMA.16816.F32.BF16 R56, R20, R52, R104 ;  /* 0x000000341438723c */ /* 0x008ff00000041868 */
        /* <DEDUP_REMOVED lines=10> */
[----:B------:R-:W-:Y:S08]  /*2b10*/  HMMA.16816.F32.BF16 R76, R8, R38, R76 ;  /* 0x00000026084c723c */ /* 0x000ff0000004184c */
[C---:B----4-:R-:W-:Y:S08]  /*2b20*/  HMMA.16816.F32.BF16 R56, R12.reuse, R36, R56 ;  /* 0x000000240c38723c */ /* 0x050ff00000041838 */
[----:B------:R-:W-:Y:S08]  /*2b30*/  HMMA.16816.F32.BF16 R52, R12, R38, R52 ;  /* 0x000000260c34723c */ /* 0x000ff00000041834 */
[C---:B------:R-:W-:Y:S08]  /*2b40*/  HMMA.16816.F32.BF16 R72, R8.reuse, R32, R72 ;  /* 0x000000200848723c */ /* 0x040ff00000041848 */
[----:B------:R-:W-:Y:S08]  /*2b50*/  HMMA.16816.F32.BF16 R68, R8, R34, R68 ;  /* 0x000000220844723c */ /* 0x000ff00000041844 */
[C---:B------:R-:W-:Y:S08]  /*2b60*/  HMMA.16816.F32.BF16 R36, R12.reuse, R32, R28 ;  /* 0x000000200c24723c */ /* 0x040ff0000004181c */
[----:B------:R-:W-:Y:S08]  /*2b70*/  HMMA.16816.F32.BF16 R48, R12, R34, R48 ;  /* 0x000000220c30723c */ /* 0x000ff00000041830 */
[C---:B------:R-:W-:Y:S08]  /*2b80*/  HMMA.16816.F32.BF16 R64, R8.reuse, R24, R64 ;  /* 0x000000180840723c */ /* 0x040ff00000041840 */
[----:B------:R-:W-:Y:S08]  /*2b90*/  HMMA.16816.F32.BF16 R60, R8, R26, R60 ;  /* 0x0000001a083c723c */ /* 0x000ff0000004183c */
[C---:B------:R-:W-:Y:S08]  /*2ba0*/  HMMA.16816.F32.BF16 R32, R12.reuse, R24, R16 ;  /* 0x000000180c20723c */ /* 0x040ff00000041810 */
[----:B------:R-:W-:Y:S01]  /*2bb0*/  HMMA.16816.F32.BF16 R28, R12, R26, R20 ;  /* 0x0000001a0c1c723c */ /* 0x000fe20000041814 */
[----:B------:R-:W-:Y:S06]  /*2bc0*/  BAR.SYNC.DEFER_BLOCKING 0x0 ;  /* 0x0000000000007b1d */ /* 0x000fec0000010000 */
[----:B------:R-:W-:Y:S05]  /*2bd0*/  @!P0 BRA `(.L_x_291) ;  /* 0x0000065000008947 */ /* 0x000fea0003800000 */
[----:B------:R-:W2:Y:S04]  /*2be0*/  LDL R3, [R1+0x20] ;  /* 0x0000200001037983 */ /* 0x000ea80000100800 */
[----:B------:R-:W3:Y:S04]  /*2bf0*/  LDL.64 R132, [R1+0x28] ;  /* 0x0000280001847983 */ /* 0x000ee80000100a00 */
[----:B------:R-:W4:Y:S04]  /*2c00*/  LDL R6, [R1+0x38] ;  /* 0x0000380001067983 */ /* 0x000f280000100800 */
[----:B------:R-:W5:Y:S04]  /*2c10*/  LDL R7, [R1+0x30] ;  /* 0x0000300001077983 */ /* 0x000f680000100800 */
[----:B------:R-:W1:Y:S04]  /*2c20*/  S2R R5, SR_TID.X ;  /* 0x0000000000057919 */ /* 0x000e680000002100 */
[----:B------:R-:W5:Y:S01]  /*2c30*/  LDL R41, [R1+0x34] ;  /* 0x0000340001297983 */ /* 0x000f620000100800 */
[----:B-1----:R-:W-:-:S04]  /*2c40*/  SHF.R.S32.HI R2, RZ, 0x1f, R5 ;  /* 0x0000001fff027819 */ /* 0x002fc80000011405 */
[----:B------:R-:W-:Y:S01]  /*2c50*/  LEA.HI R2, R2, R5, RZ, 0x2 ;  /* 0x0000000502027211 */ /* 0x000fe200078f10ff */
[----:B------:R-:W-:-:S03]  /*2c60*/  IMAD.MOV.U32 R5, RZ, RZ, c[0x0][0x2b8] ;  /* 0x0000ae00ff057624 */ /* 0x000fc600078e00ff */
[----:B------:R-:W-:Y:S02]  /*2c70*/  SHF.R.S32.HI R2, RZ, 0x2, R2 ;  /* 0x00000002ff027819 */ /* 0x000fe40000011402 */
[----:B------:R-:W-:-:S03]  /*2c80*/  ISETP.NE.AND P2, PT, R5, 0x1, PT ;  /* 0x000000010500780c */ /* 0x000fc60003f45270 */
[----:B------:R-:W-:-:S05]  /*2c90*/  IMAD R2, R42, 0x20, R2 ;  /* 0x000000202a027824 */ /* 0x000fca00078e0202 */
[C---:B------:R-:W-:Y:S01]  /*2ca0*/  ISETP.GT.AND P1, PT, R2.reuse, 0x2f, PT ;  /* 0x0000002f0200780c */ /* 0x040fe20003f24270 */
[----:B------:R-:W-:Y:S01]  /*2cb0*/  IMAD.MOV.U32 R222, RZ, RZ, RZ ;  /* 0x000000ffffde7224 */ /* 0x000fe200078e00ff */
[----:B--2---:R-:W-:-:S04]  /*2cc0*/  IADD3 R3, R2, R127, R3 ;  /* 0x0000007f02037210 */ /* 0x004fc80007ffe003 */
[----:B------:R-:W-:-:S05]  /*2cd0*/  IADD3 R3, R3, -0x30, RZ ;  /* 0xffffffd003037810 */ /* 0x000fca0007ffe0ff */
[----:B------:R-:W-:-:S04]  /*2ce0*/  @P2 IMAD.HI.U32 R5, R3, c[0x0][0x2bc], RZ ;  /* 0x0000af0003052a27 */ /* 0x000fc800078e00ff */
[----:B------:R-:W-:Y:S01]  /*2cf0*/  IMAD.MOV.U32 R2, RZ, RZ, R3 ;  /* 0x000000ffff027224 */ /* 0x000fe200078e0003 */
[----:B------:R-:W-:-:S04]  /*2d00*/  @P2 SHF.R.U32.HI R2, RZ, c[0x0][0x2c0], R5 ;  /* 0x0000b000ff022a19 */ /* 0x000fc80000011605 */
[----:B---3--:R-:W-:Y:S01]  /*2d10*/  @!P1 IADD3 R5, P0, R2, R132, RZ ;  /* 0x0000008402059210 */ /* 0x008fe20007f1e0ff */
[----:B----4-:R-:W-:-:S03]  /*2d20*/  IMAD.MOV.U32 R136, RZ, RZ, R6 ;  /* 0x000000ffff887224 */ /* 0x010fc600078e0006 */
[----:B-----5:R-:W-:Y:S02]  /*2d30*/  @!P1 LEA.HI.X.SX32 R7, R2, R7, 0x1, P0 ;  /* 0x0000000702079211 */ /* 0x020fe400000f0eff */
[----:B------:R-:W-:-:S04]  /*2d40*/  @!P1 LEA R6, P0, R5, c[0x0][0x2a0], 0x2 ;  /* 0x0000a80005069a11 */ /* 0x000fc800078010ff */
[----:B------:R-:W-:-:S05]  /*2d50*/  @!P1 LEA.HI.X R7, R5, c[0x0][0x2a4], R7, 0x2, P0 ;  /* 0x0000a90005079a11 */ /* 0x000fca00000f1407 */
[----:B------:R-:W2:Y:S01]  /*2d60*/  @!P1 LDG.E R222, [R6.64] ;  /* 0x0000000606de9981 */ /* 0x000ea2000c1e1900 */
[----:B------:R-:W-:-:S03]  /*2d70*/  IMAD.MOV.U32 R133, RZ, RZ, R41 ;  /* 0x000000ffff857224 */ /* 0x000fc600078e0029 */
[----:B------:R-:W1:Y:S01]  /*2d80*/  S2R R41, SR_CTAID.Y ;  /* 0x0000000000297919 */ /* 0x000e620000002600 */
[----:B------:R-:W-:-:S03]  /*2d90*/  IMAD.MOV R2, RZ, RZ, -R2 ;  /* 0x000000ffff027224 */ /* 0x000fc600078e0a02 */
[----:B------:R-:W3:Y:S01]  /*2da0*/  S2R R132, SR_CTAID.Y ;  /* 0x0000000000847919 */ /* 0x000ee20000002600 */
[----:B------:R-:W-:-:S05]  /*2db0*/  IMAD R224, R2, c[0x0][0x2b8], R3 ;  /* 0x0000ae0002e07a24 */ /* 0x000fca00078e0203 */
[----:B------:R-:W-:-:S05]  /*2dc0*/  SHF.R.S32.HI R2, RZ, 0x1f, R224 ;  /* 0x0000001fff027819 */ /* 0x000fca00000114e0 */
[----:B------:R-:W-:Y:S02]  /*2dd0*/  IMAD R5, R2, c[0x0][0x1e0], RZ ;  /* 0x0000780002057a24 */ /* 0x000fe400078e02ff */
[----:B------:R-:W-:-:S04]  /*2de0*/  IMAD.WIDE.U32 R2, R224, c[0x0][0x1e0], RZ ;  /* 0x00007800e0027a25 */ /* 0x000fc800078e00ff */
[----:B------:R-:W-:Y:S01]  /*2df0*/  IMAD R5, R224, c[0x0][0x1e4], R5 ;  /* 0x00007900e0057a24 */ /* 0x000fe200078e0205 */
[----:B-1----:R-:W-:-:S03]  /*2e00*/  SHF.R.S32.HI R41, RZ, 0x1f, R41 ;  /* 0x0000001fff297819 */ /* 0x002fc60000011429 */
[----:B------:R-:W-:Y:S02]  /*2e10*/  IMAD.IADD R3, R3, 0x1, R5 ;  /* 0x0000000103037824 */ /* 0x000fe400078e0205 */
[----:B------:R-:W-:Y:S02]  /*2e20*/  IMAD R41, R41, c[0x0][0x1e8], RZ ;  /* 0x00007a0029297a24 */ /* 0x000fe400078e02ff */
[----:B---3--:R-:W-:-:S04]  /*2e30*/  IMAD.WIDE.U32 R134, R132, c[0x0][0x1e8], RZ ;  /* 0x00007a0084867a25 */ /* 0x008fc800078e00ff */
[----:B------:R-:W-:-:S04]  /*2e40*/  IMAD R41, R132, c[0x0][0x1ec], R41 ;  /* 0x00007b0084297a24 */ /* 0x000fc800078e0229 */
[----:B------:R-:W-:Y:S01]  /*2e50*/  IMAD.IADD R41, R135, 0x1, R41 ;  /* 0x0000000187297824 */ /* 0x000fe200078e0229 */
[C---:B------:R-:W-:Y:S02]  /*2e60*/  IADD3 R132, R225.reuse, 0x40, RZ ;  /* 0x00000040e1847810 */ /* 0x040fe40007ffe0ff */
[C---:B------:R-:W-:Y:S01]  /*2e70*/  IADD3 R135, R225.reuse, 0x20, RZ ;  /* 0x00000020e1877810 */ /* 0x040fe20007ffe0ff */
[----:B------:R-:W-:Y:S01]  /*2e80*/  BSSY B0, `(.L_x_292) ;  /* 0x000002a000007945 */ /* 0x000fe20003800000 */
[C---:B------:R-:W-:Y:S02]  /*2e90*/  IADD3 R9, R225.reuse, 0x40, RZ ;  /* 0x00000040e1097810 */ /* 0x040fe40007ffe0ff */
[----:B------:R-:W-:Y:S02]  /*2ea0*/  IADD3 R8, R225, 0x20, RZ ;  /* 0x00000020e1087810 */ /* 0x000fe40007ffe0ff */
[----:B------:R-:W-:Y:S02]  /*2eb0*/  ISETP.GE.AND P1, PT, R9, c[0x0][0x1d4], PT ;  /* 0x0000750009007a0c */ /* 0x000fe40003f26270 */
[----:B------:R-:W-:-:S02]  /*2ec0*/  ISETP.GE.AND P2, PT, R8, c[0x0][0x1d4], PT ;  /* 0x0000750008007a0c */ /* 0x000fc40003f46270 */
[----:B------:R-:W-:Y:S02]  /*2ed0*/  ISETP.GE.AND P3, PT, R225, c[0x0][0x1d4], PT ;  /* 0x00007500e1007a0c */ /* 0x000fe40003f66270 */
[----:B------:R-:W-:Y:S02]  /*2ee0*/  SHF.R.S32.HI R137, RZ, 0x1f, R225 ;  /* 0x0000001fff897819 */ /* 0x000fe400000114e1 */
[----:B--2---:R-:W-:Y:S01]  /*2ef0*/  SHF.R.S32.HI R5, RZ, 0x1f, R222 ;  /* 0x0000001fff057819 */ /* 0x004fe200000114de */
[----:B------:R-:W-:-:S04]  /*2f00*/  IMAD.WIDE.U32 R2, R222, c[0x0][0x1f0], R2 ;  /* 0x00007c00de027a25 */ /* 0x000fc800078e0002 */
[----:B------:R-:W-:Y:S01]  /*2f10*/  IMAD R5, R5, c[0x0][0x1f0], RZ ;  /* 0x00007c0005057a24 */ /* 0x000fe200078e02ff */
[----:B------:R-:W-:-:S03]  /*2f20*/  IADD3 R2, P0, R134, R2, RZ ;  /* 0x0000000286027210 */ /* 0x000fc60007f1e0ff */
[----:B------:R-:W-:-:S05]  /*2f30*/  IMAD R5, R222, c[0x0][0x1f4], R5 ;  /* 0x00007d00de057a24 */ /* 0x000fca00078e0205 */
[----:B------:R-:W-:Y:S02]  /*2f40*/  IADD3.X R3, R41, R3, R5, P0, !PT ;  /* 0x0000000329037210 */ /* 0x000fe400007fe405 */
[----:B------:R-:W1:Y:S01]  /*2f50*/  S2R R41, SR_TID.X ;  /* 0x0000000000297919 */ /* 0x000e620000002100 */
[----:B------:R-:W-:-:S04]  /*2f60*/  LEA R10, P0, R2, c[0x0][0x1c8], 0x1 ;  /* 0x00007200020a7a11 */ /* 0x000fc800078008ff */
[----:B------:R-:W-:Y:S02]  /*2f70*/  LEA.HI.X R5, R2, c[0x0][0x1cc], R3, 0x1, P0 ;  /* 0x0000730002057a11 */ /* 0x000fe400000f0c03 */
[----:B-1----:R-:W-:-:S04]  /*2f80*/  SHF.R.S32.HI R11, RZ, 0x1f, R41 ;  /* 0x0000001fff0b7819 */ /* 0x002fc80000011429 */
[----:B------:R-:W-:-:S04]  /*2f90*/  LEA.HI R11, R11, R41, RZ, 0x2 ;  /* 0x000000290b0b7211 */ /* 0x000fc800078f10ff */
[----:B------:R-:W-:-:S04]  /*2fa0*/  SHF.R.S32.HI R11, RZ, 0x2, R11 ;  /* 0x00000002ff0b7819 */ /* 0x000fc8000001140b */
[----:B------:R-:W-:-:S04]  /*2fb0*/  IADD3 R11, -R11, 0x30, RZ ;  /* 0x000000300b0b7810 */ /* 0x000fc80007ffe1ff */
[----:B------:R-:W-:Y:S02]  /*2fc0*/  ISETP.GE.AND P0, PT, R11, 0x1, PT ;  /* 0x000000010b00780c */ /* 0x000fe40003f06270 */
[C---:B------:R-:W-:Y:S02]  /*2fd0*/  IADD3 R41, R225.reuse, 0x40, RZ ;  /* 0x00000040e1297810 */ /* 0x040fe40007ffe0ff */
[----:B------:R-:W-:Y:S02]  /*2fe0*/  IADD3 R134, R225, 0x20, RZ ;  /* 0x00000020e1867810 */ /* 0x000fe40007ffe0ff */
[----:B------:R-:W-:Y:S02]  /*2ff0*/  SHF.R.S32.HI R41, RZ, 0x1f, R41 ;  /* 0x0000001fff297819 */ /* 0x000fe40000011429 */
[----:B------:R-:W-:Y:S01]  /*3000*/  SHF.R.S32.HI R134, RZ, 0x1f, R134 ;  /* 0x0000001fff867819 */ /* 0x000fe20000011486 */
[----:B------:R1:W2:Y:S01]  /*3010*/  SHFL.IDX PT, R2, R10, RZ, 0x1c1f ;  /* 0x001c1fff0a027589 */ /* 0x0002a200000e0000 */
[----:B------:R-:W-:-:S02]  /*3020*/  LEA.HI R41, R41, R132, RZ, 0x3 ;  /* 0x0000008429297211 */ /* 0x000fc400078f18ff */
[----:B------:R-:W-:Y:S01]  /*3030*/  LEA.HI R134, R134, R135, RZ, 0x3 ;  /* 0x0000008786867211 */ /* 0x000fe200078f18ff */
[----:B------:R1:W3:Y:S01]  /*3040*/  SHFL.IDX PT, R3, R5, RZ, 0x1c1f ;  /* 0x001c1fff05037589 */ /* 0x0002e200000e0000 */
[----:B------:R-:W-:Y:S02]  /*3050*/  LOP3.LUT R41, R41, 0xfffffff8, RZ, 0xc0, !PT ;  /* 0xfffffff829297812 */ /* 0x000fe400078ec0ff */
[----:B------:R-:W-:Y:S01]  /*3060*/  LOP3.LUT R134, R134, 0xfffffff8, RZ, 0xc0, !PT ;  /* 0xfffffff886867812 */ /* 0x000fe200078ec0ff */
[----:B------:R-:W-:Y:S05]  /*3070*/  @!P0 BRA `(.L_x_293) ;  /* 0x000000a000008947 */ /* 0x000fea0003800000 */
[----:B--2---:R-:W-:-:S04]  /*3080*/  LEA R8, P0, R225, R2, 0x1 ;  /* 0x00000002e1087211 */ /* 0x004fc800078008ff */
[----:B---3--:R-:W-:Y:S02]  /*3090*/  LEA.HI.X R9, R225, R3, R137, 0x1, P0 ;  /* 0x00000003e1097211 */ /* 0x008fe400000f0c89 */
[----:B------:R-:W-:-:S03]  /*30a0*/  LEA R6, P0, R134, R2, 0x1 ;  /* 0x0000000286067211 */ /* 0x000fc600078008ff */
[----:B------:R-:W-:Y:S01]  /*30b0*/  @!PT LDS RZ, [RZ] ;  /* 0x00000000fffff984 */ /* 0x000fe20000000800 */
[----:B------:R2:W-:Y:S01]  /*30c0*/  LDGSTS.E.BYPASS.LTC128B.128 [R218+0x3c80], [R8.64], !P3 ;  /* 0x03c8000008da7fae */ /* 0x0005e2000d901d46 */
[----:B------:R-:W-:Y:S02]  /*30d0*/  LEA.HI.X R7, R134, R3, R136, 0x1, P0 ;  /* 0x0000000386077211 */ /* 0x000fe400000f0c88 */
[----:B------:R-:W-:-:S03]  /*30e0*/  LEA R2, P0, R41, R2, 0x1 ;  /* 0x0000000229027211 */ /* 0x000fc600078008ff */
[----:B------:R2:W-:Y:S01]  /*30f0*/  LDGSTS.E.BYPASS.LTC128B.128 [R218+0x4880], [R6.64], !P2 ;  /* 0x0488000006da7fae */ /* 0x0005e2000d101d46 */
[----:B------:R-:W-:-:S05]  /*3100*/  LEA.HI.X R3, R41, R3, R133, 0x1, P0 ;  /* 0x0000000329037211 */ /* 0x000fca00000f0c85 */
[----:B------:R2:W-:Y:S04]  /*3110*/  LDGSTS.E.BYPASS.LTC128B.128 [R218+0x5480], [R2.64], !P1 ;  /* 0x0548000002da7fae */ /* 0x0005e8000c901d46 */
.L_x_293:
[----:B------:R-:W-:Y:S05]  /*3120*/  BSYNC B0 ;  /* 0x0000000000007941 */ /* 0x000fea0003800000 */
.L_x_292:
[----:B------:R-:W-:Y:S01]  /*3130*/  ISETP.GE.AND P0, PT, R11, 0x21, PT ;  /* 0x000000210b00780c */ /* 0x000fe20003f06270 */
[----:B--23--:R2:W3:Y:S01]  /*3140*/  SHFL.IDX PT, R3, R5, 0x1, 0x1c1f ;  /* 0x003c1f0005037f89 */ /* 0x00c4e200000e0000 */
[----:B------:R-:W-:Y:S03]  /*3150*/  BSSY B0, `(.L_x_291) ;  /* 0x000000d000007945 */ /* 0x000fe60003800000 */
[----:B------:R2:W4:Y:S08]  /*3160*/  SHFL.IDX PT, R2, R10, 0x1, 0x1c1f ;  /* 0x003c1f000a027f89 */ /* 0x00053000000e0000 */
[----:B------:R-:W-:Y:S05]  /*3170*/  @!P0 BRA `(.L_x_294) ;  /* 0x000000a000008947 */ /* 0x000fea0003800000 */
[----:B----4-:R-:W-:-:S04]  /*3180*/  LEA R8, P0, R225, R2, 0x1 ;  /* 0x00000002e1087211 */ /* 0x010fc800078008ff */
        /* <DEDUP_REMOVED lines=9> */
.L_x_294:
[----:B------:R-:W-:Y:S05]  /*3220*/  BSYNC B0 ;  /* 0x0000000000007941 */ /* 0x000fea0003800000 */
.L_x_291:
[----:B-12---:R-:W1:Y:S01]  /*3230*/  S2R R5, SR_TID.X ;  /* 0x0000000000057919 */ /* 0x006e620000002100 */
[----:B---34-:R-:W-:Y:S01]  /*3240*/  LOP3.LUT R2, R130, 0xffffffe0, RZ, 0xc0, !PT ;  /* 0xffffffe082027812 */ /* 0x018fe200078ec0ff */
[----:B------:R-:W-:Y:S01]  /*3250*/  IMAD.MOV.U32 R10, RZ, RZ, c[0x0][0x2c4] ;  /* 0x0000b100ff0a7624 */ /* 0x000fe200078e00ff */
[----:B------:R-:W-:Y:S01]  /*3260*/  SHF.R.S32.HI R3, RZ, 0x1f, R129 ;  /* 0x0000001fff037819 */ /* 0x000fe20000011481 */
[----:B------:R-:W-:Y:S01]  /*3270*/  IMAD.MOV.U32 R25, RZ, RZ, c[0x0][0x32c] ;  /* 0x0000cb00ff197624 */ /* 0x000fe200078e00ff */
[----:B------:R-:W-:Y:S01]  /*3280*/  ULDC UR4, c[0x0][0x324] ;  /* 0x0000c90000047ab9 */ /* 0x000fe20000000800 */
[----:B------:R-:W0:Y:S01]  /*3290*/  LDGDEPBAR ;  /* 0x00000000000079af */ /* 0x000e220000000000 */
[----:B------:R-:W-:Y:S01]  /*32a0*/  ISETP.NE.AND P0, PT, R10, 0x1, PT ;  /* 0x000000010a00780c */ /* 0x000fe20003f05270 */
[----:B------:R-:W-:Y:S01]  /*32b0*/  ULOP3.LUT UR4, URZ, UR4, URZ, 0x33, !UPT ;  /* 0x000000043f047292 */ /* 0x000fe2000f8e333f */
[----:B------:R-:W-:Y:S01]  /*32c0*/  ISETP.GE.AND P1, PT, R25, 0x1, PT ;  /* 0x000000011900780c */ /* 0x000fe20003f26270 */
[----:B-1----:R-:W-:Y:S01]  /*32d0*/  IMAD.IADD R2, R5, 0x1, -R2 ;  /* 0x0000000105027824 */ /* 0x002fe200078e0a02 */
        /* <DEDUP_REMOVED lines=13> */
[----:B------:R-:W-:-:S04]  /*33b0*/  IMAD R9, R6, 0x8, R3 ;  /* 0x0000000806097824 */ /* 0x000fc800078e0203 */
[----:B------:R-:W-:Y:S01]  /*33c0*/  @P0 IMAD.HI.U32 R3, R9, c[0x0][0x2c8], RZ ;  /* 0x0000b20009030a27 */ /* 0x000fe200078e00ff */
[----:B------:R1:W-:Y:S03]  /*33d0*/  STL [R1+0x18], R9 ;  /* 0x0000180901007387 */ /* 0x0003e60000100800 */
[----:B------:R-:W-:Y:S01]  /*33e0*/  IMAD.MOV.U32 R8, RZ, RZ, R9 ;  /* 0x000000ffff087224 */ /* 0x000fe200078e0009 */
[----:B------:R-:W-:Y:S02]  /*33f0*/  @P0 SHF.R.U32.HI R8, RZ, c[0x0][0x2cc], R3 ;  /* 0x0000b300ff080a19 */ /* 0x000fe40000011603 */
[----:B------:R-:W-:-:S03]  /*3400*/  LOP3.LUT R3, R5, 0x7ffffffc, RZ, 0xc0, !PT ;  /* 0x7ffffffc05037812 */ /* 0x000fc600078ec0ff */
[----:B------:R-:W2:Y:S02]  /*3410*/  SHFL.IDX PT, R5, R8, RZ, 0x1c1f ;  /* 0x001c1fff08057589 */ /* 0x000ea400000e0000 */
[----:B------:R-:W-:-:S04]  /*3420*/  IMAD.IADD R2, R2, 0x1, -R3 ;  /* 0x0000000102027824 */ /* 0x000fc800078e0a03 */
[----:B------:R-:W-:-:S04]  /*3430*/  IMAD.SHL.U32 R251, R2, 0x2, RZ ;  /* 0x0000000202fb7824 */ /* 0x000fc800078e00ff */
[----:B------:R-:W-:Y:S01]  /*3440*/  IMAD.IADD R12, R40, 0x1, -R251 ;  /* 0x00000001280c7824 */ /* 0x000fe200078e0afb */
[C---:B------:R-:W-:Y:S02]  /*3450*/  IADD3 R2, -R251.reuse, 0x1, R43 ;  /* 0x00000001fb027810 */ /* 0x040fe40007ffe12b */
[----:B------:R-:W-:-:S03]  /*3460*/  IADD3 R10, -R251, R229, R40 ;  /* 0x000000e5fb0a7210 */ /* 0x000fc60007ffe128 */
[----:B------:R-:W-:-:S05]  /*3470*/  IMAD.IADD R2, R2, 0x1, -R230 ;  /* 0x0000000102027824 */ /* 0x000fca00078e0ae6 */
[C---:B-1----:R-:W-:Y:S02]  /*3480*/  IADD3 R9, R2.reuse, c[0x0][0x328], RZ ;  /* 0x0000ca0002097a10 */ /* 0x042fe40007ffe0ff */
[----:B------:R-:W-:-:S03]  /*3490*/  IADD3 R11, R2, UR4, RZ ;  /* 0x00000004020b7c10 */ /* 0x000fc6000fffe0ff */
[--C-:B--2---:R-:W-:Y:S02]  /*34a0*/  IMAD.IADD R3, R9, 0x1, R5.reuse ;  /* 0x0000000109037824 */ /* 0x104fe400078e0205 */
[----:B------:R-:W-:-:S03]  /*34b0*/  IMAD.IADD R2, R11, 0x1, R5 ;  /* 0x000000010b027824 */ /* 0x000fc600078e0205 */
[----:B------:R-:W-:Y:S01]  /*34c0*/  IMNMX R3, R3, R10, PT ;  /* 0x0000000a03037217 */ /* 0x000fe20003800200 */
[----:B------:R-:W-:Y:S05]  /*34d0*/  @!P1 BRA `(.L_x_295) ;  /* 0x0000014000009947 */ /* 0x000fea0003800000 */
[----:B------:R-:W-:Y:S01]  /*34e0*/  IADD3 R5, -R230, R229, R5 ;  /* 0x000000e5e6057210 */ /* 0x000fe20007ffe105 */
[----:B------:R-:W-:Y:S03]  /*34f0*/  BSSY B0, `(.L_x_296) ;  /* 0x000000e000007945 */ /* 0x000fe60003800000 */
        /* <DEDUP_REMOVED lines=9> */
.L_x_297:
[----:B------:R-:W-:-:S04]  /*3590*/  MOV R6, 0x1 ;  /* 0x0000000100067802 */ /* 0x000fc80000000f00 */
[----:B------:R-:W-:-:S13]  /*35a0*/  ISETP.NE.AND P0, PT, R6, c[0x0][0x32c], PT ;  /* 0x0000cb0006007a0c */ /* 0x000fda0003f05270 */
[----:B------:R-:W-:-:S05]  /*35b0*/  @P0 IMAD.HI.U32 R6, R5, c[0x0][0x330], RZ ;  /* 0x0000cc0005060a27 */ /* 0x000fca00078e00ff */
[----:B------:R-:W-:Y:S02]  /*35c0*/  @P0 SHF.R.U32.HI R5, RZ, c[0x0][0x334], R6 ;  /* 0x0000cd00ff050a19 */ /* 0x000fe40000011606 */
.L_x_298:
[----:B------:R-:W-:Y:S05]  /*35d0*/  BSYNC B0 ;  /* 0x0000000000007941 */ /* 0x000fea0003800000 */
.L_x_296:
[----:B------:R-:W-:-:S05]  /*35e0*/  IMAD R5, R5, c[0x0][0x32c], R12 ;  /* 0x0000cb0005057a24 */ /* 0x000fca00078e020c */
[----:B------:R-:W-:Y:S02]  /*35f0*/  IADD3 R6, R5, c[0x0][0x32c], RZ ;  /* 0x0000cb0005067a10 */ /* 0x000fe40007ffe0ff */
[----:B------:R-:W-:Y:S02]  /*3600*/  IMNMX R2, R2, R5, !PT ;  /* 0x0000000502027217 */ /* 0x000fe40007800200 */
[----:B------:R-:W-:Y:S02]  /*3610*/  IMNMX R3, R3, R6, PT ;  /* 0x0000000603037217 */ /* 0x000fe40003800200 */
.L_x_295:
[----:B------:R-:W1:Y:S02]  /*3620*/  SHFL.IDX PT, R7, R8, 0x1, 0x1c1f ;  /* 0x003c1f0008077f89 */ /* 0x000e6400000e0000 */
[----:B-1----:R-:W-:Y:S01]  /*3630*/  IMAD.IADD R6, R9, 0x1, R7 ;  /* 0x0000000109067824 */ /* 0x002fe200078e0207 */
[----:B------:R-:W-:-:S04]  /*3640*/  IADD3 R5, R11, R7, RZ ;  /* 0x000000070b057210 */ /* 0x000fc80007ffe0ff */
        /* <DEDUP_REMOVED lines=13> */
.L_x_301:
[----:B------:R-:W-:-:S04]  /*3720*/  MOV R13, 0x1 ;  /* 0x00000001000d7802 */ /* 0x000fc80000000f00 */
[----:B------:R-:W-:-:S13]  /*3730*/  ISETP.NE.AND P0, PT, R13, c[0x0][0x32c], PT ;  /* 0x0000cb000d007a0c */ /* 0x000fda0003f05270 */
[----:B------:R-:W-:-:S05]  /*3740*/  @P0 IMAD.HI.U32 R13, R7, c[0x0][0x330], RZ ;  /* 0x0000cc00070d0a27 */ /* 0x000fca00078e00ff */
[----:B------:R-:W-:Y:S02]  /*3750*/  @P0 SHF.R.U32.HI R7, RZ, c[0x0][0x334], R13 ;  /* 0x0000cd00ff070a19 */ /* 0x000fe4000001160d */
.L_x_302:
[----:B------:R-:W-:Y:S05]  /*3760*/  BSYNC B0 ;  /* 0x0000000000007941 */ /* 0x000fea0003800000 */
.L_x_300:
[----:B------:R-:W-:-:S05]  /*3770*/  IMAD R7, R7, c[0x0][0x32c], R12 ;  /* 0x0000cb0007077a24 */ /* 0x000fca00078e020c */
[----:B------:R-:W-:Y:S02]  /*3780*/  IADD3 R13, R7, c[0x0][0x32c], RZ ;  /* 0x0000cb00070d7a10 */ /* 0x000fe40007ffe0ff */
[----:B------:R-:W-:Y:S02]  /*3790*/  IMNMX R5, R5, R7, !PT ;  /* 0x0000000705057217 */ /* 0x000fe40007800200 */
[----:B------:R-:W-:Y:S02]  /*37a0*/  IMNMX R6, R6, R13, PT ;  /* 0x0000000d06067217 */ /* 0x000fe40003800200 */
.L_x_299:
        /* <DEDUP_REMOVED lines=57> */
[----:B------:R-:W-:Y:S02]  /*3b40*/  ISETP.GE.AND P0, PT, R25, 0x1, PT ;  /* 0x000000011900780c */ /* 0x000fe40003f06270 */
[----:B------:R-:W-:-:S11]  /*3b50*/  IMNMX R3, R3, R10, PT ;  /* 0x0000000a03037217 */ /* 0x000fd60003800200 */
        /* <DEDUP_REMOVED lines=12> */
.L_x_305:
[----:B------:R-:W-:-:S04]  /*3c20*/  MOV R18, 0x1 ;  /* 0x0000000100127802 */ /* 0x000fc80000000f00 */
[----:B------:R-:W-:-:S13]  /*3c30*/  ISETP.NE.AND P0, PT, R18, c[0x0][0x32c], PT ;  /* 0x0000cb0012007a0c */ /* 0x000fda0003f05270 */
[----:B------:R-:W-:-:S05]  /*3c40*/  @P0 IMAD.HI.U32 R18, R7, c[0x0][0x330], RZ ;  /* 0x0000cc0007120a27 */ /* 0x000fca00078e00ff */
[----:B------:R-:W-:Y:S02]  /*3c50*/  @P0 SHF.R.U32.HI R7, RZ, c[0x0][0x334], R18 ;  /* 0x0000cd00ff070a19 */ /* 0x000fe40000011612 */
.L_x_306:
[----:B------:R-:W-:Y:S05]  /*3c60*/  BSYNC B0 ;  /* 0x0000000000007941 */ /* 0x000fea0003800000 */
.L_x_304:
[----:B------:R-:W-:-:S05]  /*3c70*/  IMAD R7, R7, c[0x0][0x32c], R12 ;  /* 0x0000cb0007077a24 */ /* 0x000fca00078e020c */
[----:B------:R-:W-:Y:S02]  /*3c80*/  IADD3 R18, R7, c[0x0][0x32c], RZ ;  /* 0x0000cb0007127a10 */ /* 0x000fe40007ffe0ff */
[----:B------:R-:W-:Y:S02]  /*3c90*/  IMNMX R2, R2, R7, !PT ;  /* 0x0000000702027217 */ /* 0x000fe40007800200 */
[----:B------:R-:W-:Y:S02]  /*3ca0*/  IMNMX R3, R3, R18, PT ;  /* 0x0000001203037217 */ /* 0x000fe40003800200 */
.L_x_303:
        /* <DEDUP_REMOVED lines=102> */
.L_x_309:
[----:B------:R-:W-:-:S04]  /*4310*/  MOV R6, 0x1 ;  /* 0x0000000100067802 */ /* 0x000fc80000000f00 */
[----:B------:R-:W-:-:S13]  /*4320*/  ISETP.NE.AND P0, PT, R6, c[0x0][0x32c], PT ;  /* 0x0000cb0006007a0c */ /* 0x000fda0003f05270 */
[----:B------:R-:W-:-:S05]  /*4330*/  @P0 IMAD.HI.U32 R6, R5, c[0x0][0x330], RZ ;  /* 0x0000cc0005060a27 */ /* 0x000fca00078e00ff */
[----:B------:R-:W-:Y:S02]  /*4340*/  @P0 SHF.R.U32.HI R5, RZ, c[0x0][0x334], R6 ;  /* 0x0000cd00ff050a19 */ /* 0x000fe40000011606 */
.L_x_310:
[----:B------:R-:W-:Y:S05]  /*4350*/  BSYNC B0 ;  /* 0x0000000000007941 */ /* 0x000fea0003800000 */
.L_x_308:
[----:B------:R-:W-:-:S05]  /*4360*/  IMAD R5, R5, c[0x0][0x32c], R12 ;  /* 0x0000cb0005057a24 */ /* 0x000fca00078e020c */
[----:B------:R-:W-:Y:S02]  /*4370*/  IADD3 R6, R5, c[0x0][0x32c], RZ ;  /* 0x0000cb0005067a10 */ /* 0x000fe40007ffe0ff */
[----:B------:R-:W-:Y:S02]  /*4380*/  IMNMX R2, R2, R5, !PT ;  /* 0x0000000502027217 */ /* 0x000fe40007800200 */
[----:B------:R-:W-:Y:S02]  /*4390*/  IMNMX R3, R3, R6, PT ;  /* 0x0000000603037217 */ /* 0x000fe40003800200 */
.L_x_307:
        /* <DEDUP_REMOVED lines=32> */
[----:B------:R-:W-:Y:S02]  /*45a0*/  ISETP.LT.OR P0, PT, R3, 0x12, P0 ;  /* 0x000000120300780c */ /* 0x000fe40000701670 */
[----:B------:R-:W-:-:S02]  /*45b0*/  FMNMX.FTZ R134, R103, R134, !PT ;  /* 0x0000008667867209 */ /* 0x000fc40007810000 */
[----:B------:R-:W-:Y:S02]  /*45c0*/  FSEL R94, R75, -INF , !P0 ;  /* 0xff8000004b5e7808 */ /* 0x000fe40004000000 */
[----:B------:R-:W-:Y:S02]  /*45d0*/  ISETP.GT.AND P0, PT, R2, 0x18, !P4 ;  /* 0x000000180200780c */ /* 0x000fe40006704270 */
[----:B------:R-:W-:Y:S02]  /*45e0*/  ISETP.NE.AND P4, PT, R19, RZ, PT ;  /* 0x000000ff1300720c */ /* 0x000fe40003f85270 */
[----:B------:R-:W-:Y:S02]  /*45f0*/  ISETP.LT.OR P0, PT, R3, 0x19, P0 ;  /* 0x000000190300780c */ /* 0x000fe40000701670 */
[----:B------:R-:W-:Y:S02]  /*4600*/  FMNMX.FTZ R134, R102, R134, !PT ;  /* 0x0000008666867209 */ /* 0x000fe40007810000 */
[----:B------:R-:W-:-:S02]  /*4610*/  FSEL R95, R70, -INF , !P0 ;  /* 0xff800000465f7808 */ /* 0x000fc40004000000 */
[C---:B------:R-:W-:Y:S02]  /*4620*/  ISETP.GT.AND P0, PT, R2.reuse, 0x19, !P3 ;  /* 0x000000190200780c */ /* 0x040fe40005f04270 */
[----:B------:R-:W-:Y:S02]  /*4630*/  ISETP.NE.AND P3, PT, R17, RZ, PT ;  /* 0x000000ff1100720c */ /* 0x000fe40003f65270 */
[----:B------:R-:W-:Y:S02]  /*4640*/  ISETP.LT.OR P0, PT, R3, 0x1a, P0 ;  /* 0x0000001a0300780c */ /* 0x000fe40000701670 */
[----:B------:R-:W-:Y:S02]  /*4650*/  ISETP.NE.AND P6, PT, R13, RZ, PT ;  /* 0x000000ff0d00720c */ /* 0x000fe40003fc5270 */
[----:B------:R-:W-:Y:S02]  /*4660*/  FSEL R96, R71, -INF , !P0 ;  /* 0xff80000047607808 */ /* 0x000fe40004000000 */
[----:B------:R-:W-:-:S02]  /*4670*/  ISETP.GT.AND P0, PT, R2, 0x20, !P2 ;  /* 0x000000200200780c */ /* 0x000fc40005704270 */
[----:B------:R-:W-:Y:S02]  /*4680*/  FMNMX.FTZ R134, R112, R134, !PT ;  /* 0x0000008670867209 */ /* 0x000fe40007810000 */
        /* <DEDUP_REMOVED lines=8> */
[----:B------:R-:W-:-:S04]  /*4710*/  ISETP.GT.AND P0, PT, R2, RZ, !P4 ;  /* 0x000000ff0200720c */ /* 0x000fc80006704270 */
[----:B------:R-:W-:-:S04]  /*4720*/  ISETP.LT.OR P0, PT, R3, 0x1, P0 ;  /* 0x000000010300780c */ /* 0x000fc80000701670 */
[----:B------:R-:W-:Y:S02]  /*4730*/  FSEL R14, R82, -INF , !P0 ;  /* 0xff800000520e7808 */ /* 0x000fe40004000000 */
[----:B------:R-:W-:-:S04]  /*4740*/  ISETP.GT.AND P0, PT, R2, 0x28, !P5 ;  /* 0x000000280200780c */ /* 0x000fc80006f04270 */
[----:B------:R-:W-:-:S04]  /*4750*/  ISETP.LT.OR P0, PT, R3, 0x29, P0 ;  /* 0x000000290300780c */ /* 0x000fc80000701670 */
[----:B------:R-:W-:Y:S02]  /*4760*/  FSEL R197, R62, -INF , !P0 ;  /* 0xff8000003ec57808 */ /* 0x000fe40004000000 */
[----:B------:R-:W-:Y:S02]  /*4770*/  ISETP.GT.AND P0, PT, R2, 0x29, !P6 ;  /* 0x000000290200780c */ /* 0x000fe40007704270 */
[----:B------:R-:W1:Y:S02]  /*4780*/  SHFL.BFLY PT, R2, R134, 0x2, 0x1f ;  /* 0x0c401f0086027f89 */ /* 0x000e6400000e0000 */
[----:B------:R-:W-:-:S04]  /*4790*/  ISETP.LT.OR P0, PT, R3, 0x2a, P0 ;  /* 0x0000002a0300780c */ /* 0x000fc80000701670 */
[----:B------:R-:W-:Y:S02]  /*47a0*/  FSEL R196, R63, -INF , !P0 ;  /* 0xff8000003fc47808 */ /* 0x000fe40004000000 */
[----:B-1----:R-:W-:-:S05]  /*47b0*/  FMNMX.FTZ R134, R134, R2, !PT ;  /* 0x0000000286867209 */ /* 0x002fca0007810000 */
[----:B------:R-:W1:Y:S02]  /*47c0*/  SHFL.BFLY PT, R2, R134, 0x1, 0x1f ;  /* 0x0c201f0086027f89 */ /* 0x000e6400000e0000 */
[----:B-1----:R-:W-:Y:S02]  /*47d0*/  FMNMX.FTZ R134, R134, R2, !PT ;  /* 0x0000000286867209 */ /* 0x002fe40007810000 */
[----:B------:R-:W-:Y:S02]  /*47e0*/  FMNMX.FTZ R2, R18, R20, !PT ;  /* 0x0000001412027209 */ /* 0x000fe40007810000 */
[C---:B------:R-:W-:Y:S01]  /*47f0*/  FSETP.NEU.FTZ.AND P0, PT, R134.reuse, -INF , PT ;  /* 0xff8000008600780b */ /* 0x040fe20003f1d000 */
[----:B------:R-:W-:Y:S01]  /*4800*/  FMUL.FTZ R3, R134, c[0x0][0x2d0] ;  /* 0x0000b40086037a20 */ /* 0x000fe20000410000 */
[----:B------:R-:W-:-:S04]  /*4810*/  FMNMX.FTZ R2, R28, R2, !PT ;  /* 0x000000021c027209 */ /* 0x000fc80007810000 */
[----:B------:R-:W-:Y:S02]  /*4820*/  FMNMX.FTZ R2, R32, R2, !PT ;  /* 0x0000000220027209 */ /* 0x000fe40007810000 */
[----:B------:R-:W-:Y:S02]  /*4830*/  FSEL R3, R3, RZ, P0 ;  /* 0x000000ff03037208 */ /* 0x000fe40000000000 */
[----:B------:R-:W-:-:S04]  /*4840*/  FMNMX.FTZ R2, R40, R2, !PT ;  /* 0x0000000228027209 */ /* 0x000fc80007810000 */
[----:B------:R-:W-:-:S04]  /*4850*/  FMNMX.FTZ R2, R44, R2, !PT ;  /* 0x000000022c027209 */ /* 0x000fc80007810000 */
[----:B------:R-:W-:-:S04]  /*4860*/  FMNMX.FTZ R2, R46, R2, !PT ;  /* 0x000000022e027209 */ /* 0x000fc80007810000 */
[----:B------:R-:W-:-:S04]  /*4870*/  FMNMX.FTZ R2, R47, R2, !PT ;  /* 0x000000022f027209 */ /* 0x000fc80007810000 */
[----:B------:R-:W-:-:S04]  /*4880*/  FMNMX.FTZ R2, R108, R2, !PT ;  /* 0x000000026c027209 */ /* 0x000fc80007810000 */
[----:B------:R-:W-:-:S04]  /*4890*/  FMNMX.FTZ R2, R110, R2, !PT ;  /* 0x000000026e027209 */ /* 0x000fc80007810000 */
[----:B------:R-:W-:-:S04]  /*48a0*/  FMNMX.FTZ R2, R111, R2, !PT ;  /* 0x000000026f027209 */ /* 0x000fc80007810000 */
[----:B------:R-:W-:-:S05]  /*48b0*/  FMNMX.FTZ R2, R109, R2, !PT ;  /* 0x000000026d027209 */ /* 0x000fca0007810000 */
[----:B------:R-:W1:Y:S02]  /*48c0*/  SHFL.BFLY PT, R5, R2, 0x2, 0x1f ;  /* 0x0c401f0002057f89 */ /* 0x000e6400000e0000 */
[----:B-1----:R-:W-:Y:S02]  /*48d0*/  FMNMX.FTZ R2, R2, R5, !PT ;  /* 0x0000000502027209 */ /* 0x002fe40007810000 */
        /* <DEDUP_REMOVED lines=13> */
[----:B------:R-:W-:Y:S02]  /*49b0*/  FMNMX.FTZ R5, R201, R5, !PT ;  /* 0x00000005c9057209 */ /* 0x000fe40007810000 */
[----:B------:R-:W-:Y:S02]  /*49c0*/  FSEL R2, R2, RZ, P0 ;  /* 0x000000ff02027208 */ /* 0x000fe40000000000 */
[----:B------:R-:W-:-:S03]  /*49d0*/  FMNMX.FTZ R5, R200, R5, !PT ;  /* 0x00000005c8057209 */ /* 0x000fc60007810000 */
[--C-:B------:R-:W-:Y:S02]  /*49e0*/  FFMA.FTZ R0, R20, c[0x0][0x2d0], -R2.reuse ;  /* 0x0000b40014007a23 */ /* 0x100fe40000010802 */
[----:B------:R-:W1:Y:S02]  /*49f0*/  SHFL.BFLY PT, R6, R5, 0x2, 0x1f ;  /* 0x0c401f0005067f89 */ /* 0x000e6400000e0000 */
[----:B------:R2:W-:Y:S02]  /*4a00*/  MUFU.EX2 R242, R0 ;  /* 0x0000000000f27308 */ /* 0x0005e40000000800 */
[----:B--2---:R-:W-:Y:S02]  /*4a10*/  FFMA.FTZ R0, R28, c[0x0][0x2d0], -R2 ;  /* 0x0000b4001c007a23 */ /* 0x004fe40000010802 */
[----:B------:R-:W-:Y:S04]  /*4a20*/  LDSM.16.MT88.4 R28, [R206+0x2480] ;  /* 0x00248000ce1c783b */ /* 0x000fe80000004200 */
[----:B------:R2:W-:Y:S01]  /*4a30*/  MUFU.EX2 R245, R0 ;  /* 0x0000000000f57308 */ /* 0x0005e20000000800 */
[----:B-1----:R-:W-:-:S05]  /*4a40*/  FMNMX.FTZ R5, R5, R6, !PT ;  /* 0x0000000605057209 */ /* 0x002fca0007810000 */
[----:B------:R-:W1:Y:S01]  /*4a50*/  SHFL.BFLY PT, R132, R5, 0x1, 0x1f ;  /* 0x0c201f0005847f89 */ /* 0x000e6200000e0000 */
[----:B--2---:R-:W-:-:S03]  /*4a60*/  FFMA.FTZ R0, R32, c[0x0][0x2d0], -R2 ;  /* 0x0000b40020007a23 */ /* 0x004fc60000010802 */
[----:B------:R-:W-:Y:S01]  /*4a70*/  LDSM.16.MT88.4 R32, [R205+0x3080] ;  /* 0x00308000cd20783b */ /* 0x000fe20000004200 */
[----:B------:R2:W3:Y:S01]  /*4a80*/  MUFU.EX2 R246, R0 ;  /* 0x0000000000f67308 */ /* 0x0004e20000000800 */
[----:B-1----:R-:W-:Y:S02]  /*4a90*/  FMNMX.FTZ R132, R5, R132, !PT ;  /* 0x0000008405847209 */ /* 0x002fe40007810000 */
[----:B------:R-:W-:Y:S02]  /*4aa0*/  FMNMX.FTZ R5, R14, R15, !PT ;  /* 0x0000000f0e057209 */ /* 0x000fe40007810000 */
[C---:B------:R-:W-:Y:S01]  /*4ab0*/  FSETP.NEU.FTZ.AND P0, PT, R132.reuse, -INF , PT ;  /* 0xff8000008400780b */ /* 0x040fe20003f1d000 */
[----:B--2---:R-:W-:Y:S01]  /*4ac0*/  FFMA.FTZ R0, R41, c[0x0][0x2d0], -R3 ;  /* 0x0000b40029007a23 */ /* 0x004fe20000010803 */
[----:B------:R-:W-:Y:S01]  /*4ad0*/  FMNMX.FTZ R5, R85, R5, !PT ;  /* 0x0000000555057209 */ /* 0x000fe20007810000 */
[----:B------:R-:W-:Y:S01]  /*4ae0*/  FMUL.FTZ R13, R132, c[0x0][0x2d0] ;  /* 0x0000b400840d7a20 */ /* 0x000fe20000410000 */
[----:B---3--:R-:W-:Y:S01]  /*4af0*/  F2FP.BF16.PACK_AB R11, R246, R245 ;  /* 0x000000f5f60b723e */ /* 0x008fe200000010ff */
[----:B------:R1:W-:Y:S01]  /*4b00*/  MUFU.EX2 R250, R0 ;  /* 0x0000000000fa7308 */ /* 0x0003e20000000800 */
[----:B------:R-:W-:-:S02]  /*4b10*/  FMNMX.FTZ R5, R84, R5, !PT ;  /* 0x0000000554057209 */ /* 0x000fc40007810000 */
[----:B------:R-:W-:Y:S02]  /*4b20*/  FSEL R13, R13, RZ, P0 ;  /* 0x000000ff0d0d7208 */ /* 0x000fe40000000000 */
[----:B------:R-:W-:-:S04]  /*4b30*/  FMNMX.FTZ R5, R93, R5, !PT ;  /* 0x000000055d057209 */ /* 0x000fc80007810000 */
[----:B------:R-:W-:-:S04]  /*4b40*/  FMNMX.FTZ R5, R94, R5, !PT ;  /* 0x000000055e057209 */ /* 0x000fc80007810000 */
[----:B------:R-:W-:Y:S01]  /*4b50*/  FMNMX.FTZ R5, R95, R5, !PT ;  /* 0x000000055f057209 */ /* 0x000fe20007810000 */
[----:B-1----:R-:W-:-:S03]  /*4b60*/  FFMA.FTZ R0, R42, c[0x0][0x2d0], -R3 ;  /* 0x0000b4002a007a23 */ /* 0x002fc60000010803 */
[----:B------:R-:W-:Y:S01]  /*4b70*/  FMNMX.FTZ R5, R96, R5, !PT ;  /* 0x0000000560057209 */ /* 0x000fe20007810000 */
[----:B------:R1:W2:Y:S03]  /*4b80*/  MUFU.EX2 R104, R0 ;  /* 0x0000000000687308 */ /* 0x0002a60000000800 */
[----:B------:R-:W-:-:S04]  /*4b90*/  FMNMX.FTZ R5, R198, R5, !PT ;  /* 0x00000005c6057209 */ /* 0x000fc80007810000 */
[----:B------:R-:W-:-:S04]  /*4ba0*/  FMNMX.FTZ R5, R199, R5, !PT ;  /* 0x00000005c7057209 */ /* 0x000fc80007810000 */
[----:B------:R-:W-:-:S04]  /*4bb0*/  FMNMX.FTZ R5, R197, R5, !PT ;  /* 0x00000005c5057209 */ /* 0x000fc80007810000 */
[----:B------:R-:W-:Y:S01]  /*4bc0*/  FMNMX.FTZ R5, R196, R5, !PT ;  /* 0x00000005c4057209 */ /* 0x000fe20007810000 */
[----:B-1----:R-:W-:Y:S01]  /*4bd0*/  FFMA.FTZ R0, R43, c[0x0][0x2d0], -R3 ;  /* 0x0000b4002b007a23 */ /* 0x002fe20000010803 */
[----:B--2---:R-:W-:-:S03]  /*4be0*/  F2FP.BF16.PACK_AB R4, R104, R250 ;  /* 0x000000fa6804723e */ /* 0x004fc600000010ff */
[----:B------:R-:W1:Y:S01]  /*4bf0*/  SHFL.BFLY PT, R6, R5, 0x2, 0x1f ;  /* 0x0c401f0005067f89 */ /* 0x000e6200000e0000 */
        /* <DEDUP_REMOVED lines=10> */
[----:B------:R-:W-:Y:S01]  /*4ca0*/  FSETP.NEU.FTZ.AND P0, PT, R128, -INF , PT ;  /* 0xff8000008000780b */ /* 0x000fe20003f1d000 */
[----:B--2---:R-:W-:Y:S02]  /*4cb0*/  FFMA.FTZ R0, R44, c[0x0][0x2d0], -R2 ;  /* 0x0000b4002c007a23 */ /* 0x004fe40000010802 */
[----:B------:R1:W-:Y:S01]  /*4cc0*/  MUFU.EX2 R248, R5 ;  /* 0x0000000500f87308 */ /* 0x0003e20000000800 */
[----:B------:R-:W-:-:S05]  /*4cd0*/  FMUL.FTZ R12, R128, c[0x0][0x2d0] ;  /* 0x0000b400800c7a20 */ /* 0x000fca0000410000 */
[----:B------:R-:W-:Y:S02]  /*4ce0*/  FSEL R12, R12, RZ, P0 ;  /* 0x000000ff0c0c7208 */ /* 0x000fe40000000000 */
[----:B------:R2:W-:Y:S01]  /*4cf0*/  MUFU.EX2 R249, R0 ;  /* 0x0000000000f97308 */ /* 0x0005e20000000800 */
[----:B-1----:R-:W-:-:S07]  /*4d00*/  FFMA.FTZ R5, R22, c[0x0][0x2d0], -R3 ;  /* 0x0000b40016057a23 */ /* 0x002fce0000010803 */
[----:B------:R1:W3:Y:S01]  /*4d10*/  MUFU.EX2 R247, R5 ;  /* 0x0000000500f77308 */ /* 0x0002e20000000800 */
[----:B--2---:R-:W-:-:S07]  /*4d20*/  FFMA.FTZ R0, R46, c[0x0][0x2d0], -R2 ;  /* 0x0000b4002e007a23 */ /* 0x004fce0000010802 */
[----:B------:R2:W-:Y:S01]  /*4d30*/  MUFU.EX2 R252, R0 ;  /* 0x0000000000fc7308 */ /* 0x0005e20000000800 */
[----:B-1----:R-:W-:Y:S01]  /*4d40*/  FFMA.FTZ R5, R23, c[0x0][0x2d0], -R3 ;  /* 0x0000b40017057a23 */ /* 0x002fe20000010803 */
[----:B---3--:R-:W-:Y:S01]  /*4d50*/  F2FP.BF16.PACK_AB R8, R247, R248 ;  /* 0x000000f8f708723e */ /* 0x008fe200000010ff */
[----:B------:R-:W-:Y:S05]  /*4d60*/  LDSM.16.MT88.4 R20, [R206+0x1880] ;  /* 0x00188000ce14783b */ /* 0x000fea0000004200 */
[----:B------:R1:W-:Y:S01]  /*4d70*/  MUFU.EX2 R106, R5 ;  /* 0x00000005006a7308 */ /* 0x0003e20000000800 */
[----:B--2---:R-:W-:-:S07]  /*4d80*/  FFMA.FTZ R0, R47, c[0x0][0x2d0], -R2 ;  /* 0x0000b4002f007a23 */ /* 0x004fce0000010802 */
[----:B------:R2:W3:Y:S01]  /*4d90*/  MUFU.EX2 R113, R0 ;  /* 0x0000000000717308 */ /* 0x0004e20000000800 */
[----:B-1----:R-:W-:Y:S02]  /*4da0*/  FFMA.FTZ R5, R24, c[0x0][0x2d0], -R3 ;  /* 0x0000b40018057a23 */ /* 0x002fe40000010803 */
[----:B------:R-:W1:Y:S05]  /*4db0*/  LDSM.16.MT88.4 R24, [R205+0x2480] ;  /* 0x00248000cd18783b */ /* 0x000e6a0000004200 */
[----:B------:R4:W5:Y:S01]  /*4dc0*/  MUFU.EX2 R105, R5 ;  /* 0x0000000500697308 */ /* 0x0009620000000800 */
[----:B--2---:R-:W-:Y:S01]  /*4dd0*/  FFMA.FTZ R0, R7, c[0x0][0x2d0], -R13 ;  /* 0x0000b40007007a23 */ /* 0x004fe2000001080d */
[----:B---3--:R-:W-:-:S06]  /*4de0*/  F2FP.BF16.PACK_AB R7, R113, R252 ;  /* 0x000000fc7107723e */ /* 0x008fcc00000010ff */
[----:B------:R2:W-:Y:S01]  /*4df0*/  MUFU.EX2 R241, R0 ;  /* 0x0000000000f17308 */ /* 0x0005e20000000800 */
[----:B----4-:R-:W-:Y:S01]  /*4e00*/  FFMA.FTZ R5, R18, c[0x0][0x2d0], -R2 ;  /* 0x0000b40012057a23 */ /* 0x010fe20000010802 */
[----:B-----5:R-:W-:Y:S01]  /*4e10*/  F2FP.BF16.PACK_AB R10, R105, R106 ;  /* 0x0000006a690a723e */ /* 0x020fe200000010ff */
[----:B------:R-:W3:Y:S05]  /*4e20*/  LDSM.16.MT88.4 R16, [R205+0x1880] ;  /* 0x00188000cd10783b */ /* 0x000eea0000004200 */
[----:B------:R-:W4:Y:S01]  /*4e30*/  MUFU.EX2 R243, R5 ;  /* 0x0000000500f37308 */ /* 0x000f220000000800 */
[----:B--2---:R-:W-:Y:S02]  /*4e40*/  FFMA.FTZ R0, R86, c[0x0][0x2d0], -R13 ;  /* 0x0000b40056007a23 */ /* 0x004fe4000001080d */
[----:B------:R-:W-:-:S05]  /*4e50*/  IMAD.MOV.U32 R86, RZ, RZ, R106 ;  /* 0x000000ffff567224 */ /* 0x000fca00078e006a */
[----:B------:R2:W5:Y:S01]  /*4e60*/  MUFU.EX2 R238, R0 ;  /* 0x0000000000ee7308 */ /* 0x0005620000000800 */
[----:B----4-:R-:W-:Y:S02]  /*4e70*/  F2FP.BF16.PACK_AB R9, R242, R243 ;  /* 0x000000f3f209723e */ /* 0x010fe400000010ff */
[----:B------:R-:W-:-:S05]  /*4e80*/  F2FP.BF16.PACK_AB R5, R249, R244 ;  /* 0x000000f4f905723e */ /* 0x000fca00000010ff */
[C---:B-1----:R-:W-:Y:S01]  /*4e90*/  HMMA.16816.F32.BF16 R72, R8.reuse, R24, RZ ;  /* 0x000000180848723c */ /* 0x042fe200000418ff */
[----:B--2---:R-:W-:Y:S02]  /*4ea0*/  FFMA.FTZ R0, R87, c[0x0][0x2d0], -R13 ;  /* 0x0000b40057007a23 */ /* 0x004fe4000001080d */
[----:B------:R-:W-:Y:S02]  /*4eb0*/  IMAD.MOV.U32 R87, RZ, RZ, R105 ;  /* 0x000000ffff577224 */ /* 0x000fe400078e0069 */
[----:B------:R1:W-:Y:S03]  /*4ec0*/  MUFU.EX2 R239, R0 ;  /* 0x0000000000ef7308 */ /* 0x0003e60000000800 */
[C---:B------:R-:W-:Y:S08]  /*4ed0*/  HMMA.16816.F32.BF16 R68, R8.reuse, R28, RZ ;  /* 0x0000001c0844723c */ /* 0x040ff000000418ff */
[----:B---3--:R-:W-:Y:S01]  /*4ee0*/  HMMA.16816.F32.BF16 R52, R8, R16, RZ ;  /* 0x000000100834723c */ /* 0x008fe200000418ff */
[----:B-1----:R-:W-:-:S07]  /*4ef0*/  FFMA.FTZ R0, R92, c[0x0][0x2d0], -R13 ;  /* 0x0000b4005c007a23 */ /* 0x002fce000001080d */
[C---:B------:R-:W-:Y:S01]  /*4f00*/  HMMA.16816.F32.BF16 R80, R8.reuse, R20, RZ ;  /* 0x000000140850723c */ /* 0x040fe200000418ff */
[----:B------:R1:W2:Y:S07]  /*4f10*/  MUFU.EX2 R240, R0 ;  /* 0x0000000000f07308 */ /* 0x0002ae0000000800 */
[C---:B------:R-:W-:Y:S08]  /*4f20*/  HMMA.16816.F32.BF16 R64, R8.reuse, R32, RZ ;  /* 0x000000200840723c */ /* 0x040ff000000418ff */
[----:B------:R-:W-:Y:S01]  /*4f30*/  HMMA.16816.F32.BF16 R60, R8, R36, RZ ;  /* 0x00000024083c723c */ /* 0x000fe200000418ff */
[----:B-1----:R-:W-:-:S02]  /*4f40*/  FFMA.FTZ R0, R14, c[0x0][0x2d0], -R12 ;  /* 0x0000b4000e007a23 */ /* 0x002fc4000001080c */
[----:B------:R-:W-:Y:S02]  /*4f50*/  IMAD.MOV.U32 R14, RZ, RZ, R104 ;  /* 0x000000ffff0e7224 */ /* 0x000fe400078e0068 */
[----:B------:R1:W-:Y:S03]  /*4f60*/  MUFU.EX2 R135, R0 ;  /* 0x0000000000877308 */ /* 0x0003e60000000800 */
[C---:B------:R-:W-:Y:S08]  /*4f70*/  HMMA.16816.F32.BF16 R76, R8.reuse, R18, RZ ;  /* 0x00000012084c723c */ /* 0x040ff000000418ff */
[----:B------:R-:W-:Y:S01]  /*4f80*/  HMMA.16816.F32.BF16 R56, R8, R22, RZ ;  /* 0x000000160838723c */ /* 0x000fe200000418ff */
[----:B-1----:R-:W-:-:S07]  /*4f90*/  FFMA.FTZ R0, R15, c[0x0][0x2d0], -R12 ;  /* 0x0000b4000f007a23 */ /* 0x002fce000001080c */
[C---:B------:R-:W-:Y:S01]  /*4fa0*/  HMMA.16816.F32.BF16 R48, R8.reuse, R26, RZ ;  /* 0x0000001a0830723c */ /* 0x040fe200000418ff */
[----:B------:R1:W3:Y:S07]  /*4fb0*/  MUFU.EX2 R130, R0 ;  /* 0x0000000000827308 */ /* 0x0002ee0000000800 */
[C---:B------:R-:W-:Y:S08]  /*4fc0*/  HMMA.16816.F32.BF16 R44, R8.reuse, R30, RZ ;  /* 0x0000001e082c723c */ /* 0x040ff000000418ff */
[----:B------:R-:W-:Y:S01]  /*4fd0*/  HMMA.16816.F32.BF16 R40, R8, R34, RZ ;  /* 0x000000220828723c */ /* 0x000fe200000418ff */
[----:B-1----:R-:W-:-:S04]  /*4fe0*/  FFMA.FTZ R0, R85, c[0x0][0x2d0], -R12 ;  /* 0x0000b40055007a23 */ /* 0x002fc8000001080c */
[----:B------:R1:W-:Y:S03]  /*4ff0*/  MUFU.EX2 R237, R0 ;  /* 0x0000000000ed7308 */ /* 0x0003e60000000800 */
[----:B------:R-:W-:Y:S08]  /*5000*/  HMMA.16816.F32.BF16 R8, R8, R38, RZ ;  /* 0x000000260808723c */ /* 0x000ff000000418ff */
[----:B------:R-:W-:Y:S01]  /*5010*/  HMMA.16816.F32.BF16 R140, R4, R88, R52 ;  /* 0x00000058048c723c */ /* 0x000fe20000041834 */
[----:B-1----:R-:W-:-:S07]  /*5020*/  FFMA.FTZ R0, R84, c[0x0][0x2d0], -R12 ;  /* 0x0000b40054007a23 */ /* 0x002fce000001080c */
[C---:B------:R-:W-:Y:S01]  /*5030*/  HMMA.16816.F32.BF16 R116, R4.reuse, R136, R72 ;  /* 0x000000880474723c */ /* 0x040fe20000041848 */
[----:B------:R1:W4:Y:S07]  /*5040*/  MUFU.EX2 R129, R0 ;  /* 0x0000000000817308 */ /* 0x00032e0000000800 */
        /* <DEDUP_REMOVED lines=8> */
[----:B------:R1:W-:Y:S01]  /*50d0*/  MUFU.EX2 R235, R0 ;  /* 0x0000000000eb7308 */ /* 0x0003e20000000800 */
[----:B------:R-:W-:Y:S06]  /*50e0*/  LDSM.16.MT88.4 R60, [R206+0x2c80] ;  /* 0x002c8000ce3c783b */ /* 0x000fec0000004200 */
[C---:B------:R-:W-:Y:S01]  /*50f0*/  HMMA.16816.F32.BF16 R152, R4.reuse, R90, R76 ;  /* 0x0000005a0498723c */ /* 0x040fe2000004184c */
[----:B------:R-:W-:Y:S07]  /*5100*/  LDSM.16.MT88.4 R76, [R205+0x3880] ;  /* 0x00388000cd4c783b */ /* 0x000fee0000004200 */
[----:B------:R-:W-:Y:S01]  /*5110*/  HMMA.16816.F32.BF16 R124, R4, R138, R48 ;  /* 0x0000008a047c723c */ /* 0x000fe20000041830 */
[----:B-1----:R-:W-:-:S02]  /*5120*/  FFMA.FTZ R0, R102, c[0x0][0x2d0], -R3 ;  /* 0x0000b40066007a23 */ /* 0x002fc40000010803 */
[----:B------:R-:W-:Y:S02]  /*5130*/  FFMA.FTZ R3, R112, c[0x0][0x2d0], -R3 ;  /* 0x0000b40070037a23 */ /* 0x000fe40000010803 */
[----:B------:R1:W-:Y:S03]  /*5140*/  MUFU.EX2 R234, R0 ;  /* 0x0000000000ea7308 */ /* 0x0003e60000000800 */
[C---:B------:R-:W-:Y:S05]  /*5150*/  HMMA.16816.F32.BF16 R64, R4.reuse, R162, R44 ;  /* 0x000000a20440723c */ /* 0x040fea000004182c */
[----:B------:R2:W2:Y:S03]  /*5160*/  MUFU.EX2 R228, R3 ;  /* 0x0000000300e47308 */ /* 0x0004a60000000800 */
[----:B------:R-:W-:Y:S01]  /*5170*/  HMMA.16816.F32.BF16 R80, R4, R166, R40 ;  /* 0x000000a60450723c */ /* 0x000fe20000041828 */
[----:B-1----:R-:W-:-:S07]  /*5180*/  FFMA.FTZ R0, R97, c[0x0][0x2d0], -R13 ;  /* 0x0000b40061007a23 */ /* 0x002fce000001080d */
[----:B------:R-:W-:Y:S01]  /*5190*/  HMMA.16816.F32.BF16 R56, R4, R170, R8 ;  /* 0x000000aa0438723c */ /* 0x000fe20000041808 */
[----:B------:R1:W-:Y:S01]  /*51a0*/  MUFU.EX2 R227, R0 ;  /* 0x0000000000e37308 */ /* 0x0003e20000000800 */
[----:B--2---:R-:W-:-:S05]  /*51b0*/  FFMA.FTZ R3, R108, c[0x0][0x2d0], -R2 ;  /* 0x0000b4006c037a23 */ /* 0x004fca0000010802 */
[----:B-----5:R-:W-:Y:S02]  /*51c0*/  F2FP.BF16.PACK_AB R4, R238, R241 ;  /* 0x000000f1ee04723e */ /* 0x020fe400000010ff */
[----:B------:R-:W-:Y:S01]  /*51d0*/  F2FP.BF16.PACK_AB R6, R240, R239 ;  /* 0x000000eff006723e */ /* 0x000fe200000010ff */
[----:B------:R2:W-:Y:S01]  /*51e0*/  MUFU.EX2 R221, R3 ;  /* 0x0000000300dd7308 */ /* 0x0005e20000000800 */
[----:B---3--:R-:W-:Y:S02]  /*51f0*/  F2FP.BF16.PACK_AB R5, R130, R135 ;  /* 0x000000878205723e */ /* 0x008fe400000010ff */
[----:B----4-:R-:W-:Y:S01]  /*5200*/  F2FP.BF16.PACK_AB R7, R129, R237 ;  /* 0x000000ed8107723e */ /* 0x010fe200000010ff */
[----:B-1----:R-:W-:Y:S01]  /*5210*/  FFMA.FTZ R0, R98, c[0x0][0x2d0], -R13 ;  /* 0x0000b40062007a23 */ /* 0x002fe2000001080d */
[----:B------:R-:W-:-:S05]  /*5220*/  F2FP.BF16.PACK_AB R98, R228, R234 ;  /* 0x000000eae462723e */ /* 0x000fca00000010ff */
[----:B------:R-:W-:Y:S01]  /*5230*/  HMMA.16816.F32.BF16 R40, R4, R28, RZ ;  /* 0x0000001c0428723c */ /* 0x000fe200000418ff */
[----:B------:R1:W3:Y:S01]  /*5240*/  MUFU.EX2 R232, R0 ;  /* 0x0000000000e87308 */ /* 0x0002e20000000800 */
[----:B--2---:R-:W-:-:S06]  /*5250*/  IMAD.MOV.U32 R3, RZ, RZ, R115 ;  /* 0x000000ffff037224 */ /* 0x004fcc00078e0073 */
[C---:B------:R-:W-:Y:S08]  /*5260*/  HMMA.16816.F32.BF16 R8, R4.reuse, R16, RZ ;  /* 0x000000100408723c */ /* 0x040ff000000418ff */
[C---:B------:R-:W-:Y:S01]  /*5270*/  HMMA.16816.F32.BF16 R188, R4.reuse, R18, RZ ;  /* 0x0000001204bc723c */ /* 0x040fe200000418ff */
[--C-:B-1----:R-:W-:Y:S01]  /*5280*/  FFMA.FTZ R0, R99, c[0x0][0x2d0], -R13.reuse ;  /* 0x0000b40063007a23 */ /* 0x102fe2000001080d */
[----:B------:R-:W1:Y:S03]  /*5290*/  LDSM.16.MT88.4 R16, [R206+0x3880] ;  /* 0x00388000ce10783b */ /* 0x000e660000004200 */
[----:B------:R2:W-:Y:S03]  /*52a0*/  MUFU.EX2 R231, R0 ;  /* 0x0000000000e77308 */ /* 0x0005e60000000800 */
[C---:B------:R-:W-:Y:S08]  /*52b0*/  HMMA.16816.F32.BF16 R180, R4.reuse, R30, RZ ;  /* 0x0000001e04b4723c */ /* 0x040ff000000418ff */
[----:B------:R-:W-:Y:S01]  /*52c0*/  HMMA.16816.F32.BF16 R104, R4, R20, RZ ;  /* 0x000000140468723c */ /* 0x000fe200000418ff */
[----:B--2---:R-:W-:-:S07]  /*52d0*/  FFMA.FTZ R0, R100, c[0x0][0x2d0], -R13 ;  /* 0x0000b40064007a23 */ /* 0x004fce000001080d */
[C---:B------:R-:W-:Y:S01]  /*52e0*/  HMMA.16816.F32.BF16 R184, R4.reuse, R22, RZ ;  /* 0x0000001604b8723c */ /* 0x040fe200000418ff */
[----:B------:R2:W4:Y:S07]  /*52f0*/  MUFU.EX2 R233, R0 ;  /* 0x0000000000e97308 */ /* 0x00052e0000000800 */
[C---:B------:R-:W-:Y:S08]  /*5300*/  HMMA.16816.F32.BF16 R44, R4.reuse, R24, RZ ;  /* 0x00000018042c723c */ /* 0x040ff000000418ff */
[----:B------:R-:W-:Y:S01]  /*5310*/  HMMA.16816.F32.BF16 R192, R4, R26, RZ ;  /* 0x0000001a04c0723c */ /* 0x000fe200000418ff */
[----:B--2---:R-:W-:-:S04]  /*5320*/  FFMA.FTZ R0, R93, c[0x0][0x2d0], -R12 ;  /* 0x0000b4005d007a23 */ /* 0x004fc8000001080c */
[----:B------:R2:W-:Y:S03]  /*5330*/  MUFU.EX2 R28, R0 ;  /* 0x00000000001c7308 */ /* 0x0005e60000000800 */
[C---:B------:R-:W-:Y:S08]  /*5340*/  HMMA.16816.F32.BF16 R24, R4.reuse, R32, RZ ;  /* 0x000000200418723c */ /* 0x040ff000000418ff */
[----:B------:R-:W-:Y:S01]  /*5350*/  HMMA.16816.F32.BF16 R20, R4, R36, RZ ;  /* 0x000000240414723c */ /* 0x000fe200000418ff */
[----:B--2---:R-:W-:-:S07]  /*5360*/  FFMA.FTZ R0, R94, c[0x0][0x2d0], -R12 ;  /* 0x0000b4005e007a23 */ /* 0x004fce000001080c */
[----:B------:R-:W-:Y:S01]  /*5370*/  HMMA.16816.F32.BF16 R48, R4, R38, RZ ;  /* 0x000000260430723c */ /* 0x000fe200000418ff */
[----:B------:R2:W5:Y:S02]  /*5380*/  MUFU.EX2 R29, R0 ;  /* 0x00000000001d7308 */ /* 0x0005640000000800 */
[----:B--2---:R-:W-:-:S05]  /*5390*/  FFMA.FTZ R0, R95, c[0x0][0x2d0], -R12 ;  /* 0x0000b4005f007a23 */ /* 0x004fca000001080c */
[----:B------:R-:W-:Y:S01]  /*53a0*/  HMMA.16816.F32.BF16 R92, R4, R34, RZ ;  /* 0x00000022045c723c */ /* 0x000fe200000418ff */
[----:B------:R2:W-:Y:S06]  /*53b0*/  MUFU.EX2 R30, R0 ;  /* 0x00000000001e7308 */ /* 0x0005ec0000000800 */
[----:B---3--:R-:W-:Y:S02]  /*53c0*/  F2FP.BF16.PACK_AB R4, R232, R227 ;  /* 0x000000e3e804723e */ /* 0x008fe400000010ff */
[----:B----4-:R-:W-:Y:S02]  /*53d0*/  F2FP.BF16.PACK_AB R6, R233, R231 ;  /* 0x000000e7e906723e */ /* 0x010fe400000010ff */
[----:B-----5:R-:W-:Y:S01]  /*53e0*/  F2FP.BF16.PACK_AB R5, R29, R28 ;  /* 0x0000001c1d05723e */ /* 0x020fe200000010ff */
[----:B--2---:R-:W-:Y:S01]  /*53f0*/  FFMA.FTZ R0, R96, c[0x0][0x2d0], -R12 ;  /* 0x0000b40060007a23 */ /* 0x004fe2000001080c */
[----:B------:R-:W-:-:S03]  /*5400*/  F2FP.BF16.PACK_AB R96, R235, R236 ;  /* 0x000000eceb60723e */ /* 0x000fc600000010ff */
[----:B------:R2:W3:Y:S02]  /*5410*/  MUFU.EX2 R31, R0 ;  /* 0x00000000001f7308 */ /* 0x0004e40000000800 */
[----:B--2---:R-:W-:Y:S01]  /*5420*/  FFMA.FTZ R0, R110, c[0x0][0x2d0], -R2 ;  /* 0x0000b4006e007a23 */ /* 0x004fe20000010802 */
[----:B---3--:R-:W-:-:S05]  /*5430*/  F2FP.BF16.PACK_AB R7, R31, R30 ;  /* 0x0000001e1f07723e */ /* 0x008fca00000010ff */
[----:B------:R2:W3:Y:S02]  /*5440*/  MUFU.EX2 R226, R0 ;  /* 0x0000000000e27308 */ /* 0x0004e40000000800 */
[----:B------:R-:W-:Y:S07]  /*5450*/  HMMA.16816.F32.BF16 R144, R4, R88, R8 ;  /* 0x000000580490723c */ /* 0x000fee0000041808 */
[----:B------:R-:W-:Y:S02]  /*5460*/  IMAD.MOV.U32 R11, RZ, RZ, R87 ;  /* 0x000000ffff0b7224 */ /* 0x000fe400078e0057 */
[----:B------:R-:W-:-:S02]  /*5470*/  IMAD.MOV.U32 R10, RZ, RZ, R86 ;  /* 0x000000ffff0a7224 */ /* 0x000fc400078e0056 */
[--C-:B--2---:R-:W-:Y:S01]  /*5480*/  FFMA.FTZ R0, R111, c[0x0][0x2d0], -R2.reuse ;  /* 0x0000b4006f007a23 */ /* 0x104fe20000010802 */
[----:B---3--:R-:W-:Y:S01]  /*5490*/  F2FP.BF16.PACK_AB R97, R226, R221 ;  /* 0x000000dde261723e */ /* 0x008fe200000010ff */
[----:B------:R-:W-:Y:S02]  /*54a0*/  FFMA.FTZ R2, R109, c[0x0][0x2d0], -R2 ;  /* 0x0000b4006d027a23 */ /* 0x000fe40000010802 */
[----:B------:R-:W-:Y:S01]  /*54b0*/  MUFU.EX2 R219, R0 ;  /* 0x0000000000db7308 */ /* 0x000fe20000000800 */
[----:B------:R-:W2:Y:S07]  /*54c0*/  LDSM.16.MT88.4 R108, [R206+0x2080] ;  /* 0x00208000ce6c783b */ /* 0x000eae0000004200 */
[----:B------:R-:W3:Y:S02]  /*54d0*/  MUFU.EX2 R220, R2 ;  /* 0x0000000200dc7308 */ /* 0x000ee40000000800 */
[----:B---3--:R-:W-:-:S07]  /*54e0*/  F2FP.BF16.PACK_AB R99, R220, R219 ;  /* 0x000000dbdc63723e */ /* 0x008fce00000010ff */
[----:B-1----:R-:W-:Y:S01]  /*54f0*/  HMMA.16816.F32.BF16 R84, R96, R16, R172 ;  /* 0x000000106054723c */ /* 0x002fe200000418ac */
[----:B------:R-:W3:Y:S01]  /*5500*/  LDL.LU R175, [R1+0x8] ;  /* 0x0000080001af7983 */ /* 0x000ee20000300800 */
[----:B------:R-:W-:-:S06]  /*5510*/  FFMA.FTZ R0, R203, c[0x0][0x2d0], -R13 ;  /* 0x0000b400cb007a23 */ /* 0x000fcc000001080d */
[C---:B------:R-:W-:Y:S01]  /*5520*/  HMMA.16816.F32.BF16 R32, R4.reuse, R136, R44 ;  /* 0x000000880420723c */ /* 0x040fe2000004182c */
[----:B------:R1:W-:Y:S07]  /*5530*/  MUFU.EX2 R137, R0 ;  /* 0x0000000000897308 */ /* 0x0003ee0000000800 */
[----:B------:R-:W-:Y:S08]  /*5540*/  HMMA.16816.F32.BF16 R40, R4, R160, R40 ;  /* 0x000000a00428723c */ /* 0x000ff00000041828 */
[----:B--2---:R-:W-:Y:S01]  /*5550*/  HMMA.16816.F32.BF16 R100, R96, R108, R176 ;  /* 0x0000006c6064723c */ /* 0x004fe200000418b0 */
[----:B-1----:R-:W-:-:S04]  /*5560*/  FFMA.FTZ R0, R202, c[0x0][0x2d0], -R13 ;  /* 0x0000b400ca007a23 */ /* 0x002fc8000001080d */
[----:B------:R1:W-:Y:S02]  /*5570*/  MUFU.EX2 R160, R0 ;  /* 0x0000000000a07308 */ /* 0x0003e40000000800 */
[----:B------:R-:W-:Y:S01]  /*5580*/  IMAD.MOV.U32 R178, RZ, RZ, R114 ;  /* 0x000000ffffb27224 */ /* 0x000fe200078e0072 */
[----:B------:R-:W-:Y:S01]  /*5590*/  HMMA.16816.F32.BF16 R104, R4, R120, R104 ;  /* 0x000000780468723c */ /* 0x000fe20000041868 */
[----:B------:R-:W-:Y:S02]  /*55a0*/  IMAD.MOV.U32 R179, RZ, RZ, R113 ;  /* 0x000000ffffb37224 */ /* 0x000fe400078e0071 */
[----:B------:R-:W-:-:S05]  /*55b0*/  IMAD.MOV.U32 R176, RZ, RZ, R14 ;  /* 0x000000ffffb07224 */ /* 0x000fca00078e000e */
[----:B------:R-:W-:Y:S01]  /*55c0*/  HMMA.16816.F32.BF16 R88, R4, R90, R188 ;  /* 0x0000005a0458723c */ /* 0x000fe200000418bc */
[----:B-1----:R-:W-:-:S07]  /*55d0*/  FFMA.FTZ R0, R201, c[0x0][0x2d0], -R13 ;  /* 0x0000b400c9007a23 */ /* 0x002fce000001080d */
[----:B------:R-:W-:Y:S01]  /*55e0*/  HMMA.16816.F32.BF16 R36, R4, R166, R92 ;  /* 0x000000a60424723c */ /* 0x000fe2000004185c */
[----:B------:R1:W-:Y:S07]  /*55f0*/  MUFU.EX2 R161, R0 ;  /* 0x0000000000a17308 */ /* 0x0003ee0000000800 */
[----:B------:R-:W-:Y:S01]  /*5600*/  HMMA.16816.F32.BF16 R140, R96, R148, R140 ;  /* 0x00000094608c723c */ /* 0x000fe2000004188c */
[----:B------:R-:W-:-:S07]  /*5610*/  IADD3 R223, R223, -0x2, RZ ;  /* 0xfffffffedfdf7810 */ /* 0x000fce0007ffe0ff */
[----:B------:R-:W-:Y:S01]  /*5620*/  HMMA.16816.F32.BF16 R116, R96, R156, R116 ;  /* 0x0000009c6074723c */ /* 0x000fe20000041874 */
[----:B-1----:R-:W-:-:S04]  /*5630*/  FFMA.FTZ R0, R200, c[0x0][0x2d0], -R13 ;  /* 0x0000b400c8007a23 */ /* 0x002fc8000001080d */
[----:B------:R1:W-:Y:S03]  /*5640*/  MUFU.EX2 R136, R0 ;  /* 0x0000000000887308 */ /* 0x0003e60000000800 */
[C---:B------:R-:W-:Y:S08]  /*5650*/  HMMA.16816.F32.BF16 R52, R96.reuse, R60, R52 ;  /* 0x0000003c6034723c */ /* 0x040ff00000041834 */
[----:B------:R-:W-:Y:S01]  /*5660*/  HMMA.16816.F32.BF16 R68, R96, R76, R68 ;  /* 0x0000004c6044723c */ /* 0x000fe20000041844 */
[----:B-1----:R-:W-:-:S04]  /*5670*/  FFMA.FTZ R0, R198, c[0x0][0x2d0], -R12 ;  /* 0x0000b400c6007a23 */ /* 0x002fc8000001080c */
[----:B------:R1:W-:Y:S03]  /*5680*/  MUFU.EX2 R9, R0 ;  /* 0x0000000000097308 */ /* 0x0003e60000000800 */
[----:B------:R-:W-:Y:S01]  /*5690*/  HMMA.16816.F32.BF16 R112, R96, R110, R72 ;  /* 0x0000006e6070723c */ /* 0x000fe20000041848 */
[----:B-1----:R-:W-:-:S04]  /*56a0*/  FFMA.FTZ R0, R199, c[0x0][0x2d0], -R12 ;  /* 0x0000b400c7007a23 */ /* 0x002fc8000001080c */
[----:B------:R1:W2:Y:S03]  /*56b0*/  MUFU.EX2 R8, R0 ;  /* 0x0000000000087308 */ /* 0x0002a60000000800 */
[C---:B------:R-:W-:Y:S08]  /*56c0*/  HMMA.16816.F32.BF16 R72, R4.reuse, R164, R24 ;  /* 0x000000a40448723c */ /* 0x040ff00000041818 */
[----:B------:R-:W-:Y:S01]  /*56d0*/  HMMA.16816.F32.BF16 R44, R4, R168, R20 ;  /* 0x000000a8042c723c */ /* 0x000fe20000041814 */
[----:B-1----:R-:W-:-:S07]  /*56e0*/  FFMA.FTZ R0, R197, c[0x0][0x2d0], -R12 ;  /* 0x0000b400c5007a23 */ /* 0x002fce000001080c */
[C---:B------:R-:W-:Y:S01]  /*56f0*/  HMMA.16816.F32.BF16 R20, R4.reuse, R122, R184 ;  /* 0x0000007a0414723c */ /* 0x040fe200000418b8 */
[----:B------:R1:W4:Y:S07]  /*5700*/  MUFU.EX2 R2, R0 ;  /* 0x0000000000027308 */ /* 0x00032e0000000800 */
[C---:B------:R-:W-:Y:S08]  /*5710*/  HMMA.16816.F32.BF16 R24, R4.reuse, R162, R180 ;  /* 0x000000a20418723c */ /* 0x040ff000000418b4 */
[----:B------:R-:W-:Y:S01]  /*5720*/  HMMA.16816.F32.BF16 R168, R4, R170, R48 ;  /* 0x000000aa04a8723c */ /* 0x000fe20000041830 */
[----:B-1----:R-:W-:-:S07]  /*5730*/  FFMA.FTZ R0, R196, c[0x0][0x2d0], -R12 ;  /* 0x0000b400c4007a23 */ /* 0x002fce000001080c */
[----:B------:R-:W-:Y:S07]  /*5740*/  HMMA.16816.F32.BF16 R12, R4, R138, R192 ;  /* 0x0000008a040c723c */ /* 0x000fee00000418c0 */
[----:B------:R-:W-:Y:S02]  /*5750*/  FADD.FTZ R5, R248, R247 ;  /* 0x000000f7f8057221 */ /* 0x000fe40000010000 */
[----:B------:R-:W-:Y:S02]  /*5760*/  FADD.FTZ R7, R243, R242 ;  /* 0x000000f2f3077221 */ /* 0x000fe40000010000 */
        /* <DEDUP_REMOVED lines=8> */
[----:B------:R-:W-:Y:S02]  /*57f0*/  IMAD.MOV.U32 R177, RZ, RZ, c[0x0][0x2c4] ;  /* 0x0000b100ffb17624 */ /* 0x000fe400078e00ff */
[----:B------:R-:W-:Y:S02]  /*5800*/  FADD.FTZ R6, R240, R6 ;  /* 0x00000006f0067221 */ /* 0x000fe40000010000 */
[----:B------:R-:W-:Y:S02]  /*5810*/  FADD.FTZ R4, R129, R4 ;  /* 0x0000000481047221 */ /* 0x000fe40000010000 */
[----:B------:R-:W-:Y:S02]  /*5820*/  FADD.FTZ R5, R250, R5 ;  /* 0x00000005fa057221 */ /* 0x000fe40000010000 */
[----:B------:R-:W-:Y:S01]  /*5830*/  FADD.FTZ R11, R244, R7 ;  /* 0x00000007f40b7221 */ /* 0x000fe20000010000 */
[----:B------:R-:W-:Y:S01]  /*5840*/  ISETP.NE.AND P6, PT, R177, 0x1, PT ;  /* 0x00000001b100780c */ /* 0x000fe20003fc5270 */
[----:B------:R-:W-:-:S02]  /*5850*/  FADD.FTZ R10, R227, R6 ;  /* 0x00000006e30a7221 */ /* 0x000fc40000010000 */
[----:B------:R-:W-:Y:S02]  /*5860*/  FADD.FTZ R6, R28, R4 ;  /* 0x000000041c067221 */ /* 0x000fe40000010000 */
[----:B------:R-:W-:Y:S02]  /*5870*/  IMAD.MOV.U32 R177, RZ, RZ, R178 ;  /* 0x000000ffffb17224 */ /* 0x000fe400078e00b2 */
[----:B------:R-:W-:Y:S02]  /*5880*/  FADD.FTZ R7, R176, R5 ;  /* 0x00000005b0077221 */ /* 0x000fe40000010000 */
[----:B------:R-:W-:Y:S02]  /*5890*/  FADD.FTZ R5, R249, R11 ;  /* 0x0000000bf9057221 */ /* 0x000fe40000010000 */
[----:B------:R-:W-:Y:S02]  /*58a0*/  FADD.FTZ R4, R232, R10 ;  /* 0x0000000ae8047221 */ /* 0x000fe40000010000 */
[----:B------:R-:W-:-:S02]  /*58b0*/  FADD.FTZ R6, R29, R6 ;  /* 0x000000061d067221 */ /* 0x000fc40000010000 */
[----:B------:R-:W-:Y:S02]  /*58c0*/  IMAD.MOV.U32 R178, RZ, RZ, R3 ;  /* 0x000000ffffb27224 */ /* 0x000fe400078e0003 */
[----:B------:R-:W-:Y:S02]  /*58d0*/  FADD.FTZ R11, R177, R7 ;  /* 0x00000007b10b7221 */ /* 0x000fe40000010000 */
[----:B------:R-:W-:Y:S02]  /*58e0*/  FADD.FTZ R10, R252, R5 ;  /* 0x00000005fc0a7221 */ /* 0x000fe40000010000 */
[----:B------:R-:W-:Y:S02]  /*58f0*/  FADD.FTZ R7, R231, R4 ;  /* 0x00000004e7077221 */ /* 0x000fe40000010000 */
[----:B------:R-:W-:Y:S01]  /*5900*/  FADD.FTZ R4, R30, R6 ;  /* 0x000000061e047221 */ /* 0x000fe20000010000 */
[----:B------:R-:W1:Y:S01]  /*5910*/  MUFU.EX2 R0, R0 ;  /* 0x0000000000007308 */ /* 0x000e620000000800 */
[----:B------:R-:W-:-:S02]  /*5920*/  FADD.FTZ R5, R178, R11 ;  /* 0x0000000bb2057221 */ /* 0x000fc40000010000 */
[----:B------:R-:W-:Y:S02]  /*5930*/  FADD.FTZ R6, R179, R10 ;  /* 0x0000000ab3067221 */ /* 0x000fe40000010000 */
[----:B------:R-:W-:Y:S02]  /*5940*/  FADD.FTZ R7, R233, R7 ;  /* 0x00000007e9077221 */ /* 0x000fe40000010000 */
[----:B------:R-:W-:Y:S02]  /*5950*/  FADD.FTZ R4, R31, R4 ;  /* 0x000000041f047221 */ /* 0x000fe40000010000 */
[----:B------:R-:W-:Y:S01]  /*5960*/  FADD.FTZ R5, R236, R5 ;  /* 0x00000005ec057221 */ /* 0x000fe20000010000 */
[----:B--2---:R-:W-:Y:S01]  /*5970*/  F2FP.BF16.PACK_AB R93, R8, R9 ;  /* 0x00000009085d723e */ /* 0x004fe200000010ff */
        /* <DEDUP_REMOVED lines=9> */
[----:B------:R-:W-:Y:S02]  /*5a10*/  FADD.FTZ R6, R161, R6 ;  /* 0x00000006a1067221 */ /* 0x000fe40000010000 */
[----:B----4-:R-:W-:Y:S01]  /*5a20*/  FADD.FTZ R8, R2, R8 ;  /* 0x0000000802087221 */ /* 0x010fe20000010000 */
[----:B-1----:R-:W-:Y:S01]  /*5a30*/  F2FP.BF16.PACK_AB R95, R0, R2 ;  /* 0x00000002005f723e */ /* 0x002fe200000010ff */
[----:B------:R-:W-:Y:S02]  /*5a40*/  FADD.FTZ R7, R228, R4 ;  /* 0x00000004e4077221 */ /* 0x000fe40000010000 */
[----:B------:R-:W-:Y:S02]  /*5a50*/  FADD.FTZ R4, R220, R5 ;  /* 0x00000005dc047221 */ /* 0x000fe40000010000 */
[----:B------:R-:W-:-:S02]  /*5a60*/  FADD.FTZ R2, R136, R6 ;  /* 0x0000000688027221 */ /* 0x000fc40000010000 */
[----:B------:R-:W-:Y:S01]  /*5a70*/  FADD.FTZ R0, R0, R8 ;  /* 0x0000000800007221 */ /* 0x000fe20000010000 */
[----:B------:R-:W-:Y:S01]  /*5a80*/  STL [R1+0x8], R7 ;  /* 0x0000080701007387 */ /* 0x000fe20000100800 */
[----:B------:R-:W-:-:S03]  /*5a90*/  @P6 IMAD.HI.U32 R3, R131, c[0x0][0x2c8], RZ ;  /* 0x0000b20083036a27 */ /* 0x000fc600078e00ff */
[----:B------:R-:W-:Y:S01]  /*5aa0*/  STL [R1], R4 ;  /* 0x0000000401007387 */ /* 0x000fe20000100800 */
[----:B------:R-:W-:-:S03]  /*5ab0*/  IMAD.MOV.U32 R179, RZ, RZ, c[0x0][0x32c] ;  /* 0x0000cb00ffb37624 */ /* 0x000fc600078e00ff */
[----:B------:R1:W-:Y:S04]  /*5ac0*/  STL [R1+0x4], R2 ;  /* 0x0000040201007387 */ /* 0x0003e80000100800 */
[----:B------:R2:W-:Y:S01]  /*5ad0*/  STL [R1+0xc], R0 ;  /* 0x00000c0001007387 */ /* 0x0005e20000100800 */
[----:B------:R-:W-:Y:S02]  /*5ae0*/  @P6 SHF.R.U32.HI R131, RZ, c[0x0][0x2cc], R3 ;  /* 0x0000b300ff836a19 */ /* 0x000fe40000011603 */
[----:B------:R-:W-:Y:S02]  /*5af0*/  ISETP.GE.AND P6, PT, R179, 0x1, PT ;  /* 0x00000001b300780c */ /* 0x000fe40003fc6270 */
[----:B------:R-:W-:Y:S02]  /*5b00*/  F2FP.BF16.PACK_AB R92, R160, R137 ;  /* 0x00000089a05c723e */ /* 0x000fe400000010ff */
[----:B------:R-:W-:Y:S01]  /*5b10*/  F2FP.BF16.PACK_AB R94, R136, R161 ;  /* 0x000000a1885e723e */ /* 0x000fe200000010ff */
[C---:B------:R-:W-:Y:S08]  /*5b20*/  HMMA.16816.F32.BF16 R152, R96.reuse, R150, R152 ;  /* 0x000000966098723c */ /* 0x040ff00000041898 */
[C---:B------:R-:W-:Y:S08]  /*5b30*/  HMMA.16816.F32.BF16 R124, R96.reuse, R158, R124 ;  /* 0x0000009e607c723c */ /* 0x040ff0000004187c */
[C---:B------:R-:W-:Y:S08]  /*5b40*/  HMMA.16816.F32.BF16 R64, R96.reuse, R62, R64 ;  /* 0x0000003e6040723c */ /* 0x040ff00000041840 */
[----:B------:R-:W-:Y:S01]  /*5b50*/  HMMA.16816.F32.BF16 R80, R96, R78, R80 ;  /* 0x0000004e6050723c */ /* 0x000fe20000041850 */
[----:B---3--:R-:W-:-:S07]  /*5b60*/  IMAD.IADD R3, R175, 0x1, R131 ;  /* 0x00000001af037824 */ /* 0x008fce00078e0283 */
[----:B------:R-:W-:Y:S08]  /*5b70*/  HMMA.16816.F32.BF16 R96, R96, R18, R56 ;  /* 0x000000126060723c */ /* 0x000ff00000041838 */
[----:B------:R-:W-:Y:S01]  /*5b80*/  HMMA.16816.F32.BF16 R144, R92, R148, R144 ;  /* 0x000000945c90723c */ /* 0x000fe20000041890 */
[----:B-1----:R-:W-:-:S07]  /*5b90*/  IADD3 R2, R3, c[0x0][0x328], RZ ;  /* 0x0000ca0003027a10 */ /* 0x002fce0007ffe0ff */
        /* <DEDUP_REMOVED lines=22> */
.L_x_312:
[----:B------:R-:W-:-:S04]  /*5d00*/  MOV R3, 0x1 ;  /* 0x0000000100037802 */ /* 0x000fc80000000f00 */
[----:B------:R-:W-:-:S13]  /*5d10*/  ISETP.NE.AND P0, PT, R3, c[0x0][0x32c], PT ;  /* 0x0000cb0003007a0c */ /* 0x000fda0003f05270 */
[----:B------:R-:W-:-:S05]  /*5d20*/  @P0 IMAD.HI.U32 R3, R0, c[0x0][0x330], RZ ;  /* 0x0000cc0000030a27 */ /* 0x000fca00078e00ff */
[----:B------:R-:W-:Y:S02]  /*5d30*/  @P0 SHF.R.U32.HI R0, RZ, c[0x0][0x334], R3 ;  /* 0x0000cd00ff000a19 */ /* 0x000fe40000011603 */
.L_x_313:
[----:B------:R-:W-:-:S05]  /*5d40*/  MOV R3, c[0x0][0x32c] ;  /* 0x0000cb0000037a02 */ /* 0x000fca0000000f00 */
[----:B------:R-:W-:-:S05]  /*5d50*/  IMAD R0, R0, R3, c[0x0][0x32c] ;  /* 0x0000cb0000007624 */ /* 0x000fca00078e0203 */
[----:B------:R-:W-:-:S04]  /*5d60*/  IMNMX R2, R2, R0, PT ;  /* 0x0000000002027217 */ /* 0x000fc80003800200 */
.L_x_311:
[----:B--2---:R-:W2:Y:S01]  /*5d70*/  LDL R3, [R1+0x10] ;  /* 0x0000100001037983 */ /* 0x004ea20000100800 */
[----:B------:R-:W-:-:S05]  /*5d80*/  IMAD.HI R2, R2, 0x2aaaaaab, RZ ;  /* 0x2aaaaaab02027827 */ /* 0x000fca00078e02ff */
[----:B------:R-:W-:-:S04]  /*5d90*/  SHF.R.U32.HI R0, RZ, 0x1f, R2 ;  /* 0x0000001fff007819 */ /* 0x000fc80000011602 */
[----:B------:R-:W-:-:S04]  /*5da0*/  LEA.HI.SX32 R2, R2, R0, 0x1d ;  /* 0x0000000002027211 */ /* 0x000fc800078feaff */
[----:B--2---:R-:W-:-:S04]  /*5db0*/  IMNMX R3, R3, R2, !PT ;  /* 0x0000000203037217 */ /* 0x004fc80007800200 */
        /* <DEDUP_REMOVED lines=27> */
.L_x_335:
        /* <DEDUP_REMOVED lines=16> */
[----:B-1-34-:R-:W-:Y:S01]  /*6070*/  IMAD.WIDE.U32 R2, R224, c[0x0][0x208], RZ ;  /* 0x00008200e0027a25 */ /* 0x01afe200078e00ff */
[----:B------:R-:W1:Y:S01]  /*6080*/  S2R R5, SR_CTAID.Y ;  /* 0x0000000000057919 */ /* 0x000e620000002600 */
[----:B------:R-:W-:Y:S01]  /*6090*/  SHF.R.S32.HI R0, RZ, 0x1f, R224 ;  /* 0x0000001fff007819 */ /* 0x000fe200000114e0 */
[----:B------:R-:W-:Y:S01]  /*60a0*/  BSSY B0, `(.L_x_315) ;  /* 0x000003c000007945 */ /* 0x000fe20003800000 */
[C---:B------:R-:W-:Y:S01]  /*60b0*/  ISETP.GE.AND P1, PT, R225.reuse, c[0x0][0x1d4], PT ;  /* 0x00007500e1007a0c */ /* 0x040fe20003f26270 */
[----:B------:R-:W2:Y:S01]  /*60c0*/  S2R R8, SR_CTAID.Y ;  /* 0x0000000000087919 */ /* 0x000ea20000002600 */
[C---:B------:R-:W-:Y:S01]  /*60d0*/  IADD3 R13, R225.reuse, 0x20, RZ ;  /* 0x00000020e10d7810 */ /* 0x040fe20007ffe0ff */
[----:B------:R-:W-:Y:S01]  /*60e0*/  IMAD R0, R0, c[0x0][0x208], RZ ;  /* 0x0000820000007a24 */ /* 0x000fe200078e02ff */
[----:B------:R-:W-:Y:S01]  /*60f0*/  IADD3 R12, R225, 0x40, RZ ;  /* 0x00000040e10c7810 */ /* 0x000fe20007ffe0ff */
[----:B------:R-:W3:Y:S01]  /*6100*/  S2R R11, SR_TID.X ;  /* 0x00000000000b7919 */ /* 0x000ee20000002100 */
[----:B------:R-:W-:Y:S01]  /*6110*/  ISETP.GE.AND P3, PT, R13, c[0x0][0x1d4], PT ;  /* 0x000075000d007a0c */ /* 0x000fe20003f66270 */
[----:B------:R-:W-:Y:S01]  /*6120*/  IMAD R0, R224, c[0x0][0x20c], R0 ;  /* 0x00008300e0007a24 */ /* 0x000fe200078e0200 */
[----:B------:R-:W-:Y:S02]  /*6130*/  SHF.R.S32.HI R4, RZ, 0x1f, R222 ;  /* 0x0000001fff047819 */ /* 0x000fe400000114de */
[----:B------:R-:W-:Y:S01]  /*6140*/  ISETP.GE.AND P2, PT, R12, c[0x0][0x1d4], PT ;  /* 0x000075000c007a0c */ /* 0x000fe20003f46270 */
[----:B------:R-:W-:Y:S02]  /*6150*/  IMAD.IADD R3, R3, 0x1, R0 ;  /* 0x0000000103037824 */ /* 0x000fe400078e0200 */
[----:B------:R-:W-:Y:S02]  /*6160*/  IMAD R4, R4, c[0x0][0x218], RZ ;  /* 0x0000860004047a24 */ /* 0x000fe400078e02ff */
[C---:B------:R-:W-:Y:S04]  /*6170*/  IMAD.WIDE.U32 R2, R222.reuse, c[0x0][0x218], R2 ;  /* 0x00008600de027a25 */ /* 0x040fe800078e0002 */
[----:B------:R-:W-:Y:S01]  /*6180*/  IMAD R4, R222, c[0x0][0x21c], R4 ;  /* 0x00008700de047a24 */ /* 0x000fe200078e0204 */
[----:B-1----:R-:W-:Y:S01]  /*6190*/  SHF.R.S32.HI R5, RZ, 0x1f, R5 ;  /* 0x0000001fff057819 */ /* 0x002fe20000011405 */
[----:B--2---:R-:W-:Y:S04]  /*61a0*/  IMAD.WIDE.U32 R6, R8, c[0x0][0x210], RZ ;  /* 0x0000840008067a25 */ /* 0x004fe800078e00ff */
[----:B------:R-:W-:Y:S01]  /*61b0*/  IMAD R5, R5, c[0x0][0x210], RZ ;  /* 0x0000840005057a24 */ /* 0x000fe200078e02ff */
[----:B------:R-:W-:Y:S03]  /*61c0*/  IADD3 R0, P0, R6, R2, RZ ;  /* 0x0000000206007210 */ /* 0x000fe60007f1e0ff */
[----:B------:R-:W-:Y:S04]  /*61d0*/  IMAD R5, R8, c[0x0][0x214], R5 ;  /* 0x0000850008057a24 */ /* 0x000fe800078e0205 */
[----:B------:R-:W-:Y:S05]  /*61e0*/  IMAD.IADD R5, R7, 0x1, R5 ;  /* 0x0000000107057824 */ /* 0x000fea00078e0205 */
[----:B------:R-:W-:Y:S01]  /*61f0*/  IADD3.X R3, R5, R3, R4, P0, !PT ;  /* 0x0000000305037210 */ /* 0x000fe200007fe404 */
[----:B------:R-:W-:Y:S01]  /*6200*/  IMAD.SHL.U32 R5, R225, 0x2, RZ ;  /* 0x00000002e1057824 */ /* 0x000fe200078e00ff */
[C---:B------:R-:W-:Y:S04]  /*6210*/  LEA R10, P0, R0.reuse, c[0x0][0x1f8], 0x1 ;  /* 0x00007e00000a7a11 */ /* 0x040fe800078008ff */
[----:B------:R-:W-:Y:S02]  /*6220*/  LEA.HI.X R3, R0, c[0x0][0x1fc], R3, 0x1, P0 ;  /* 0x00007f0000037a11 */ /* 0x000fe400000f0c03 */
[----:B------:R-:W1:Y:S04]  /*6230*/  SHFL.IDX PT, R0, R10, RZ, 0x1c1f ;  /* 0x001c1fff0a007589 */ /* 0x000e6800000e0000 */
[----:B------:R-:W2:Y:S01]  /*6240*/  SHFL.IDX PT, R2, R3, RZ, 0x1c1f ;  /* 0x001c1fff03027589 */ /* 0x000ea200000e0000 */
[----:B-1----:R-:W-:Y:S05]  /*6250*/  IADD3 R8, P0, R0, R5, RZ ;  /* 0x0000000500087210 */ /* 0x002fea0007f1e0ff */
[----:B--2---:R-:W-:Y:S01]  /*6260*/  IMAD.X R9, R2, 0x1, R220, P0 ;  /* 0x0000000102097824 */ /* 0x004fe200000e06dc */
[----:B------:R-:W-:Y:S04]  /*6270*/  IADD3 R6, P0, R0, R226, RZ ;  /* 0x000000e200067210 */ /* 0x000fe80007f1e0ff */
[----:B------:R-:W-:Y:S01]  /*6280*/  @!PT LDS RZ, [RZ] ;  /* 0x00000000fffff984 */ /* 0x000fe20000000800 */
[----:B------:R1:W-:Y:S01]  /*6290*/  LDGSTS.E.BYPASS.LTC128B.128 [R218+0x1880], [R8.64], !P1 ;  /* 0x0188000008da7fae */ /* 0x0003e2000c901d46 */
[----:B------:R-:W-:Y:S01]  /*62a0*/  IMAD.X R7, R2, 0x1, R221, P0 ;  /* 0x0000000102077824 */ /* 0x000fe200000e06dd */
[----:B------:R-:W-:Y:S02]  /*62b0*/  IADD3 R4, P0, R0, R228, RZ ;  /* 0x000000e400047210 */ /* 0x000fe40007f1e0ff */
[----:B---3--:R-:W-:Y:S02]  /*62c0*/  ISETP.GT.AND P1, PT, R11, 0x3f, PT ;  /* 0x0000003f0b00780c */ /* 0x008fe40003f24270 */
[----:B------:R1:W-:Y:S01]  /*62d0*/  LDGSTS.E.BYPASS.LTC128B.128 [R218+0x2480], [R6.64], !P3 ;  /* 0x0248000006da7fae */ /* 0x0003e2000d901d46 */
[----:B------:R-:W-:Y:S05]  /*62e0*/  IMAD.X R5, R2, 0x1, R227, P0 ;  /* 0x0000000102057824 */ /* 0x000fea00000e06e3 */
[----:B------:R1:W-:Y:S05]  /*62f0*/  LDGSTS.E.BYPASS.LTC128B.128 [R218+0x3080], [R4.64], !P2 ;  /* 0x0308000004da7fae */ /* 0x0003ea000d101d46 */
[----:B------:R-:W-:-:S05]  /*6300*/  @P1 BRA `(.L_x_316) ;  /* 0x0000015000001947 */ /* 0x000fca0003800000 */
[----:B------:R-:W-:-:S05]  /*6310*/  BRA.DIV ~URZ, `(.L_x_317) ;  /* 0x0000daf27f007947 */ /* 0x000fca000b800000 */
[----:B-1----:R1:W2:Y:S04]  /*6320*/  SHFL.IDX PT, R4, R3, 0x1, 0x1c1f ;  /* 0x003c1f0003047f89 */ /* 0x0022a800000e0000 */
[----:B------:R1:W3:Y:S02]  /*6330*/  SHFL.IDX PT, R0, R10, 0x1, 0x1c1f ;  /* 0x003c1f000a007f89 */ /* 0x0002e400000e0000 */
.L_x_385:
[C---:B-1----:R-:W-:Y:S01]  /*6340*/  IADD3 R10, R225.reuse, 0x20, RZ ;  /* 0x00000020e10a7810 */ /* 0x042fe20007ffe0ff */
[C---:B------:R-:W-:Y:S01]  /*6350*/  IMAD.SHL.U32 R2, R225.reuse, 0x2, RZ ;  /* 0x00000002e1027824 */ /* 0x040fe200078e00ff */
[C---:B------:R-:W-:Y:S02]  /*6360*/  ISETP.GE.AND P3, PT, R225.reuse, c[0x0][0x1d4], PT ;  /* 0x00007500e1007a0c */ /* 0x040fe40003f66270 */
        /* <DEDUP_REMOVED lines=15> */
.L_x_316:
[----:B------:R-:W-:Y:S05]  /*6460*/  BSYNC B0 ;  /* 0x0000000000007941 */ /* 0x000fea0003800000 */
.L_x_315:
[----:B-1-34-:R-:W0:Y:S01]  /*6470*/  LDGDEPBAR ;  /* 0x00000000000079af */ /* 0x01ae220000000000 */
[----:B------:R-:W-:Y:S01]  /*6480*/  WARPSYNC 0xffffffff ;  /* 0xffffffff00007948 */ /* 0x000fe20003800000 */
[-C--:B------:R-:W-:Y:S06]  /*6490*/  HMMA.16816.F32.BF16 R4, R48, R16.reuse, RZ ;  /* 0x000000103004723c */ /* 0x080fec00000418ff */
[----:B------:R-:W2:Y:S02]  /*64a0*/  LDL R0, [R1+0x10] ;  /* 0x0000100001007983 */ /* 0x000ea40000100800 */
[C---:B------:R-:W-:Y:S02]  /*64b0*/  HMMA.16816.F32.BF16 R8, R44.reuse, R16, RZ ;  /* 0x000000102c08723c */ /* 0x040fe400000418ff */
[----:B------:R-:W-:Y:S06]  /*64c0*/  LDSM.16.M88.4 R184, [R207+0x8080] ;  /* 0x00808000cfb8783b */ /* 0x000fec0000000200 */
[-C--:B------:R-:W-:Y:S02]  /*64d0*/  HMMA.16816.F32.BF16 R12, R44, R18.reuse, RZ ;  /* 0x000000122c0c723c */ /* 0x080fe400000418ff */
[----:B------:R-:W1:Y:S06]  /*64e0*/  LDSM.16.M88.4 R188, [R204+0x4880] ;  /* 0x00488000ccbc783b */ /* 0x000e6c0000000200 */
[C---:B------:R-:W-:Y:S02]  /*64f0*/  HMMA.16816.F32.BF16 R16, R48.reuse, R18, RZ ;  /* 0x000000123010723c */ /* 0x040fe400000418ff */
[----:B------:R-:W-:Y:S06]  /*6500*/  LDSM.16.M88.4 R192, [R204+0x5080] ;  /* 0x00508000ccc0783b */ /* 0x000fec0000000200 */
[-C--:B------:R-:W-:Y:S02]  /*6510*/  HMMA.16816.F32.BF16 R20, R48, R32.reuse, RZ ;  /* 0x000000203014723c */ /* 0x080fe400000418ff */
[----:B------:R-:W-:Y:S06]  /*6520*/  LDSM.16.M88.4 R196, [R215] ;  /* 0x00000000d7c4783b */ /* 0x000fec0000000200 */
[C---:B------:R-:W-:Y:S02]  /*6530*/  HMMA.16816.F32.BF16 R24, R44.reuse, R32, RZ ;  /* 0x000000202c18723c */ /* 0x040fe400000418ff */
[----:B------:R-:W-:Y:S06]  /*6540*/  LDSM.16.M88.4 R200, [R208+0x9080] ;  /* 0x00908000d0c8783b */ /* 0x000fec0000000200 */
[-C--:B------:R-:W-:Y:S08]  /*6550*/  HMMA.16816.F32.BF16 R28, R44, R34.reuse, RZ ;  /* 0x000000222c1c723c */ /* 0x080ff000000418ff */
[C---:B------:R-:W-:Y:S08]  /*6560*/  HMMA.16816.F32.BF16 R32, R48.reuse, R34, RZ ;  /* 0x000000223020723c */ /* 0x040ff000000418ff */
[-C--:B------:R-:W-:Y:S08]  /*6570*/  HMMA.16816.F32.BF16 R36, R48, R160.reuse, RZ ;  /* 0x000000a03024723c */ /* 0x080ff000000418ff */
[C---:B------:R-:W-:Y:S08]  /*6580*/  HMMA.16816.F32.BF16 R40, R44.reuse, R160, RZ ;  /* 0x000000a02c28723c */ /* 0x040ff000000418ff */
[-C--:B------:R-:W-:Y:S08]  /*6590*/  HMMA.16816.F32.BF16 R44, R44, R162.reuse, RZ ;  /* 0x000000a22c2c723c */ /* 0x080ff000000418ff */
[----:B------:R-:W-:Y:S01]  /*65a0*/  HMMA.16816.F32.BF16 R48, R48, R162, RZ ;  /* 0x000000a23030723c */ /* 0x000fe200000418ff */
[----:B------:R-:W3:Y:S07]  /*65b0*/  LDSM.16.M88.4 R160, [R207+0x9080] ;  /* 0x00908000cfa0783b */ /* 0x000eee0000000200 */
[-C--:B------:R-:W-:Y:S08]  /*65c0*/  HMMA.16816.F32.BF16 R4, R164, R168.reuse, R4 ;  /* 0x000000a8a404723c */ /* 0x080ff00000041804 */
[C---:B------:R-:W-:Y:S08]  /*65d0*/  HMMA.16816.F32.BF16 R8, R172.reuse, R168, R8 ;  /* 0x000000a8ac08723c */ /* 0x040ff00000041808 */
[-C--:B------:R-:W-:Y:S08]  /*65e0*/  HMMA.16816.F32.BF16 R12, R172, R170.reuse, R12 ;  /* 0x000000aaac0c723c */ /* 0x080ff0000004180c */
[C---:B------:R-:W-:Y:S01]  /*65f0*/  HMMA.16816.F32.BF16 R16, R164.reuse, R170, R16 ;  /* 0x000000aaa410723c */ /* 0x040fe20000041810 */
        /* <DEDUP_REMOVED lines=22> */
[----:B------:R-:W-:Y:S07]  /*6760*/  LDSM.16.M88.4 R168, [R204+0x5480] ;  /* 0x00548000cca8783b */ /* 0x000fee0000000200 */
[-C--:B------:R-:W-:Y:S08]  /*6770*/  HMMA.16816.F32.BF16 R36, R184, R192.reuse, R36 ;  /* 0x000000c0b824723c */ /* 0x080ff00000041824 */
[C---:B------:R-:W-:Y:S08]  /*6780*/  HMMA.16816.F32.BF16 R40, R160.reuse, R192, R40 ;  /* 0x000000c0a028723c */ /* 0x040ff00000041828 */
[-C--:B------:R-:W-:Y:S01]  /*6790*/  HMMA.16816.F32.BF16 R44, R160, R194.reuse, R44 ;  /* 0x000000c2a02c723c */ /* 0x080fe2000004182c */
[----:B------:R-:W1:Y:S07]  /*67a0*/  LDSM.16.M88.4 R160, [R207+0xa080] ;  /* 0x00a08000cfa0783b */ /* 0x000e6e0000000200 */
[----:B------:R-:W-:Y:S01]  /*67b0*/  HMMA.16816.F32.BF16 R48, R184, R194, R48 ;  /* 0x000000c2b830723c */ /* 0x000fe20000041830 */
[----:B------:R-:W3:Y:S07]  /*67c0*/  LDSM.16.M88.4 R184, [R204+0x5880] ;  /* 0x00588000ccb8783b */ /* 0x000eee0000000200 */
[-C--:B-----5:R-:W-:Y:S01]  /*67d0*/  HMMA.16816.F32.BF16 R4, R176, R196.reuse, R4 ;  /* 0x000000c4b004723c */ /* 0x0a0fe20000041804 */
[----:B------:R-:W-:Y:S07]  /*67e0*/  LDSM.16.M88.4 R192, [R212] ;  /* 0x00000000d4c0783b */ /* 0x000fee0000000200 */
[C---:B------:R-:W-:Y:S08]  /*67f0*/  HMMA.16816.F32.BF16 R8, R200.reuse, R196, R8 ;  /* 0x000000c4c808723c */ /* 0x040ff00000041808 */
[-C--:B------:R-:W-:Y:S03]  /*6800*/  HMMA.16816.F32.BF16 R12, R200, R198.reuse, R12 ;  /* 0x000000c6c80c723c */ /* 0x080fe6000004180c */
[----:B--2---:R-:W-:Y:S05]  /*6810*/  ISETP.GT.AND P0, PT, R219, R0, PT ;  /* 0x00000000db00720c */ /* 0x004fea0003f04270 */
[C---:B------:R-:W-:Y:S01]  /*6820*/  HMMA.16816.F32.BF16 R16, R176.reuse, R198, R16 ;  /* 0x000000c6b010723c */ /* 0x040fe20000041810 */
[----:B------:R-:W-:Y:S07]  /*6830*/  LDSM.16.M88.4 R196, [R208+0xb080] ;  /* 0x00b08000d0c4783b */ /* 0x000fee0000000200 */
[-C--:B------:R-:W-:Y:S08]  /*6840*/  HMMA.16816.F32.BF16 R20, R176, R164.reuse, R20 ;  /* 0x000000a4b014723c */ /* 0x080ff00000041814 */
[C---:B------:R-:W-:Y:S08]  /*6850*/  HMMA.16816.F32.BF16 R24, R200.reuse, R164, R24 ;  /* 0x000000a4c818723c */ /* 0x040ff00000041818 */
[-C--:B------:R-:W-:Y:S08]  /*6860*/  HMMA.16816.F32.BF16 R28, R200, R166.reuse, R28 ;  /* 0x000000a6c81c723c */ /* 0x080ff0000004181c */
[C---:B------:R-:W-:Y:S01]  /*6870*/  HMMA.16816.F32.BF16 R32, R176.reuse, R166, R32 ;  /* 0x000000a6b020723c */ /* 0x040fe20000041820 */
[----:B------:R-:W2:Y:S07]  /*6880*/  LDSM.16.M88.4 R164, [R208+0xa080] ;  /* 0x00a08000d0a4783b */ /* 0x000eae0000000200 */
[-C--:B------:R-:W-:Y:S08]  /*6890*/  HMMA.16816.F32.BF16 R36, R176, R172.reuse, R36 ;  /* 0x000000acb024723c */ /* 0x080ff00000041824 */
[C---:B------:R-:W-:Y:S08]  /*68a0*/  HMMA.16816.F32.BF16 R40, R200.reuse, R172, R40 ;  /* 0x000000acc828723c */ /* 0x040ff00000041828 */
[-C--:B------:R-:W-:Y:S01]  /*68b0*/  HMMA.16816.F32.BF16 R44, R200, R174.reuse, R44 ;  /* 0x000000aec82c723c */ /* 0x080fe2000004182c */
[----:B------:R-:W4:Y:S07]  /*68c0*/  LDSM.16.M88.4 R200, [R211] ;  /* 0x00000000d3c8783b */ /* 0x000f2e0000000200 */
[----:B------:R-:W-:Y:S01]  /*68d0*/  HMMA.16816.F32.BF16 R48, R176, R174, R48 ;  /* 0x000000aeb030723c */ /* 0x000fe20000041830 */
[----:B------:R-:W5:Y:S01]  /*68e0*/  LDSM.16.M88.4 R172, [R210] ;  /* 0x00000000d2ac783b */ /* 0x000f620000000200 */
        /* <DEDUP_REMOVED lines=18> */
[-C--:B----4-:R-:W-:Y:S08]  /*6a10*/  HMMA.16816.F32.BF16 R20, R164, R200.reuse, R20 ;  /* 0x000000c8a414723c */ /* 0x090ff00000041814 */
[C---:B------:R-:W-:Y:S08]  /*6a20*/  HMMA.16816.F32.BF16 R24, R196.reuse, R200, R24 ;  /* 0x000000c8c418723c */ /* 0x040ff00000041818 */
[-C--:B------:R-:W-:Y:S08]  /*6a30*/  HMMA.16816.F32.BF16 R28, R196, R202.reuse, R28 ;  /* 0x000000cac41c723c */ /* 0x080ff0000004181c */
[C---:B------:R-:W-:Y:S08]  /*6a40*/  HMMA.16816.F32.BF16 R32, R164.reuse, R202, R32 ;  /* 0x000000caa420723c */ /* 0x040ff00000041820 */
[-C--:B-----5:R-:W-:Y:S08]  /*6a50*/  HMMA.16816.F32.BF16 R36, R164, R172.reuse, R36 ;  /* 0x000000aca424723c */ /* 0x0a0ff00000041824 */
[C---:B------:R-:W-:Y:S08]  /*6a60*/  HMMA.16816.F32.BF16 R40, R196.reuse, R172, R40 ;  /* 0x000000acc428723c */ /* 0x040ff00000041828 */
[-C--:B------:R-:W-:Y:S08]  /*6a70*/  HMMA.16816.F32.BF16 R44, R196, R174.reuse, R44 ;  /* 0x000000aec42c723c */ /* 0x080ff0000004182c */
[----:B------:R-:W-:Y:S01]  /*6a80*/  HMMA.16816.F32.BF16 R48, R164, R174, R48 ;  /* 0x000000aea430723c */ /* 0x000fe20000041830 */
[----:B------:R-:W-:-:S07]  /*6a90*/  @!P0 BRA `(.L_x_318) ;  /* 0x000004d000008947 */ /* 0x000fce0003800000 */
[----:B------:R-:W2:Y:S01]  /*6aa0*/  LDL R2, [R1+0x20] ;  /* 0x0000200001027983 */ /* 0x000ea20000100800 */
[----:B------:R-:W-:Y:S01]  /*6ab0*/  IMAD.MOV.U32 R222, RZ, RZ, RZ ;  /* 0x000000ffffde7224 */ /* 0x000fe200078e00ff */
[C---:B------:R-:W-:Y:S01]  /*6ac0*/  ISETP.GE.AND P5, PT, R225.reuse, c[0x0][0x1d4], PT ;  /* 0x00007500e1007a0c */ /* 0x040fe20003fa6270 */
[----:B------:R-:W-:Y:S01]  /*6ad0*/  IMAD.MOV.U32 R3, RZ, RZ, c[0x0][0x2b8] ;  /* 0x0000ae00ff037624 */ /* 0x000fe200078e00ff */
[----:B------:R-:W3:Y:S01]  /*6ae0*/  LDL R0, [R1+0x14] ;  /* 0x0000140001007983 */ /* 0x000ee20000100800 */
[----:B------:R-:W-:Y:S03]  /*6af0*/  IADD3 R137, R225, 0x20, RZ ;  /* 0x00000020e1897810 */ /* 0x000fe60007ffe0ff */
[----:B------:R-:W4:Y:S01]  /*6b00*/  LDL.64 R132, [R1+0x28] ;  /* 0x0000280001847983 */ /* 0x000f220000100a00 */
[----:B------:R-:W-:Y:S02]  /*6b10*/  ISETP.GE.AND P4, PT, R137, c[0x0][0x1d4], PT ;  /* 0x0000750089007a0c */ /* 0x000fe40003f86270 */
[----:B------:R-:W-:Y:S01]  /*6b20*/  ISETP.NE.AND P2, PT, R3, 0x1, PT ;  /* 0x000000010300780c */ /* 0x000fe20003f45270 */
[----:B------:R-:W5:Y:S04]  /*6b30*/  LDL R128, [R1+0x30] ;  /* 0x0000300001807983 */ /* 0x000f680000100800 */
[----:B------:R-:W1:Y:S04]  /*6b40*/  S2R R130, SR_CTAID.Y ;  /* 0x0000000000827919 */ /* 0x000e680000002600 */
[----:B------:R-:W1:Y:S02]  /*6b50*/  S2R R134, SR_CTAID.Y ;  /* 0x0000000000867919 */ /* 0x000e640000002600 */
[----:B-1----:R-:W-:Y:S01]  /*6b60*/  SHF.R.S32.HI R130, RZ, 0x1f, R130 ;  /* 0x0000001fff827819 */ /* 0x002fe20000011482 */
[----:B------:R-:W-:Y:S04]  /*6b70*/  IMAD.WIDE.U32 R138, R134, c[0x0][0x1e8], RZ ;  /* 0x00007a00868a7a25 */ /* 0x000fe800078e00ff */
[----:B------:R-:W-:Y:S04]  /*6b80*/  IMAD R130, R130, c[0x0][0x1e8], RZ ;  /* 0x00007a0082827a24 */ /* 0x000fe800078e02ff */
[----:B------:R-:W-:Y:S02]  /*6b90*/  IMAD R130, R134, c[0x0][0x1ec], R130 ;  /* 0x00007b0086827a24 */ /* 0x000fe400078e0282 */
[----:B------:R-:W1:Y:S02]  /*6ba0*/  S2R R134, SR_TID.X ;  /* 0x0000000000867919 */ /* 0x000e640000002100 */
[----:B------:R-:W-:Y:S02]  /*6bb0*/  IMAD.IADD R130, R139, 0x1, R130 ;  /* 0x000000018b827824 */ /* 0x000fe400078e0282 */
[----:B--2---:R-:W-:Y:S01]  /*6bc0*/  IMAD R2, R219, 0x30, R2 ;  /* 0x00000030db027824 */ /* 0x004fe200078e0202 */
[----:B---3--:R-:W-:Y:S04]  /*6bd0*/  ISETP.GT.AND P1, PT, R0, 0x2f, PT ;  /* 0x0000002f0000780c */ /* 0x008fe80003f24270 */
[----:B------:R-:W-:Y:S05]  /*6be0*/  IADD3 R2, R2, -0x30, R0 ;  /* 0xffffffd002027810 */ /* 0x000fea0007ffe000 */
[----:B------:R-:W-:Y:S04]  /*6bf0*/  @P2 IMAD.HI.U32 R3, R2, c[0x0][0x2bc], RZ ;  /* 0x0000af0002032a27 */ /* 0x000fe800078e00ff */
[----:B------:R-:W-:Y:S01]  /*6c00*/  IMAD.MOV.U32 R0, RZ, RZ, R2 ;  /* 0x000000ffff007224 */ /* 0x000fe200078e0002 */
[----:B------:R-:W-:Y:S04]  /*6c10*/  @P2 SHF.R.U32.HI R0, RZ, c[0x0][0x2c0], R3 ;  /* 0x0000b000ff002a19 */ /* 0x000fe80000011603 */
[C---:B----4-:R-:W-:Y:S04]  /*6c20*/  @!P1 IADD3 R3, P0, R0.reuse, R132, RZ ;  /* 0x0000008400039210 */ /* 0x050fe80007f1e0ff */
[----:B-----5:R-:W-:Y:S01]  /*6c30*/  @!P1 LEA.HI.X.SX32 R128, R0, R128, 0x1, P0 ;  /* 0x0000008000809211 */ /* 0x020fe200000f0eff */
[----:B------:R-:W-:Y:S01]  /*6c40*/  IMAD.MOV R0, RZ, RZ, -R0 ;  /* 0x000000ffff007224 */ /* 0x000fe200078e0a00 */
[C---:B------:R-:W-:Y:S03]  /*6c50*/  @!P1 LEA R132, P0, R3.reuse, c[0x0][0x2a0], 0x2 ;  /* 0x0000a80003849a11 */ /* 0x040fe600078010ff */
[----:B------:R-:W-:Y:S01]  /*6c60*/  IMAD R224, R0, c[0x0][0x2b8], R2 ;  /* 0x0000ae0000e07a24 */ /* 0x000fe200078e0202 */
[----:B------:R-:W-:Y:S03]  /*6c70*/  @!P1 LEA.HI.X R133, R3, c[0x0][0x2a4], R128, 0x2, P0 ;  /* 0x0000a90003859a11 */ /* 0x000fe600000f1480 */
[----:B------:R-:W-:Y:S01]  /*6c80*/  IMAD.WIDE.U32 R2, R224, c[0x0][0x1e0], RZ ;  /* 0x00007800e0027a25 */ /* 0x000fe200078e00ff */
[----:B------:R-:W-:Y:S01]  /*6c90*/  SHF.R.S32.HI R0, RZ, 0x1f, R224 ;  /* 0x0000001fff007819 */ /* 0x000fe200000114e0 */
[----:B------:R-:W2:Y:S04]  /*6ca0*/  @!P1 LDG.E R222, [R132.64] ;  /* 0x0000000684de9981 */ /* 0x000ea8000c1e1900 */
[----:B------:R-:W-:Y:S04]  /*6cb0*/  IMAD R0, R0, c[0x0][0x1e0], RZ ;  /* 0x0000780000007a24 */ /* 0x000fe800078e02ff */
        /* <DEDUP_REMOVED lines=8> */
[C---:B------:R-:W-:Y:S02]  /*6d40*/  LEA R128, P0, R0.reuse, c[0x0][0x1c8], 0x1 ;  /* 0x0000720000807a11 */ /* 0x040fe400078008ff */
[----:B-1----:R-:W-:Y:S02]  /*6d50*/  SHF.R.S32.HI R130, RZ, 0x1f, R134 ;  /* 0x0000001fff827819 */ /* 0x002fe40000011486 */
[----:B------:R-:W-:Y:S02]  /*6d60*/  LEA.HI.X R3, R0, c[0x0][0x1cc], R3, 0x1, P0 ;  /* 0x0000730000037a11 */ /* 0x000fe400000f0c03 */
[----:B------:R-:W1:Y:S01]  /*6d70*/  SHFL.IDX PT, R0, R128, RZ, 0x1c1f ;  /* 0x001c1fff80007589 */ /* 0x000e6200000e0000 */
[----:B------:R-:W-:Y:S01]  /*6d80*/  LEA.HI R130, R130, R134, RZ, 0x2 ;  /* 0x0000008682827211 */ /* 0x000fe200078f10ff */
[C---:B------:R-:W-:Y:S02]  /*6d90*/  IMAD.SHL.U32 R134, R225.reuse, 0x2, RZ ;  /* 0x00000002e1867824 */ /* 0x040fe400078e00ff */
[----:B------:R-:W2:Y:S01]  /*6da0*/  SHFL.IDX PT, R2, R3, RZ, 0x1c1f ;  /* 0x001c1fff03027589 */ /* 0x000ea200000e0000 */
[----:B------:R-:W-:Y:S04]  /*6db0*/  SHF.R.S32.HI R130, RZ, 0x2, R130 ;  /* 0x00000002ff827819 */ /* 0x000fe80000011482 */
[----:B------:R-:W-:Y:S04]  /*6dc0*/  IADD3 R130, -R130, 0x30, RZ ;  /* 0x0000003082827810 */ /* 0x000fe80007ffe1ff */
[----:B------:R-:W-:Y:S11]  /*6dd0*/  ISETP.GE.AND P1, PT, R130, 0x1, PT ;  /* 0x000000018200780c */ /* 0x000ff60003f26270 */
[----:B------:R-:W-:Y:S02]  /*6de0*/  @!UPT UIADD3 URZ, URZ, URZ, URZ ;  /* 0x0000003f3f3ff290 */ /* 0x000fe4000fffe03f */
[----:B-1----:R-:W-:Y:S05]  /*6df0*/  @P1 IADD3 R166, P0, R0, R134, RZ ;  /* 0x0000008600a61210 */ /* 0x002fea0007f1e0ff */
        /* <DEDUP_REMOVED lines=23> */
.L_x_318:
[----:B------:R-:W-:Y:S01]  /*6f70*/  IMAD.MOV.U32 R0, RZ, RZ, c[0x0][0x2c4] ;  /* 0x0000b100ff007624 */ /* 0x000fe200078e00ff */
[----:B------:R-:W2:Y:S01]  /*6f80*/  LDL R2, [R1+0x18] ;  /* 0x0000180001027983 */ /* 0x000ea20000100800 */
[----:B-1----:R-:W-:Y:S02]  /*6f90*/  IMAD.MOV.U32 R164, RZ, RZ, c[0x0][0x32c] ;  /* 0x0000cb00ffa47624 */ /* 0x002fe400078e00ff */
[----:B------:R-:W-:Y:S01]  /*6fa0*/  IMAD R3, R219, -0x30, RZ ;  /* 0xffffffd0db037824 */ /* 0x000fe200078e02ff */
[----:B------:R-:W-:Y:S01]  /*6fb0*/  ISETP.NE.AND P0, PT, R0, 0x1, PT ;  /* 0x000000010000780c */ /* 0x000fe20003f05270 */
[----:B------:R-:W0:Y:S01]  /*6fc0*/  LDGDEPBAR ;  /* 0x00000000000079af */ /* 0x000e220000000000 */
[----:B------:R-:W-:Y:S02]  /*6fd0*/  ISETP.GE.AND P1, PT, R164, 0x1, PT ;  /* 0x00000001a400780c */ /* 0x000fe40003f26270 */
[----:B------:R-:W-:Y:S04]  /*6fe0*/  IADD3 R139, -R251, 0x1, R3 ;  /* 0x00000001fb8b7810 */ /* 0x000fe80007ffe103 */
[----:B------:R-:W-:Y:S04]  /*6ff0*/  IADD3 R139, -R230, R139, R229 ;  /* 0x0000008be68b7210 */ /* 0x000fe80007ffe1e5 */
[C---:B------:R-:W-:Y:S02]  /*7000*/  IADD3 R138, R139.reuse, c[0x0][0x328], RZ ;  /* 0x0000ca008b8a7a10 */ /* 0x040fe40007ffe0ff */
[----:B------:R-:W-:Y:S01]  /*7010*/  IADD3 R139, R139, UR4, RZ ;  /* 0x000000048b8b7c10 */ /* 0x000fe2000fffe0ff */
[----:B--2---:R-:W-:Y:S04]  /*7020*/  @P0 IMAD.HI.U32 R0, R2, c[0x0][0x2c8], RZ ;  /* 0x0000b20002000a27 */ /* 0x004fe800078e00ff */
[----:B------:R-:W-:Y:S01]  /*7030*/  IMAD.MOV.U32 R137, RZ, RZ, R2 ;  /* 0x000000ffff897224 */ /* 0x000fe200078e0002 */
[----:B------:R-:W-:Y:S05]  /*7040*/  @P0 SHF.R.U32.HI R137, RZ, c[0x0][0x2cc], R0 ;  /* 0x0000b300ff890a19 */ /* 0x000fea0000011600 */
[----:B------:R-:W1:Y:S02]  /*7050*/  SHFL.IDX PT, R2, R137, RZ, 0x1c1f ;  /* 0x001c1fff89027589 */ /* 0x000e6400000e0000 */
[--C-:B-1----:R-:W-:Y:S02]  /*7060*/  IMAD.IADD R133, R138, 0x1, R2.reuse ;  /* 0x000000018a857824 */ /* 0x102fe400078e0202 */
[----:B------:R-:W-:Y:S01]  /*7070*/  IMAD.IADD R0, R139, 0x1, R2 ;  /* 0x000000018b007824 */ /* 0x000fe200078e0202 */
[----:B------:R-:W-:-:S05]  /*7080*/  @!P1 BRA `(.L_x_319) ;  /* 0x0000018000009947 */ /* 0x000fca0003800000 */
[----:B------:R-:W-:Y:S01]  /*7090*/  IADD3 R2, -R230, R229, R2 ;  /* 0x000000e5e6027210 */ /* 0x000fe20007ffe102 */
[----:B------:R-:W-:Y:S03]  /*70a0*/  BSSY B0, `(.L_x_320) ;  /* 0x0000011000007945 */ /* 0x000fe60003800000 */
[----:B------:R-:W-:Y:S11]  /*70b0*/  ISETP.GT.AND P0, PT, R2, -0x1, PT ;  /* 0xffffffff0200780c */ /* 0x000ff60003f04270 */
[----:B------:R-:W-:Y:S02]  /*70c0*/  @!UPT UIADD3 URZ, URZ, URZ, URZ ;  /* 0x0000003f3f3ff290 */ /* 0x000fe4000fffe03f */
[----:B------:R-:W-:-:S05]  /*70d0*/  @P0 BRA `(.L_x_321) ;  /* 0x0000008000000947 */ /* 0x000fca0003800000 */
[----:B------:R-:W-:Y:S01]  /*70e0*/  LOP3.LUT R2, RZ, R2, RZ, 0x33, !PT ;  /* 0x00000002ff027212 */ /* 0x000fe200078e33ff */
[----:B------:R-:W-:Y:S05]  /*70f0*/  IMAD.MOV.U32 R128, RZ, RZ, c[0x0][0x32c] ;  /* 0x0000cb00ff807624 */ /* 0x000fea00078e00ff */
[----:B------:R-:W-:Y:S11]  /*7100*/  ISETP.NE.AND P0, PT, R128, 0x1, PT ;  /* 0x000000018000780c */ /* 0x000ff60003f05270 */
[----:B------:R-:W-:Y:S02]  /*7110*/  @!UPT UIADD3 URZ, URZ, URZ, URZ ;  /* 0x0000003f3f3ff290 */ /* 0x000fe4000fffe03f */
[----:B------:R-:W-:Y:S05]  /*7120*/  @P0 IMAD.HI.U32 R128, R2, c[0x0][0x330], RZ ;  /* 0x0000cc0002800a27 */ /* 0x000fea00078e00ff */
[----:B------:R-:W-:Y:S04]  /*7130*/  @P0 SHF.R.U32.HI R2, RZ, c[0x0][0x334], R128 ;  /* 0x0000cd00ff020a19 */ /* 0x000fe80000011680 */
[----:B------:R-:W-:Y:S01]  /*7140*/  LOP3.LUT R2, RZ, R2, RZ, 0x33, !PT ;  /* 0x00000002ff027212 */ /* 0x000fe200078e33ff */
[----:B------:R-:W-:-:S05]  /*7150*/  BRA `(.L_x_322) ;  /* 0x0000005000007947 */ /* 0x000fca0003800000 */
.L_x_321:
[----:B------:R-:W-:Y:S04]  /*7160*/  MOV R128, c[0x0][0x32c] ;  /* 0x0000cb0000807a02 */ /* 0x000fe80000000f00 */
[----:B------:R-:W-:Y:S11]  /*7170*/  ISETP.NE.AND P0, PT, R128, 0x1, PT ;  /* 0x000000018000780c */ /* 0x000ff60003f05270 */
[----:B------:R-:W-:Y:S02]  /*7180*/  @!UPT UIADD3 URZ, URZ, URZ, URZ ;  /* 0x0000003f3f3ff290 */ /* 0x000fe4000fffe03f */
[----:B------:R-:W-:Y:S05]  /*7190*/  @P0 IMAD.HI.U32 R128, R2, c[0x0][0x330], RZ ;  /* 0x0000cc0002800a27 */ /* 0x000fea00078e00ff */
[----:B------:R-:W-:Y:S02]  /*71a0*/  @P0 SHF.R.U32.HI R2, RZ, c[0x0][0x334], R128 ;  /* 0x0000cd00ff020a19 */ /* 0x000fe40000011680 */
.L_x_322:
[----:B------:R-:W-:Y:S05]  /*71b0*/  BSYNC B0 ;  /* 0x0000000000007941 */ /* 0x000fea0003800000 */
.L_x_320:
[----:B------:R-:W-:Y:S04]  /*71c0*/  IMAD.IADD R128, R3, 0x1, -R251 ;  /* 0x0000000103807824 */ /* 0x000fe800078e0afb */
[----:B------:R-:W-:Y:S05]  /*71d0*/  IMAD R2, R2, c[0x0][0x32c], R128 ;  /* 0x0000cb0002027a24 */ /* 0x000fea00078e0280 */
[----:B------:R-:W-:Y:S02]  /*71e0*/  IADD3 R128, R2, c[0x0][0x32c], RZ ;  /* 0x0000cb0002807a10 */ /* 0x000fe40007ffe0ff */
[----:B------:R-:W-:Y:S02]  /*71f0*/  IMNMX R0, R0, R2, !PT ;  /* 0x0000000200007217 */ /* 0x000fe40007800200 */
[----:B------:R-:W-:Y:S02]  /*7200*/  IMNMX R133, R133, R128, PT ;  /* 0x0000008085857217 */ /* 0x000fe40003800200 */
.L_x_319:
[----:B------:R-:W1:Y:S02]  /*7210*/  SHFL.IDX PT, R2, R137, 0x1, 0x1c1f ;  /* 0x003c1f0089027f89 */ /* 0x000e6400000e0000 */
[-C--:B-1----:R-:W-:Y:S02]  /*7220*/  IADD3 R132, R138, R2.reuse, RZ ;  /* 0x000000028a847210 */ /* 0x082fe40007ffe0ff */
[----:B------:R-:W-:Y:S01]  /*7230*/  IADD3 R128, R139, R2, RZ ;  /* 0x000000028b807210 */ /* 0x000fe20007ffe0ff */
        /* <DEDUP_REMOVED lines=14> */
.L_x_325:
[----:B------:R-:W-:Y:S04]  /*7320*/  MOV R130, c[0x0][0x32c] ;  /* 0x0000cb0000827a02 */ /* 0x000fe80000000f00 */
[----:B------:R-:W-:Y:S11]  /*7330*/  ISETP.NE.AND P0, PT, R130, 0x1, PT ;  /* 0x000000018200780c */ /* 0x000ff60003f05270 */
[----:B------:R-:W-:Y:S02]  /*7340*/  @!UPT UIADD3 URZ, URZ, URZ, URZ ;  /* 0x0000003f3f3ff290 */ /* 0x000fe4000fffe03f */
[----:B------:R-:W-:Y:S05]  /*7350*/  @P0 IMAD.HI.U32 R130, R2, c[0x0][0x330], RZ ;  /* 0x0000cc0002820a27 */ /* 0x000fea00078e00ff */
[----:B------:R-:W-:Y:S02]  /*7360*/  @P0 SHF.R.U32.HI R2, RZ, c[0x0][0x334], R130 ;  /* 0x0000cd00ff020a19 */ /* 0x000fe40000011682 */
.L_x_326:
[----:B------:R-:W-:Y:S05]  /*7370*/  BSYNC B0 ;  /* 0x0000000000007941 */ /* 0x000fea0003800000 */
.L_x_324:
[----:B------:R-:W-:Y:S04]  /*7380*/  IMAD.IADD R130, R3, 0x1, -R251 ;  /* 0x0000000103827824 */ /* 0x000fe800078e0afb */
[----:B------:R-:W-:Y:S05]  /*7390*/  IMAD R2, R2, c[0x0][0x32c], R130 ;  /* 0x0000cb0002027a24 */ /* 0x000fea00078e0282 */
[----:B------:R-:W-:Y:S02]  /*73a0*/  IADD3 R130, R2, c[0x0][0x32c], RZ ;  /* 0x0000cb0002827a10 */ /* 0x000fe40007ffe0ff */
[----:B------:R-:W-:Y:S02]  /*73b0*/  IMNMX R128, R128, R2, !PT ;  /* 0x0000000280807217 */ /* 0x000fe40007800200 */
[----:B------:R-:W-:Y:S02]  /*73c0*/  IMNMX R132, R132, R130, PT ;  /* 0x0000008284847217 */ /* 0x000fe40003800200 */
.L_x_323:
        /* <DEDUP_REMOVED lines=17> */
.L_x_329:
[----:B------:R-:W-:Y:S04]  /*74e0*/  MOV R160, c[0x0][0x32c] ;  /* 0x0000cb0000a07a02 */ /* 0x000fe80000000f00 */
[----:B------:R-:W-:Y:S11]  /*74f0*/  ISETP.NE.AND P0, PT, R160, 0x1, PT ;  /* 0x00000001a000780c */ /* 0x000ff60003f05270 */
[----:B------:R-:W-:Y:S02]  /*7500*/  @!UPT UIADD3 URZ, URZ, URZ, URZ ;  /* 0x0000003f3f3ff290 */ /* 0x000fe4000fffe03f */
[----:B------:R-:W-:Y:S05]  /*7510*/  @P0 IMAD.HI.U32 R160, R134, c[0x0][0x330], RZ ;  /* 0x0000cc0086a00a27 */ /* 0x000fea00078e00ff */
[----:B------:R-:W-:Y:S02]  /*7520*/  @P0 SHF.R.U32.HI R134, RZ, c[0x0][0x334], R160 ;  /* 0x0000cd00ff860a19 */ /* 0x000fe400000116a0 */
.L_x_330:
[----:B------:R-:W-:Y:S05]  /*7530*/  BSYNC B0 ;  /* 0x0000000000007941 */ /* 0x000fea0003800000 */
.L_x_328:
[----:B------:R-:W-:Y:S04]  /*7540*/  IMAD.IADD R160, R3, 0x1, -R251 ;  /* 0x0000000103a07824 */ /* 0x000fe800078e0afb */
[----:B------:R-:W-:Y:S05]  /*7550*/  IMAD R134, R134, c[0x0][0x32c], R160 ;  /* 0x0000cb0086867a24 */ /* 0x000fea00078e02a0 */
[----:B------:R-:W-:Y:S02]  /*7560*/  IADD3 R160, R134, c[0x0][0x32c], RZ ;  /* 0x0000cb0086a07a10 */ /* 0x000fe40007ffe0ff */
[----:B------:R-:W-:Y:S02]  /*7570*/  IMNMX R2, R2, R134, !PT ;  /* 0x0000008602027217 */ /* 0x000fe40007800200 */
[----:B------:R-:W-:Y:S02]  /*7580*/  IMNMX R130, R130, R160, PT ;  /* 0x000000a082827217 */ /* 0x000fe40003800200 */
.L_x_327:
        /* <DEDUP_REMOVED lines=135> */
[----:B------:R-:W-:Y:S11]  /*7e00*/  ISETP.GE.AND P0, PT, R164, 0x1, PT ;  /* 0x00000001a400780c */ /* 0x000ff60003f06270 */
[----:B------:R-:W-:Y:S02]  /*7e10*/  @!UPT UIADD3 URZ, URZ, URZ, URZ ;  /* 0x0000003f3f3ff290 */ /* 0x000fe4000fffe03f */
        /* <DEDUP_REMOVED lines=14> */
.L_x_333:
[----:B------:R-:W-:Y:S04]  /*7f00*/  MOV R5, c[0x0][0x32c] ;  /* 0x0000cb0000057a02 */ /* 0x000fe80000000f00 */
[----:B------:R-:W-:Y:S11]  /*7f10*/  ISETP.NE.AND P0, PT, R5, 0x1, PT ;  /* 0x000000010500780c */ /* 0x000ff60003f05270 */
[----:B------:R-:W-:Y:S02]  /*7f20*/  @!UPT UIADD3 URZ, URZ, URZ, URZ ;  /* 0x0000003f3f3ff290 */ /* 0x000fe4000fffe03f */
[----:B------:R-:W-:Y:S05]  /*7f30*/  @P0 IMAD.HI.U32 R5, R4, c[0x0][0x330], RZ ;  /* 0x0000cc0004050a27 */ /* 0x000fea00078e00ff */
[----:B------:R-:W-:Y:S02]  /*7f40*/  @P0 SHF.R.U32.HI R4, RZ, c[0x0][0x334], R5 ;  /* 0x0000cd00ff040a19 */ /* 0x000fe40000011605 */
.L_x_334:
[----:B------:R-:W-:Y:S05]  /*7f50*/  BSYNC B0 ;  /* 0x0000000000007941 */ /* 0x000fea0003800000 */
.L_x_332:
[----:B------:R-:W-:Y:S04]  /*7f60*/  IMAD.IADD R3, R3, 0x1, -R251 ;  /* 0x0000000103037824 */ /* 0x000fe800078e0afb */
[----:B------:R-:W-:Y:S05]  /*7f70*/  IMAD R4, R4, c[0x0][0x32c], R3 ;  /* 0x0000cb0004047a24 */ /* 0x000fea00078e0203 */
[----:B------:R-:W-:Y:S02]  /*7f80*/  IADD3 R3, R4, c[0x0][0x32c], RZ ;  /* 0x0000cb0004037a10 */ /* 0x000fe40007ffe0ff */
[----:B------:R-:W-:Y:S02]  /*7f90*/  IMNMX R0, R0, R4, !PT ;  /* 0x0000000400007217 */ /* 0x000fe40007800200 */
[----:B------:R-:W-:Y:S02]  /*7fa0*/  IMNMX R2, R2, R3, PT ;  /* 0x0000000302027217 */ /* 0x000fe40003800200 */
.L_x_331:
[----:B------:R-:W-:Y:S01]  /*7fb0*/  ISETP.GT.AND P0, PT, R0, RZ, !P2 ;  /* 0x000000ff0000720c */ /* 0x000fe20005704270 */
[----:B------:R-:W-:Y:S01]  /*7fc0*/  LDSM.16.MT88.4 R36, [R206+0x1880] ;  /* 0x00188000ce24783b */ /* 0x000fe20000004200 */
[----:B------:R-:W-:Y:S02]  /*7fd0*/  ISETP.NE.AND P2, PT, R16, RZ, PT ;  /* 0x000000ff1000720c */ /* 0x000fe40003f45270 */
[----:B------:R-:W-:Y:S04]  /*7fe0*/  ISETP.LT.OR P0, PT, R2, 0x1, P0 ;  /* 0x000000010200780c */ /* 0x000fe80000701670 */
[----:B------:R-:W-:Y:S02]  /*7ff0*/  FSEL R10, R10, -INF , !P0 ;  /* 0xff8000000a0a7808 */ /* 0x000fe40004000000 */
[----:B------:R-:W-:Y:S02]  /*8000*/  ISETP.GT.AND P0, PT, R0, 0x1, !P1 ;  /* 0x000000010000780c */ /* 0x000fe40004f04270 */
[----:B------:R-:W-:Y:S02]  /*8010*/  ISETP.NE.AND P1, PT, R17, RZ, PT ;  /* 0x000000ff1100720c */ /* 0x000fe40003f25270 */
[----:B------:R-:W-:Y:S04]  /*8020*/  ISETP.LT.OR P0, PT, R2, 0x2, P0 ;  /* 0x000000020200780c */ /* 0x000fe80000701670 */
[----:B------:R-:W-:Y:S02]  /*8030*/  FSEL R11, R11, -INF , !P0 ;  /* 0xff8000000b0b7808 */ /* 0x000fe40004000000 */
[----:B------:R-:W-:Y:S04]  /*8040*/  ISETP.NE.AND P0, PT, R160, RZ, PT ;  /* 0x000000ffa000720c */ /* 0x000fe80003f05270 */
[----:B------:R-:W-:Y:S04]  /*8050*/  ISETP.GT.AND P0, PT, R0, 0x8, !P0 ;  /* 0x000000080000780c */ /* 0x000fe80004704270 */
[----:B------:R-:W-:Y:S04]  /*8060*/  ISETP.LT.OR P0, PT, R2, 0x9, P0 ;  /* 0x000000090200780c */ /* 0x000fe80000701670 */
        /* <DEDUP_REMOVED lines=40> */
[----:B------:R-:W-:Y:S02]  /*82f0*/  ISETP.GT.AND P0, PT, R0, 0x29, !P6 ;  /* 0x000000290000780c */ /* 0x000fe40007704270 */
[----:B------:R-:W1:Y:S02]  /*8300*/  SHFL.BFLY PT, R0, R134, 0x2, 0x1f ;  /* 0x0c401f0086007f89 */ /* 0x000e6400000e0000 */
[----:B------:R-:W-:Y:S04]  /*8310*/  ISETP.LT.OR P0, PT, R2, 0x2a, P0 ;  /* 0x0000002a0200780c */ /* 0x000fe80000701670 */
[----:B------:R-:W-:Y:S02]  /*8320*/  FSEL R137, R47, -INF , !P0 ;  /* 0xff8000002f897808 */ /* 0x000fe40004000000 */
        /* <DEDUP_REMOVED lines=11> */
[--C-:B------:R-:W-:Y:S01]  /*83e0*/  FFMA.FTZ R6, R162, c[0x0][0x2d0], -R138.reuse ;  /* 0x0000b400a2067a23 */ /* 0x100fe2000001088a */
[----:B------:R-:W-:Y:S01]  /*83f0*/  FMNMX.FTZ R0, R169, R0, !PT ;  /* 0x00000000a9007209 */ /* 0x000fe20007810000 */
[----:B------:R-:W-:Y:S02]  /*8400*/  FFMA.FTZ R7, R22, c[0x0][0x2d0], -R138 ;  /* 0x0000b40016077a23 */ /* 0x000fe4000001088a */
[----:B------:R1:W-:Y:S01]  /*8410*/  MUFU.EX2 R25, R6 ;  /* 0x0000000600197308 */ /* 0x0003e20000000800 */
[----:B------:R-:W-:Y:S04]  /*8420*/  FMNMX.FTZ R0, R170, R0, !PT ;  /* 0x00000000aa007209 */ /* 0x000fe80007810000 */
[----:B------:R-:W-:Y:S04]  /*8430*/  FMNMX.FTZ R0, R174, R0, !PT ;  /* 0x00000000ae007209 */ /* 0x000fe80007810000 */
[----:B------:R-:W-:Y:S01]  /*8440*/  FMNMX.FTZ R0, R176, R0, !PT ;  /* 0x00000000b0007209 */ /* 0x000fe20007810000 */
[----:B------:R-:W-:Y:S03]  /*8450*/  MUFU.EX2 R28, R7 ;  /* 0x00000007001c7308 */ /* 0x000fe60000000800 */
[----:B------:R-:W-:Y:S04]  /*8460*/  FMNMX.FTZ R0, R187, R0, !PT ;  /* 0x00000000bb007209 */ /* 0x000fe80007810000 */
[----:B------:R-:W-:Y:S04]  /*8470*/  FMNMX.FTZ R0, R188, R0, !PT ;  /* 0x00000000bc007209 */ /* 0x000fe80007810000 */
[----:B------:R-:W-:Y:S04]  /*8480*/  FMNMX.FTZ R0, R194, R0, !PT ;  /* 0x00000000c2007209 */ /* 0x000fe80007810000 */
[----:B------:R-:W-:Y:S05]  /*8490*/  FMNMX.FTZ R0, R195, R0, !PT ;  /* 0x00000000c3007209 */ /* 0x000fea0007810000 */
[----:B------:R-:W2:Y:S02]  /*84a0*/  SHFL.BFLY PT, R2, R0, 0x2, 0x1f ;  /* 0x0c401f0000027f89 */ /* 0x000ea400000e0000 */
[----:B--2---:R-:W-:Y:S06]  /*84b0*/  FMNMX.FTZ R0, R0, R2, !PT ;  /* 0x0000000200007209 */ /* 0x004fec0007810000 */
[----:B------:R-:W2:Y:S02]  /*84c0*/  SHFL.BFLY PT, R133, R0, 0x1, 0x1f ;  /* 0x0c201f0000857f89 */ /* 0x000ea400000e0000 */
[----:B--2---:R-:W-:Y:S02]  /*84d0*/  FMNMX.FTZ R133, R0, R133, !PT ;  /* 0x0000008500857209 */ /* 0x004fe40007810000 */
[----:B------:R-:W-:Y:S02]  /*84e0*/  FMNMX.FTZ R0, R8, R135, !PT ;  /* 0x0000008708007209 */ /* 0x000fe40007810000 */
[C---:B------:R-:W-:Y:S01]  /*84f0*/  FSETP.NEU.FTZ.AND P0, PT, R133.reuse, -INF , PT ;  /* 0xff8000008500780b */ /* 0x040fe20003f1d000 */
[----:B------:R-:W-:Y:S01]  /*8500*/  FMUL.FTZ R139, R133, c[0x0][0x2d0] ;  /* 0x0000b400858b7a20 */ /* 0x000fe20000410000 */
[----:B------:R-:W-:Y:S02]  /*8510*/  FMNMX.FTZ R0, R9, R0, !PT ;  /* 0x0000000009007209 */ /* 0x000fe40007810000 */
[----:B------:R-:W-:Y:S02]  /*8520*/  FSEL R4, R133, RZ, P0 ;  /* 0x000000ff85047208 */ /* 0x000fe40000000000 */
[----:B------:R-:W-:Y:S02]  /*8530*/  FMNMX.FTZ R0, R12, R0, !PT ;  /* 0x000000000c007209 */ /* 0x000fe40007810000 */
[----:B------:R-:W-:Y:S02]  /*8540*/  FSEL R139, R139, RZ, P0 ;  /* 0x000000ff8b8b7208 */ /* 0x000fe40000000000 */
[----:B------:R-:W-:Y:S04]  /*8550*/  FMNMX.FTZ R0, R13, R0, !PT ;  /* 0x000000000d007209 */ /* 0x000fe80007810000 */
        /* <DEDUP_REMOVED lines=20> */
[----:B-1----:R-:W-:Y:S01]  /*86a0*/  FFMA.FTZ R6, R12, c[0x0][0x2d0], -R164 ;  /* 0x0000b4000c067a23 */ /* 0x002fe200000108a4 */
        /* <DEDUP_REMOVED lines=21> */
[----:B--2---:R-:W-:Y:S09]  /*8800*/  FFMA.FTZ R0, R161, c[0x0][0x2d0], -R138 ;  /* 0x0000b400a1007a23 */ /* 0x004ff2000001088a */
[----:B------:R1:W-:Y:S02]  /*8810*/  MUFU.EX2 R24, R0 ;  /* 0x0000000000187308 */ /* 0x0003e40000000800 */
[--C-:B-1----:R-:W-:Y:S08]  /*8820*/  FFMA.FTZ R0, R21, c[0x0][0x2d0], -R139.reuse ;  /* 0x0000b40015007a23 */ /* 0x102ff0000001088b */
[----:B------:R1:W-:Y:S02]  /*8830*/  MUFU.EX2 R248, R0 ;  /* 0x0000000000f87308 */ /* 0x0003e40000000800 */
[--C-:B-1----:R-:W-:Y:S02]  /*8840*/  FFMA.FTZ R0, R23, c[0x0][0x2d0], -R139.reuse ;  /* 0x0000b40017007a23 */ /* 0x102fe4000001088b */
[----:B------:R-:W1:Y:S06]  /*8850*/  LDSM.16.MT88.4 R20, [R205+0x1880] ;  /* 0x00188000cd14783b */ /* 0x000e6c0000004200 */
[----:B------:R2:W4:Y:S02]  /*8860*/  MUFU.EX2 R249, R0 ;  /* 0x0000000000f97308 */ /* 0x0005240000000800 */
[--C-:B--2---:R-:W-:Y:S01]  /*8870*/  FFMA.FTZ R0, R166, c[0x0][0x2d0], -R139.reuse ;  /* 0x0000b400a6007a23 */ /* 0x104fe2000001088b */
[----:B---3--:R-:W-:Y:S02]  /*8880*/  MOV R166, R29 ;  /* 0x0000001d00a67202 */ /* 0x008fe40000000f00 */
[----:B----4-:R-:W-:Y:S05]  /*8890*/  F2FP.BF16.PACK_AB R161, R249, R248 ;  /* 0x000000f8f9a1723e */ /* 0x010fea00000010ff */
        /* <DEDUP_REMOVED lines=38> */
[----:B---3--:R-:W-:Y:S01]  /*8b00*/  FADD.FTZ R0, -R5, R135 ;  /* 0x0000008705007221 */ /* 0x008fe20000010100 */
[----:B------:R-:W-:Y:S01]  /*8b10*/  MOV R135, R25 ;  /* 0x0000001900877202 */ /* 0x000fe20000000f00 */
        /* <DEDUP_REMOVED lines=24> */
[C---:B------:R-:W-:Y:S02]  /*8ca0*/  FMUL.FTZ R82, R128.reuse, R82 ;  /* 0x0000005280527220 */ /* 0x040fe40000410000 */
[----:B------:R-:W-:Y:S02]  /*8cb0*/  FMUL.FTZ R83, R128, R83 ;  /* 0x0000005380537220 */ /* 0x000fe40000410000 */
[----:B----4-:R-:W-:Y:S02]  /*8cc0*/  FFMA.FTZ R0, R15, c[0x0][0x2d0], -R165 ;  /* 0x0000b4000f007a23 */ /* 0x010fe400000108a5 */
[C---:B-----5:R-:W-:Y:S02]  /*8cd0*/  FMUL.FTZ R8, R3.reuse, R144 ;  /* 0x0000009003087220 */ /* 0x060fe40000410000 */
[----:B------:R-:W2:Y:S01]  /*8ce0*/  MUFU.EX2 R243, R0 ;  /* 0x0000000000f37308 */ /* 0x000ea20000000800 */
        /* <DEDUP_REMOVED lines=12> */
[----:B--2---:R-:W-:Y:S01]  /*8db0*/  F2FP.BF16.PACK_AB R143, R243, R242 ;  /* 0x000000f2f38f723e */ /* 0x004fe200000010ff */
[----:B------:R-:W-:Y:S01]  /*8dc0*/  FADD.FTZ R0, -R2, R136 ;  /* 0x0000008802007221 */ /* 0x000fe20000010100 */
[----:B------:R-:W-:Y:S01]  /*8dd0*/  MOV R136, R24 ;  /* 0x0000001800887202 */ /* 0x000fe20000000f00 */
[--C-:B------:R-:W-:Y:S02]  /*8de0*/  FFMA.FTZ R2, R167, c[0x0][0x2d0], -R138.reuse ;  /* 0x0000b400a7027a23 */ /* 0x100fe4000001088a */
[----:B------:R-:W-:Y:S01]  /*8df0*/  FMUL.FTZ R0, R0, c[0x0][0x2d0] ;  /* 0x0000b40000007a20 */ /* 0x000fe20000410000 */
[----:B------:R-:W-:Y:S01]  /*8e00*/  F2FP.BF16.PACK_AB R162, R136, R135 ;  /* 0x0000008788a2723e */ /* 0x000fe200000010ff */
[----:B------:R2:W-:Y:S01]  /*8e10*/  MUFU.EX2 R241, R2 ;  /* 0x0000000200f17308 */ /* 0x0005e20000000800 */
[C---:B------:R-:W-:Y:S02]  /*8e20*/  FMUL.FTZ R24, R3.reuse, R104 ;  /* 0x0000006803187220 */ /* 0x040fe40000410000 */
[C---:B------:R-:W-:Y:S02]  /*8e30*/  FMUL.FTZ R60, R3.reuse, R60 ;  /* 0x0000003c033c7220 */ /* 0x040fe40000410000 */
[C---:B------:R-:W-:Y:S01]  /*8e40*/  FMUL.FTZ R61, R3.reuse, R61 ;  /* 0x0000003d033d7220 */ /* 0x040fe20000410000 */
[-C--:B-1----:R-:W-:Y:S01]  /*8e50*/  HMMA.16816.F32.BF16 R4, R160, R20.reuse, R4 ;  /* 0x00000014a004723c */ /* 0x082fe20000041804 */
[C---:B------:R-:W-:Y:S02]  /*8e60*/  FMUL.FTZ R72, R3.reuse, R72 ;  /* 0x0000004803487220 */ /* 0x040fe40000410000 */
[C---:B------:R-:W-:Y:S01]  /*8e70*/  FMUL.FTZ R73, R3.reuse, R73 ;  /* 0x0000004903497220 */ /* 0x040fe20000410000 */
[----:B------:R-:W1:Y:S01]  /*8e80*/  MUFU.EX2 R0, R0 ;  /* 0x0000000000007308 */ /* 0x000e620000000800 */
[C---:B------:R-:W-:Y:S02]  /*8e90*/  FMUL.FTZ R76, R3.reuse, R76 ;  /* 0x0000004c034c7220 */ /* 0x040fe40000410000 */
[C---:B------:R-:W-:Y:S02]  /*8ea0*/  FMUL.FTZ R77, R3.reuse, R77 ;  /* 0x0000004d034d7220 */ /* 0x040fe40000410000 */
[C---:B------:R-:W-:Y:S03]  /*8eb0*/  FMUL.FTZ R88, R3.reuse, R88 ;  /* 0x0000005803587220 */ /* 0x040fe60000410000 */
[C---:B------:R-:W-:Y:S02]  /*8ec0*/  FMUL.FTZ R89, R3.reuse, R89 ;  /* 0x0000005903597220 */ /* 0x040fe40000410000 */
[C---:B------:R-:W-:Y:S02]  /*8ed0*/  FMUL.FTZ R92, R3.reuse, R92 ;  /* 0x0000005c035c7220 */ /* 0x040fe40000410000 */
[----:B------:R-:W-:Y:S02]  /*8ee0*/  FMUL.FTZ R93, R3, R93 ;  /* 0x0000005d035d7220 */ /* 0x000fe40000410000 */
[--C-:B--2---:R-:W-:Y:S02]  /*8ef0*/  FFMA.FTZ R2, R168, c[0x0][0x2d0], -R138.reuse ;  /* 0x0000b400a8027a23 */ /* 0x104fe4000001088a */
[C---:B------:R-:W-:Y:S02]  /*8f00*/  FMUL.FTZ R98, R128.reuse, R98 ;  /* 0x0000006280627220 */ /* 0x040fe40000410000 */
[----:B------:R2:W3:Y:S01]  /*8f10*/  MUFU.EX2 R240, R2 ;  /* 0x0000000200f07308 */ /* 0x0004e20000000800 */
[----:B------:R-:W-:Y:S02]  /*8f20*/  FMUL.FTZ R99, R128, R99 ;  /* 0x0000006380637220 */ /* 0x000fe40000410000 */
[C---:B------:R-:W-:Y:S02]  /*8f30*/  FMUL.FTZ R84, R129.reuse, R84 ;  /* 0x0000005481547220 */ /* 0x040fe40000410000 */
[C---:B------:R-:W-:Y:S02]  /*8f40*/  FMUL.FTZ R85, R129.reuse, R85 ;  /* 0x0000005581557220 */ /* 0x040fe40000410000 */
[C---:B-1----:R-:W-:Y:S02]  /*8f50*/  FMUL.FTZ R10, R0.reuse, R146 ;  /* 0x00000092000a7220 */ /* 0x042fe40000410000 */
        /* <DEDUP_REMOVED lines=8> */
[----:B------:R-:W-:Y:S02]  /*8fe0*/  FMUL.FTZ R20, R129, R100 ;  /* 0x0000006481147220 */ /* 0x000fe40000410000 */
[--C-:B--2---:R-:W-:Y:S01]  /*8ff0*/  FFMA.FTZ R2, R169, c[0x0][0x2d0], -R139.reuse ;  /* 0x0000b400a9027a23 */ /* 0x104fe2000001088b */
[-C--:B------:R-:W-:Y:S02]  /*9000*/  HMMA.16816.F32.BF16 R12, R140, R22.reuse, R12 ;  /* 0x000000168c0c723c */ /* 0x080fe4000004180c */
[C---:B------:R-:W-:Y:S01]  /*9010*/  FMUL.FTZ R21, R129.reuse, R101 ;  /* 0x0000006581157220 */ /* 0x040fe20000410000 */
[----:B------:R1:W-:Y:S01]  /*9020*/  MUFU.EX2 R239, R2 ;  /* 0x0000000200ef7308 */ /* 0x0003e20000000800 */
[C---:B------:R-:W-:Y:S02]  /*9030*/  FMUL.FTZ R31, R0.reuse, R111 ;  /* 0x0000006f001f7220 */ /* 0x040fe40000410000 */
[----:B------:R-:W-:Y:S01]  /*9040*/  LDSM.16.MT88.4 R108, [R205+0x1c80] ;  /* 0x001c8000cd6c783b */ /* 0x000fe20000004200 */
[C---:B------:R-:W-:Y:S01]  /*9050*/  FMUL.FTZ R42, R0.reuse, R122 ;  /* 0x0000007a002a7220 */ /* 0x040fe20000410000 */
        /* <DEDUP_REMOVED lines=8> */
[----:B------:R-:W-:Y:S02]  /*90e0*/  FMUL.FTZ R59, R0, R59 ;  /* 0x0000003b003b7220 */ /* 0x000fe40000410000 */
[-C--:B------:R-:W-:Y:S01]  /*90f0*/  HMMA.16816.F32.BF16 R20, R160, R36.reuse, R20 ;  /* 0x00000024a014723c */ /* 0x080fe20000041814 */
[--C-:B-1----:R-:W-:Y:S02]  /*9100*/  FFMA.FTZ R2, R170, c[0x0][0x2d0], -R139.reuse ;  /* 0x0000b400aa027a23 */ /* 0x102fe4000001088b */
[C---:B------:R-:W-:Y:S02]  /*9110*/  FMUL.FTZ R62, R0.reuse, R62 ;  /* 0x0000003e003e7220 */ /* 0x040fe40000410000 */
[----:B------:R1:W4:Y:S01]  /*9120*/  MUFU.EX2 R238, R2 ;  /* 0x0000000200ee7308 */ /* 0x0003220000000800 */
[C---:B------:R-:W-:Y:S02]  /*9130*/  FMUL.FTZ R63, R0.reuse, R63 ;  /* 0x0000003f003f7220 */ /* 0x040fe40000410000 */
[C---:B------:R-:W-:Y:S01]  /*9140*/  HMMA.16816.F32.BF16 R24, R140.reuse, R36, R24 ;  /* 0x000000248c18723c */ /* 0x040fe20000041818 */
[C---:B------:R-:W-:Y:S03]  /*9150*/  FMUL.FTZ R74, R0.reuse, R74 ;  /* 0x0000004a004a7220 */ /* 0x040fe60000410000 */
[C---:B------:R-:W-:Y:S02]  /*9160*/  FMUL.FTZ R75, R0.reuse, R75 ;  /* 0x0000004b004b7220 */ /* 0x040fe40000410000 */
[C---:B------:R-:W-:Y:S02]  /*9170*/  FMUL.FTZ R78, R0.reuse, R78 ;  /* 0x0000004e004e7220 */ /* 0x040fe40000410000 */
[-C--:B------:R-:W-:Y:S01]  /*9180*/  HMMA.16816.F32.BF16 R28, R140, R38.reuse, R28 ;  /* 0x000000268c1c723c */ /* 0x080fe2000004181c */
[C---:B------:R-:W-:Y:S03]  /*9190*/  FMUL.FTZ R36, R129.reuse, R116 ;  /* 0x0000007481247220 */ /* 0x040fe60000410000 */
[----:B------:R-:W-:Y:S02]  /*91a0*/  FMUL.FTZ R37, R129, R117 ;  /* 0x0000007581257220 */ /* 0x000fe40000410000 */
[----:B------:R-:W-:Y:S02]  /*91b0*/  FMUL.FTZ R79, R0, R79 ;  /* 0x0000004f004f7220 */ /* 0x000fe40000410000 */
[C---:B------:R-:W-:Y:S01]  /*91c0*/  HMMA.16816.F32.BF16 R32, R160.reuse, R38, R32 ;  /* 0x00000026a020723c */ /* 0x040fe20000041820 */
[C---:B------:R-:W-:Y:S03]  /*91d0*/  FMUL.FTZ R86, R128.reuse, R86 ;  /* 0x0000005680567220 */ /* 0x040fe60000410000 */
[C---:B------:R-:W-:Y:S02]  /*91e0*/  FMUL.FTZ R87, R128.reuse, R87 ;  /* 0x0000005780577220 */ /* 0x040fe40000410000 */
[--C-:B-1----:R-:W-:Y:S02]  /*91f0*/  FFMA.FTZ R2, R171, c[0x0][0x2d0], -R138.reuse ;  /* 0x0000b400ab027a23 */ /* 0x102fe4000001088a */
[C---:B------:R-:W-:Y:S01]  /*9200*/  FMUL.FTZ R38, R128.reuse, R118 ;  /* 0x0000007680267220 */ /* 0x040fe20000410000 */
[----:B------:R-:W-:Y:S01]  /*9210*/  LDSM.16.MT88.4 R168, [R205+0x3880] ;  /* 0x00388000cda8783b */ /* 0x000fe20000004200 */
[----:B------:R1:W-:Y:S02]  /*9220*/  MUFU.EX2 R237, R2 ;  /* 0x0000000200ed7308 */ /* 0x0003e40000000800 */
[----:B------:R-:W-:Y:S02]  /*9230*/  FMUL.FTZ R39, R128, R119 ;  /* 0x0000007780277220 */ /* 0x000fe40000410000 */
[C---:B------:R-:W-:Y:S02]  /*9240*/  FMUL.FTZ R90, R0.reuse, R90 ;  /* 0x0000005a005a7220 */ /* 0x040fe40000410000 */
[C---:B------:R-:W-:Y:S01]  /*9250*/  FMUL.FTZ R91, R0.reuse, R91 ;  /* 0x0000005b005b7220 */ /* 0x040fe20000410000 */
[----:B------:R-:W-:Y:S01]  /*9260*/  LDSM.16.MT88.4 R116, [R205+0x2880] ;  /* 0x00288000cd74783b */ /* 0x000fe20000004200 */
[C---:B------:R-:W-:Y:S01]  /*9270*/  FMUL.FTZ R94, R0.reuse, R94 ;  /* 0x0000005e005e7220 */ /* 0x040fe20000410000 */
[-C--:B--2---:R-:W-:Y:S01]  /*9280*/  HMMA.16816.F32.BF16 R36, R160, R100.reuse, R36 ;  /* 0x00000064a024723c */ /* 0x084fe20000041824 */
[----:B------:R-:W-:Y:S07]  /*9290*/  FMUL.FTZ R95, R0, R95 ;  /* 0x0000005f005f7220 */ /* 0x000fee0000410000 */
        /* <DEDUP_REMOVED lines=66> */
[--C-:B----4-:R-:W-:Y:S03]  /*96c0*/  FFMA.FTZ R2, R188, c[0x0][0x2d0], -R139.reuse ;  /* 0x0000b400bc027a23 */ /* 0x110fe6000001088b */
[----:B------:R-:W-:Y:S04]  /*96d0*/  MOV R188, R136 ;  /* 0x0000008800bc7202 */ /* 0x000fe80000000f00 */
[C---:B------:R-:W-:Y:S01]  /*96e0*/  HMMA.16816.F32.BF16 R48, R100.reuse, R118, R48 ;  /* 0x000000766430723c */ /* 0x040fe20000041830 */
[----:B------:R4:W-:Y:S01]  /*96f0*/  MUFU.EX2 R187, R2 ;  /* 0x0000000200bb7308 */ /* 0x0009e20000000800 */
[----:B------:R-:W5:Y:S02]  /*9700*/  LDSM.16.MT88.4 R116, [R206+0x3480] ;  /* 0x00348000ce74783b */ /* 0x000f640000004200 */
[----:B---3--:R-:W-:Y:S04]  /*9710*/  F2FP.BF16.PACK_AB R136, R202, R201 ;  /* 0x000000c9ca88723e */ /* 0x008fe800000010ff */
[-C--:B--2---:R-:W-:Y:S08]  /*9720*/  HMMA.16816.F32.BF16 R52, R100, R108.reuse, R52 ;  /* 0x0000006c6434723c */ /* 0x084ff00000041834 */
[C---:B------:R-:W-:Y:S08]  /*9730*/  HMMA.16816.F32.BF16 R56, R104.reuse, R108, R56 ;  /* 0x0000006c6838723c */ /* 0x040ff00000041838 */
[-C--:B------:R-:W-:Y:S01]  /*9740*/  HMMA.16816.F32.BF16 R60, R104, R110.reuse, R60 ;  /* 0x0000006e683c723c */ /* 0x080fe2000004183c */
[--C-:B----4-:R-:W-:Y:S02]  /*9750*/  FFMA.FTZ R2, R189, c[0x0][0x2d0], -R138.reuse ;  /* 0x0000b400bd027a23 */ /* 0x110fe4000001088a */
[----:B------:R-:W2:Y:S01]  /*9760*/  LDL.LU R189, [R1+0xc] ;  /* 0x00000c0001bd7983 */ /* 0x000ea20000300800 */
[----:B------:R-:W-:Y:S01]  /*9770*/  FFMA.FTZ R138, R190, c[0x0][0x2d0], -R138 ;  /* 0x0000b400be8a7a23 */ /* 0x000fe2000001088a */
[----:B------:R3:W-:Y:S01]  /*9780*/  MUFU.EX2 R186, R2 ;  /* 0x0000000200ba7308 */ /* 0x0007e20000000800 */
[----:B------:R-:W-:Y:S02]  /*9790*/  MOV R190, R135 ;  /* 0x0000008700be7202 */ /* 0x000fe40000000f00 */
[C---:B------:R-:W-:Y:S07]  /*97a0*/  HMMA.16816.F32.BF16 R64, R100.reuse, R110, R64 ;  /* 0x0000006e6440723c */ /* 0x040fee0000041840 */
[----:B------:R-:W4:Y:S01]  /*97b0*/  MUFU.EX2 R185, R138 ;  /* 0x0000008a00b97308 */ /* 0x000f220000000800 */
[-C--:B-1----:R-:W-:Y:S08]  /*97c0*/  HMMA.16816.F32.BF16 R68, R100, R112.reuse, R68 ;  /* 0x000000706444723c */ /* 0x082ff00000041844 */
[C---:B------:R-:W-:Y:S01]  /*97d0*/  HMMA.16816.F32.BF16 R72, R104.reuse, R112, R72 ;  /* 0x000000706848723c */ /* 0x040fe20000041848 */
[--C-:B---3--:R-:W-:Y:S03]  /*97e0*/  FFMA.FTZ R2, R194, c[0x0][0x2d0], -R139.reuse ;  /* 0x0000b400c2027a23 */ /* 0x108fe6000001088b */
[----:B------:R-:W-:Y:S01]  /*97f0*/  MOV R194, R131 ;  /* 0x0000008300c27202 */ /* 0x000fe20000000f00 */
[----:B------:R-:W-:Y:S03]  /*9800*/  FFMA.FTZ R139, R195, c[0x0][0x2d0], -R139 ;  /* 0x0000b400c38b7a23 */ /* 0x000fe6000001088b */
[-C--:B------:R-:W-:Y:S01]  /*9810*/  HMMA.16816.F32.BF16 R76, R104, R114.reuse, R76 ;  /* 0x00000072684c723c */ /* 0x080fe2000004184c */
[----:B------:R1:W-:Y:S01]  /*9820*/  MUFU.EX2 R182, R2 ;  /* 0x0000000200b67308 */ /* 0x0003e20000000800 */
[----:B------:R-:W3:Y:S02]  /*9830*/  LDL.LU R195, [R1+0x4] ;  /* 0x0000040001c37983 */ /* 0x000ee40000300800 */
[----:B----4-:R-:W-:Y:S04]  /*9840*/  F2FP.BF16.PACK_AB R138, R185, R186 ;  /* 0x000000bab98a723e */ /* 0x010fe800000010ff */
[C---:B------:R-:W-:Y:S01]  /*9850*/  HMMA.16816.F32.BF16 R80, R100.reuse, R114, R80 ;  /* 0x000000726450723c */ /* 0x040fe20000041850 */
[----:B------:R-:W4:Y:S02]  /*9860*/  LDSM.16.MT88.4 R112, [R206+0x2080] ;  /* 0x00208000ce70783b */ /* 0x000f240000004200 */
[----:B------:R-:W1:Y:S05]  /*9870*/  MUFU.EX2 R181, R139 ;  /* 0x0000008b00b57308 */ /* 0x000e6a0000000800 */
[-C--:B-----5:R-:W-:Y:S08]  /*9880*/  HMMA.16816.F32.BF16 R84, R100, R116.reuse, R84 ;  /* 0x000000746454723c */ /* 0x0a0ff00000041854 */
[C---:B------:R-:W-:Y:S01]  /*9890*/  HMMA.16816.F32.BF16 R88, R104.reuse, R116, R88 ;  /* 0x000000746858723c */ /* 0x040fe20000041858 */
[--C-:B-1----:R-:W-:Y:S02]  /*98a0*/  FFMA.FTZ R2, R193, c[0x0][0x2d0], -R164.reuse ;  /* 0x0000b400c1027a23 */ /* 0x102fe400000108a4 */
[----:B------:R-:W5:Y:S02]  /*98b0*/  LDL.LU R193, [R1] ;  /* 0x0000000001c17983 */ /* 0x000f640000300800 */
[----:B------:R1:W-:Y:S03]  /*98c0*/  MUFU.EX2 R180, R2 ;  /* 0x0000000200b47308 */ /* 0x0003e60000000800 */
[-C--:B------:R-:W-:Y:S01]  /*98d0*/  HMMA.16816.F32.BF16 R92, R104, R118.reuse, R92 ;  /* 0x00000076685c723c */ /* 0x080fe2000004185c */
[----:B------:R-:W-:Y:S07]  /*98e0*/  F2FP.BF16.PACK_AB R139, R181, R182 ;  /* 0x000000b6b58b723e */ /* 0x000fee00000010ff */
[----:B------:R-:W-:Y:S01]  /*98f0*/  HMMA.16816.F32.BF16 R96, R100, R118, R96 ;  /* 0x000000766460723c */ /* 0x000fe20000041860 */
[--C-:B-1----:R-:W-:Y:S02]  /*9900*/  FFMA.FTZ R2, R196, c[0x0][0x2d0], -R164.reuse ;  /* 0x0000b400c4027a23 */ /* 0x102fe400000108a4 */
[----:B------:R-:W5:Y:S02]  /*9910*/  LDL.LU R196, [R1+0x8] ;  /* 0x0000080001c47983 */ /* 0x000f640000300800 */
[----:B------:R1:W1:Y:S02]  /*9920*/  MUFU.EX2 R178, R2 ;  /* 0x0000000200b27308 */ /* 0x0002640000000800 */
[--C-:B-1----:R-:W-:Y:S01]  /*9930*/  FFMA.FTZ R2, R198, c[0x0][0x2d0], -R164.reuse ;  /* 0x0000b400c6027a23 */ /* 0x102fe200000108a4 */
[----:B------:R-:W-:Y:S01]  /*9940*/  F2FP.BF16.PACK_AB R160, R178, R180 ;  /* 0x000000b4b2a0723e */ /* 0x000fe200000010ff */
[----:B------:R-:W-:Y:S03]  /*9950*/  FFMA.FTZ R164, R199, c[0x0][0x2d0], -R164 ;  /* 0x0000b400c7a47a23 */ /* 0x000fe600000108a4 */
[----:B------:R-:W-:Y:S03]  /*9960*/  MOV R198, R166 ;  /* 0x000000a600c67202 */ /* 0x000fe60000000f00 */
[----:B------:R1:W-:Y:S10]  /*9970*/  MUFU.EX2 R179, R2 ;  /* 0x0000000200b37308 */ /* 0x0003f40000000800 */
[----:B------:R-:W4:Y:S01]  /*9980*/  MUFU.EX2 R177, R164 ;  /* 0x000000a400b17308 */ /* 0x000f220000000800 */
[--C-:B-1----:R-:W-:Y:S09]  /*9990*/  FFMA.FTZ R2, R191, c[0x0][0x2d0], -R165.reuse ;  /* 0x0000b400bf027a23 */ /* 0x102ff200000108a5 */
[----:B------:R1:W-:Y:S01]  /*99a0*/  MUFU.EX2 R173, R2 ;  /* 0x0000000200ad7308 */ /* 0x0003e20000000800 */
[----:B----4-:R-:W-:Y:S01]  /*99b0*/  F2FP.BF16.PACK_AB R162, R177, R179 ;  /* 0x000000b3b1a2723e */ /* 0x010fe200000010ff */
[--C-:B-1----:R-:W-:Y:S08]  /*99c0*/  FFMA.FTZ R2, R192, c[0x0][0x2d0], -R165.reuse ;  /* 0x0000b400c0027a23 */ /* 0x102ff000000108a5 */
[----:B------:R1:W4:Y:S02]  /*99d0*/  MUFU.EX2 R172, R2 ;  /* 0x0000000200ac7308 */ /* 0x0003240000000800 */
[--C-:B-1----:R-:W-:Y:S01]  /*99e0*/  FFMA.FTZ R2, R197, c[0x0][0x2d0], -R165.reuse ;  /* 0x0000b400c5027a23 */ /* 0x102fe200000108a5 */
[----:B----4-:R-:W-:Y:S01]  /*99f0*/  F2FP.BF16.PACK_AB R161, R172, R173 ;  /* 0x000000adaca1723e */ /* 0x010fe200000010ff */
        /* <DEDUP_REMOVED lines=9> */
[----:B------:R-:W4:Y:S06]  /*9a90*/  LDL R11, [R1+0x1c] ;  /* 0x00001c00010b7983 */ /* 0x000f2c0000100800 */
        /* <DEDUP_REMOVED lines=12> */
[----:B------:R-:W-:Y:S03]  /*9b60*/  FADD.FTZ R3, R245, R3 ;  /* 0x00000003f5037221 */ /* 0x000fe60000010000 */
[C---:B------:R-:W-:Y:S01]  /*9b70*/  HMMA.16816.F32.BF16 R56, R160.reuse, R164, R56 ;  /* 0x000000a4a038723c */ /* 0x040fe20000041838 */
[----:B------:R-:W-:Y:S03]  /*9b80*/  FADD.FTZ R8, R246, R3 ;  /* 0x00000003f6087221 */ /* 0x000fe60000010000 */
[----:B--2---:R-:W-:Y:S02]  /*9b90*/  FFMA.FTZ R3, R0, R189, R183 ;  /* 0x000000bd00037223 */ /* 0x004fe400000100b7 */
[----:B------:R-:W-:Y:S02]  /*9ba0*/  FADD.FTZ R0, R247, R8 ;  /* 0x00000008f7007221 */ /* 0x000fe40000010000 */
[-C--:B------:R-:W-:Y:S01]  /*9bb0*/  HMMA.16816.F32.BF16 R60, R160, R166.reuse, R60 ;  /* 0x000000a6a03c723c */ /* 0x080fe2000004183c */
[----:B------:R-:W-:Y:S03]  /*9bc0*/  FADD.FTZ R3, R184, R3 ;  /* 0x00000003b8037221 */ /* 0x000fe60000010000 */
[----:B------:R-:W-:Y:S02]  /*9bd0*/  FADD.FTZ R8, R233, R0 ;  /* 0x00000000e9087221 */ /* 0x000fe40000010000 */
[----:B------:R-:W-:Y:S02]  /*9be0*/  FADD.FTZ R3, R242, R3 ;  /* 0x00000003f2037221 */ /* 0x000fe40000010000 */
[C---:B------:R-:W-:Y:S01]  /*9bf0*/  HMMA.16816.F32.BF16 R64, R136.reuse, R166, R64 ;  /* 0x000000a68840723c */ /* 0x040fe20000041840 */
[----:B-----5:R-:W-:Y:S03]  /*9c00*/  FFMA.FTZ R128, R128, R193, R248 ;  /* 0x000000c180807223 */ /* 0x020fe600000100f8 */
[----:B------:R-:W-:Y:S02]  /*9c10*/  FADD.FTZ R3, R243, R3 ;  /* 0x00000003f3037221 */ /* 0x000fe40000010000 */
[----:B------:R-:W-:Y:S02]  /*9c20*/  FADD.FTZ R128, R249, R128 ;  /* 0x00000080f9807221 */ /* 0x000fe40000010000 */
[-C--:B------:R-:W-:Y:S04]  /*9c30*/  HMMA.16816.F32.BF16 R68, R136, R168.reuse, R68 ;  /* 0x000000a88844723c */ /* 0x080fe80000041844 */
[----:B------:R-:W-:Y:S02]  /*9c40*/  FADD.FTZ R128, R250, R128 ;  /* 0x00000080fa807221 */ /* 0x000fe40000010000 */
[----:B------:R-:W-:Y:S02]  /*9c50*/  FADD.FTZ R3, R203, R3 ;  /* 0x00000003cb037221 */ /* 0x000fe40000010000 */
[C---:B------:R-:W-:Y:S04]  /*9c60*/  HMMA.16816.F32.BF16 R72, R160.reuse, R168, R72 ;  /* 0x000000a8a048723c */ /* 0x040fe80000041848 */
[----:B------:R-:W-:Y:S04]  /*9c70*/  FADD.FTZ R3, R176, R3 ;  /* 0x00000003b0037221 */ /* 0x000fe80000010000 */
[----:B------:R-:W-:Y:S01]  /*9c80*/  FADD.FTZ R3, R174, R3 ;  /* 0x00000003ae037221 */ /* 0x000fe20000010000 */
[-C--:B------:R-:W-:Y:S03]  /*9c90*/  HMMA.16816.F32.BF16 R76, R160, R170.reuse, R76 ;  /* 0x000000aaa04c723c */ /* 0x080fe6000004184c */
[----:B------:R-:W-:Y:S02]  /*9ca0*/  FADD.FTZ R3, R175, R3 ;  /* 0x00000003af037221 */ /* 0x000fe40000010000 */
[----:B------:R-:W-:Y:S03]  /*9cb0*/  FFMA.FTZ R129, R129, R196, R198 ;  /* 0x000000c481817223 */ /* 0x000fe600000100c6 */
[C---:B------:R-:W-:Y:S01]  /*9cc0*/  HMMA.16816.F32.BF16 R80, R136.reuse, R170, R80 ;  /* 0x000000aa8850723c */ /* 0x040fe20000041850 */
[----:B------:R-:W-:Y:S03]  /*9cd0*/  FADD.FTZ R2, R194, R129 ;  /* 0x00000081c2027221 */ /* 0x000fe60000010000 */
[----:B------:R-:W-:Y:S01]  /*9ce0*/  MOV R129, R134 ;  /* 0x0000008600817202 */ /* 0x000fe20000000f00 */
[----:B------:R-:W-:Y:S03]  /*9cf0*/  FADD.FTZ R2, R190, R2 ;  /* 0x00000002be027221 */ /* 0x000fe60000010000 */
[-C--:B------:R-:W-:Y:S01]  /*9d00*/  HMMA.16816.F32.BF16 R84, R136, R4.reuse, R84 ;  /* 0x000000048854723c */ /* 0x080fe20000041854 */
[----:B------:R-:W-:Y:S03]  /*9d10*/  FADD.FTZ R9, R188, R2 ;  /* 0x00000002bc097221 */ /* 0x000fe60000010000 */
[----:B------:R-:W-:Y:S01]  /*9d20*/  FADD.FTZ R2, R252, R128 ;  /* 0x00000080fc027221 */ /* 0x000fe20000010000 */
[-C--:B------:R-:W-:Y:S01]  /*9d30*/  MOV R128, R130.reuse ;  /* 0x0000008200807202 */ /* 0x080fe20000000f00 */
[----:B------:R-:W-:Y:S02]  /*9d40*/  FADD.FTZ R9, R241, R9 ;  /* 0x00000009f1097221 */ /* 0x000fe40000010000 */
[C---:B------:R-:W-:Y:S01]  /*9d50*/  HMMA.16816.F32.BF16 R88, R160.reuse, R4, R88 ;  /* 0x00000004a058723c */ /* 0x040fe20000041858 */
[----:B------:R-:W-:Y:S03]  /*9d60*/  FADD.FTZ R10, R239, R2 ;  /* 0x00000002ef0a7221 */ /* 0x000fe60000010000 */
[----:B------:R-:W-:Y:S02]  /*9d70*/  FADD.FTZ R2, R240, R9 ;  /* 0x00000009f0027221 */ /* 0x000fe40000010000 */
[----:B------:R-:W-:Y:S02]  /*9d80*/  FADD.FTZ R0, R238, R10 ;  /* 0x0000000aee007221 */ /* 0x000fe40000010000 */
[----:B------:R-:W-:Y:S01]  /*9d90*/  FADD.FTZ R9, R232, R8 ;  /* 0x00000008e8097221 */ /* 0x000fe20000010000 */
[-C--:B------:R-:W-:Y:S03]  /*9da0*/  HMMA.16816.F32.BF16 R92, R160, R6.reuse, R92 ;  /* 0x00000006a05c723c */ /* 0x080fe6000004185c */
[----:B------:R-:W-:Y:S02]  /*9db0*/  FADD.FTZ R10, R237, R2 ;  /* 0x00000002ed0a7221 */ /* 0x000fe40000010000 */
[----:B------:R-:W-:Y:S02]  /*9dc0*/  FADD.FTZ R8, R235, R0 ;  /* 0x00000000eb087221 */ /* 0x000fe40000010000 */
[----:B------:R-:W-:Y:S01]  /*9dd0*/  FADD.FTZ R2, R231, R9 ;  /* 0x00000009e7027221 */ /* 0x000fe20000010000 */
[----:B------:R-:W-:Y:S01]  /*9de0*/  HMMA.16816.F32.BF16 R96, R136, R6, R96 ;  /* 0x000000068860723c */ /* 0x000fe20000041860 */
[----:B------:R-:W-:Y:S03]  /*9df0*/  FADD.FTZ R0, R236, R10 ;  /* 0x0000000aec007221 */ /* 0x000fe60000010000 */
[----:B------:R-:W-:Y:S02]  /*9e00*/  FADD.FTZ R5, R234, R8 ;  /* 0x00000008ea057221 */ /* 0x000fe40000010000 */
[----:B------:R-:W-:Y:S01]  /*9e10*/  FADD.FTZ R8, R223, R2 ;  /* 0x00000002df087221 */ /* 0x000fe20000010000 */
[----:B------:R-:W-:Y:S01]  /*9e20*/  IADD3 R223, R219, -0x1, RZ ;  /* 0xffffffffdbdf7810 */ /* 0x000fe20007ffe0ff */
[----:B------:R-:W-:Y:S01]  /*9e30*/  FADD.FTZ R4, R201, R0 ;  /* 0x00000000c9047221 */ /* 0x000fe20000010000 */
[----:B------:R-:W-:Y:S03]  /*9e40*/  MOV R136, R130 ;  /* 0x0000008200887202 */ /* 0x000fe60000000f00 */
        /* <DEDUP_REMOVED lines=21> */
[----:B----4-:R-:W-:Y:S02]  /*9fa0*/  ISETP.GT.AND P0, PT, R219, R11, PT ;  /* 0x0000000bdb00720c */ /* 0x010fe40003f04270 */
[----:B------:R-:W-:Y:S11]  /*9fb0*/  MOV R219, R223 ;  /* 0x000000df00db7202 */ /* 0x000ff60000000f00 */
[----:B-1----:R-:W-:-:S05]  /*9fc0*/  @P0 BRA `(.L_x_335) ;  /* 0xffffbfa000000947 */ /* 0x002fca000383ffff */
.L_x_314:
[----:B------:R-:W-:Y:S01]  /*9fd0*/  IMAD.MOV.U32 R0, RZ, RZ, c[0x0][0x2c4] ;  /* 0x0000b100ff007624 */ /* 0x000fe200078e00ff */
[----:B------:R-:W-:Y:S01]  /*9fe0*/  IADD3 R2, R229, 0x1, -R230 ;  /* 0x00000001e5027810 */ /* 0x000fe20007ffe8e6 */
[----:B------:R-:W-:-:S03]  /*9ff0*/  IMAD.MOV.U32 R4, RZ, RZ, c[0x0][0x32c] ;  /* 0x0000cb00ff047624 */ /* 0x000fc600078e00ff */
[----:B------:R-:W-:Y:S02]  /*a000*/  ISETP.NE.AND P1, PT, R0, 0x1, PT ;  /* 0x000000010000780c */ /* 0x000fe40003f25270 */
[----:B------:R-:W2:Y:S01]  /*a010*/  S2R R0, SR_CTAID.X ;  /* 0x0000000000007919 */ /* 0x000ea20000002500 */
[----:B------:R-:W-:Y:S02]  /*a020*/  ISETP.GE.AND P0, PT, R4, 0x1, PT ;  /* 0x000000010400780c */ /* 0x000fe40003f06270 */
[----:B--2---:R-:W-:-:S08]  /*a030*/  LEA R0, R0, 0x7f, 0x7 ;  /* 0x0000007f00007811 */ /* 0x004fd000078e38ff */
[----:B-1----:R-:W-:-:S05]  /*a040*/  @P1 IMAD.HI.U32 R3, R0, c[0x0][0x2c8], RZ ;  /* 0x0000b20000031a27 */ /* 0x002fca00078e00ff */
[----:B------:R-:W-:-:S05]  /*a050*/  @P1 SHF.R.U32.HI R0, RZ, c[0x0][0x2cc], R3 ;  /* 0x0000b300ff001a19 */ /* 0x000fca0000011603 */
[----:B------:R-:W-:-:S05]  /*a060*/  IMAD.IADD R0, R2, 0x1, R0 ;  /* 0x0000000102007824 */ /* 0x000fca00078e0200 */
[----:B------:R-:W-:Y:S01]  /*a070*/  IADD3 R2, R0, -c[0x0][0x324], RZ ;  /* 0x8000c90000027a10 */ /* 0x000fe20007ffe0ff */
[----:B------:R-:W-:Y:S05]  /*a080*/  @!P0 BRA `(.L_x_336) ;  /* 0x000000f000008947 */ /* 0x000fea0003800000 */
        /* <DEDUP_REMOVED lines=9> */
.L_x_337:
[----:B------:R-:W-:-:S04]  /*a120*/  MOV R3, 0x1 ;  /* 0x0000000100037802 */ /* 0x000fc80000000f00 */
[----:B------:R-:W-:-:S13]  /*a130*/  ISETP.NE.AND P0, PT, R3, c[0x0][0x32c], PT ;  /* 0x0000cb0003007a0c */ /* 0x000fda0003f05270 */
[----:B------:R-:W-:-:S05]  /*a140*/  @P0 IMAD.HI.U32 R3, R0, c[0x0][0x330], RZ ;  /* 0x0000cc0000030a27 */ /* 0x000fca00078e00ff */
[----:B------:R-:W-:-:S05]  /*a150*/  @P0 SHF.R.U32.HI R0, RZ, c[0x0][0x334], R3 ;  /* 0x0000cd00ff000a19 */ /* 0x000fca0000011603 */
.L_x_338:
[----:B------:R-:W-:-:S05]  /*a160*/  IMAD R0, R0, c[0x0][0x32c], RZ ;  /* 0x0000cb0000007a24 */ /* 0x000fca00078e02ff */
[----:B------:R-:W-:-:S03]  /*a170*/  IMNMX R2, R2, R0, !PT ;  /* 0x0000000002027217 */ /* 0x000fc60007800200 */
.L_x_336:
        /* <DEDUP_REMOVED lines=27> */
.L_x_344:
        /* <DEDUP_REMOVED lines=19> */
[----:B-1-34-:R-:W1:Y:S01]  /*a460*/  S2R R5, SR_CTAID.Y ;  /* 0x0000000000057919 */ /* 0x01ae620000002600 */
[----:B------:R-:W-:Y:S01]  /*a470*/  SHF.R.S32.HI R2, RZ, 0x1f, R224 ;  /* 0x0000001fff027819 */ /* 0x000fe200000114e0 */
[----:B------:R-:W-:Y:S01]  /*a480*/  BSSY B0, `(.L_x_340) ;  /* 0x000003b000007945 */ /* 0x000fe20003800000 */
[C---:B------:R-:W-:Y:S01]  /*a490*/  ISETP.GE.AND P1, PT, R225.reuse, c[0x0][0x1d4], PT ;  /* 0x00007500e1007a0c */ /* 0x040fe20003f26270 */
[----:B------:R-:W2:Y:S01]  /*a4a0*/  S2R R9, SR_CTAID.Y ;  /* 0x0000000000097919 */ /* 0x000ea20000002600 */
[C---:B------:R-:W-:Y:S01]  /*a4b0*/  IADD3 R12, R225.reuse, 0x20, RZ ;  /* 0x00000020e10c7810 */ /* 0x040fe20007ffe0ff */
[----:B------:R-:W-:Y:S01]  /*a4c0*/  IMAD R4, R2, c[0x0][0x208], RZ ;  /* 0x0000820002047a24 */ /* 0x000fe200078e02ff */
[----:B------:R-:W-:Y:S01]  /*a4d0*/  IADD3 R11, R225, 0x40, RZ ;  /* 0x00000040e10b7810 */ /* 0x000fe20007ffe0ff */
[----:B------:R-:W-:Y:S01]  /*a4e0*/  IMAD.WIDE.U32 R2, R224, c[0x0][0x208], RZ ;  /* 0x00008200e0027a25 */ /* 0x000fe200078e00ff */
[----:B------:R-:W-:Y:S01]  /*a4f0*/  ISETP.GE.AND P3, PT, R12, c[0x0][0x1d4], PT ;  /* 0x000075000c007a0c */ /* 0x000fe20003f66270 */
[----:B------:R-:W3:Y:S01]  /*a500*/  S2R R10, SR_TID.X ;  /* 0x00000000000a7919 */ /* 0x000ee20000002100 */
[----:B------:R-:W-:Y:S01]  /*a510*/  ISETP.GE.AND P2, PT, R11, c[0x0][0x1d4], PT ;  /* 0x000075000b007a0c */ /* 0x000fe20003f46270 */
[----:B------:R-:W-:Y:S01]  /*a520*/  IMAD R4, R224, c[0x0][0x20c], R4 ;  /* 0x00008300e0047a24 */ /* 0x000fe200078e0204 */
[----:B------:R-:W-:Y:S03]  /*a530*/  SHF.R.S32.HI R8, RZ, 0x1f, R222 ;  /* 0x0000001fff087819 */ /* 0x000fe600000114de */
        /* <DEDUP_REMOVED lines=10> */
[----:B------:R-:W-:Y:S02]  /*a5e0*/  IADD3.X R8, R5, R3, R8, P0, !PT ;  /* 0x0000000305087210 */ /* 0x000fe400007fe408 */
[C---:B------:R-:W-:Y:S04]  /*a5f0*/  LEA R9, P0, R2.reuse, c[0x0][0x1f8], 0x1 ;  /* 0x00007e0002097a11 */ /* 0x040fe800078008ff */
[----:B------:R-:W-:Y:S02]  /*a600*/  LEA.HI.X R8, R2, c[0x0][0x1fc], R8, 0x1, P0 ;  /* 0x00007f0002087a11 */ /* 0x000fe400000f0c08 */
[----:B------:R-:W1:Y:S04]  /*a610*/  SHFL.IDX PT, R2, R9, RZ, 0x1c1f ;  /* 0x001c1fff09027589 */ /* 0x000e6800000e0000 */
[----:B------:R-:W2:Y:S01]  /*a620*/  SHFL.IDX PT, R3, R8, RZ, 0x1c1f ;  /* 0x001c1fff08037589 */ /* 0x000ea200000e0000 */
[C---:B-1----:R-:W-:Y:S05]  /*a630*/  IADD3 R6, P0, R2.reuse, R228, RZ ;  /* 0x000000e402067210 */ /* 0x042fea0007f1e0ff */
[C---:B--2---:R-:W-:Y:S01]  /*a640*/  IMAD.X R7, R3.reuse, 0x1, R200, P0 ;  /* 0x0000000103077824 */ /* 0x044fe200000e06c8 */
[C---:B------:R-:W-:Y:S04]  /*a650*/  IADD3 R4, P0, R2.reuse, R198, RZ ;  /* 0x000000c602047210 */ /* 0x040fe80007f1e0ff */
[----:B------:R-:W-:Y:S01]  /*a660*/  @!PT LDS RZ, [RZ] ;  /* 0x00000000fffff984 */ /* 0x000fe20000000800 */
[----:B------:R1:W-:Y:S01]  /*a670*/  LDGSTS.E.BYPASS.LTC128B.128 [R218+0x1880], [R6.64], !P1 ;  /* 0x0188000006da7fae */ /* 0x0003e2000c901d46 */
[C---:B------:R-:W-:Y:S01]  /*a680*/  IMAD.X R5, R3.reuse, 0x1, R199, P0 ;  /* 0x0000000103057824 */ /* 0x040fe200000e06c7 */
        /* <DEDUP_REMOVED lines=9> */
.L_x_386:
[C---:B------:R-:W-:Y:S02]  /*a720*/  IADD3 R10, R225.reuse, 0x20, RZ ;  /* 0x00000020e10a7810 */ /* 0x040fe40007ffe0ff */
[C---:B------:R-:W-:Y:S02]  /*a730*/  ISETP.GE.AND P3, PT, R225.reuse, c[0x0][0x1d4], PT ;  /* 0x00007500e1007a0c */ /* 0x040fe40003f66270 */
        /* <DEDUP_REMOVED lines=15> */
.L_x_341:
[----:B------:R-:W-:Y:S05]  /*a830*/  BSYNC B0 ;  /* 0x0000000000007941 */ /* 0x000fea0003800000 */
.L_x_340:
[----:B-1-34-:R-:W0:Y:S01]  /*a840*/  LDGDEPBAR ;  /* 0x00000000000079af */ /* 0x01ae220000000000 */
[----:B------:R-:W-:Y:S01]  /*a850*/  WARPSYNC 0xffffffff ;  /* 0xffffffff00007948 */ /* 0x000fe20003800000 */
[-C--:B------:R-:W-:Y:S06]  /*a860*/  HMMA.16816.F32.BF16 R4, R48, R16.reuse, RZ ;  /* 0x000000103004723c */ /* 0x080fec00000418ff */
[----:B------:R-:W2:Y:S02]  /*a870*/  LDL R2, [R1+0x10] ;  /* 0x0000100001027983 */ /* 0x000ea40000100800 */
[C---:B------:R-:W-:Y:S02]  /*a880*/  HMMA.16816.F32.BF16 R8, R44.reuse, R16, RZ ;  /* 0x000000102c08723c */ /* 0x040fe400000418ff */
[----:B------:R-:W-:Y:S06]  /*a890*/  LDSM.16.M88.4 R180, [R204+0x4880] ;  /* 0x00488000ccb4783b */ /* 0x000fec0000000200 */
        /* <DEDUP_REMOVED lines=10> */
[C---:B------:R-:W-:Y:S08]  /*a940*/  HMMA.16816.F32.BF16 R40, R44.reuse, R136, RZ ;  /* 0x000000882c28723c */ /* 0x040ff000000418ff */
[-C--:B------:R-:W-:Y:S08]  /*a950*/  HMMA.16816.F32.BF16 R44, R44, R138.reuse, RZ ;  /* 0x0000008a2c2c723c */ /* 0x080ff000000418ff */
[----:B------:R-:W-:Y:S01]  /*a960*/  HMMA.16816.F32.BF16 R48, R48, R138, RZ ;  /* 0x0000008a3030723c */ /* 0x000fe200000418ff */
[----:B------:R-:W1:Y:S07]  /*a970*/  LDSM.16.M88.4 R136, [R207+0x8080] ;  /* 0x00808000cf88783b */ /* 0x000e6e0000000200 */
[-C--:B------:R-:W-:Y:S08]  /*a980*/  HMMA.16816.F32.BF16 R4, R160, R164.reuse, R4 ;  /* 0x000000a4a004723c */ /* 0x080ff00000041804 */
[C---:B------:R-:W-:Y:S08]  /*a990*/  HMMA.16816.F32.BF16 R8, R168.reuse, R164, R8 ;  /* 0x000000a4a808723c */ /* 0x040ff00000041808 */
[-C--:B------:R-:W-:Y:S08]  /*a9a0*/  HMMA.16816.F32.BF16 R12, R168, R166.reuse, R12 ;  /* 0x000000a6a80c723c */ /* 0x080ff0000004180c */
[C---:B------:R-:W-:Y:S01]  /*a9b0*/  HMMA.16816.F32.BF16 R16, R160.reuse, R166, R16 ;  /* 0x000000a6a010723c */ /* 0x040fe20000041810 */
        /* <DEDUP_REMOVED lines=8> */
[-C--:B------:R-:W-:Y:S01]  /*aa40*/  HMMA.16816.F32.BF16 R44, R168, R178.reuse, R44 ;  /* 0x000000b2a82c723c */ /* 0x080fe2000004182c */
[----:B------:R-:W5:Y:S07]  /*aa50*/  LDSM.16.M88.4 R168, [R208+0x8080] ;  /* 0x00808000d0a8783b */ /* 0x000f6e0000000200 */
[----:B------:R-:W-:Y:S01]  /*aa60*/  HMMA.16816.F32.BF16 R48, R160, R178, R48 ;  /* 0x000000b2a030723c */ /* 0x000fe20000041830 */
[----:B------:R-:W2:Y:S07]  /*aa70*/  LDSM.16.M88.4 R160, [R214] ;  /* 0x00000000d6a0783b */ /* 0x000eae0000000200 */
[-C--:B-1----:R-:W-:Y:S01]  /*aa80*/  HMMA.16816.F32.BF16 R4, R136, R180.reuse, R4 ;  /* 0x000000b48804723c */ /* 0x082fe20000041804 */
[----:B------:R-:W1:Y:S07]  /*aa90*/  LDSM.16.M88.4 R176, [R213] ;  /* 0x00000000d5b0783b */ /* 0x000e6e0000000200 */
[C---:B------:R-:W-:Y:S08]  /*aaa0*/  HMMA.16816.F32.BF16 R8, R184.reuse, R180, R8 ;  /* 0x000000b4b808723c */ /* 0x040ff00000041808 */
[-C--:B------:R-:W-:Y:S08]  /*aab0*/  HMMA.16816.F32.BF16 R12, R184, R182.reuse, R12 ;  /* 0x000000b6b80c723c */ /* 0x080ff0000004180c */
[C---:B------:R-:W-:Y:S01]  /*aac0*/  HMMA.16816.F32.BF16 R16, R136.reuse, R182, R16 ;  /* 0x000000b68810723c */ /* 0x040fe20000041810 */
[----:B------:R-:W-:Y:S07]  /*aad0*/  LDSM.16.M88.4 R180, [R204+0x5880] ;  /* 0x00588000ccb4783b */ /* 0x000fee0000000200 */
[-C--:B---3--:R-:W-:Y:S08]  /*aae0*/  HMMA.16816.F32.BF16 R20, R136, R164.reuse, R20 ;  /* 0x000000a48814723c */ /* 0x088ff00000041814 */
[C---:B------:R-:W-:Y:S08]  /*aaf0*/  HMMA.16816.F32.BF16 R24, R184.reuse, R164, R24 ;  /* 0x000000a4b818723c */ /* 0x040ff00000041818 */
[-C--:B------:R-:W-:Y:S08]  /*ab00*/  HMMA.16816.F32.BF16 R28, R184, R166.reuse, R28 ;  /* 0x000000a6b81c723c */ /* 0x080ff0000004181c */
[C---:B------:R-:W-:Y:S01]  /*ab10*/  HMMA.16816.F32.BF16 R32, R136.reuse, R166, R32 ;  /* 0x000000a68820723c */ /* 0x040fe20000041820 */
[----:B------:R-:W-:Y:S07]  /*ab20*/  LDSM.16.M88.4 R164, [R204+0x5480] ;  /* 0x00548000cca4783b */ /* 0x000fee0000000200 */
[-C--:B----4-:R-:W-:Y:S08]  /*ab30*/  HMMA.16816.F32.BF16 R36, R136, R172.reuse, R36 ;  /* 0x000000ac8824723c */ /* 0x090ff00000041824 */
[C---:B------:R-:W-:Y:S08]  /*ab40*/  HMMA.16816.F32.BF16 R40, R184.reuse, R172, R40 ;  /* 0x000000acb828723c */ /* 0x040ff00000041828 */
[-C--:B------:R-:W-:Y:S01]  /*ab50*/  HMMA.16816.F32.BF16 R44, R184, R174.reuse, R44 ;  /* 0x000000aeb82c723c */ /* 0x080fe2000004182c */
[----:B------:R-:W-:Y:S07]  /*ab60*/  LDSM.16.M88.4 R184, [R204+0x5c80] ;  /* 0x005c8000ccb8783b */ /* 0x000fee0000000200 */
[----:B------:R-:W-:Y:S01]  /*ab70*/  HMMA.16816.F32.BF16 R48, R136, R174, R48 ;  /* 0x000000ae8830723c */ /* 0x000fe20000041830 */
[----:B------:R-:W3:Y:S07]  /*ab80*/  LDSM.16.M88.4 R136, [R207+0xa080] ;  /* 0x00a08000cf88783b */ /* 0x000eee0000000200 */
[-C--:B-----5:R-:W-:Y:S01]  /*ab90*/  HMMA.16816.F32.BF16 R4, R168, R188.reuse, R4 ;  /* 0x000000bca804723c */ /* 0x0a0fe20000041804 */
[----:B------:R-:W4:Y:S07]  /*aba0*/  LDSM.16.M88.4 R172, [R207+0xb080] ;  /* 0x00b08000cfac783b */ /* 0x000f2e0000000200 */
        /* <DEDUP_REMOVED lines=10> */
[-C--:B-1----:R-:W-:Y:S08]  /*ac50*/  HMMA.16816.F32.BF16 R36, R168, R176.reuse, R36 ;  /* 0x000000b0a824723c */ /* 0x082ff00000041824 */
[C---:B------:R-:W-:Y:S08]  /*ac60*/  HMMA.16816.F32.BF16 R40, R192.reuse, R176, R40 ;  /* 0x000000b0c028723c */ /* 0x040ff00000041828 */
[-C--:B------:R-:W-:Y:S01]  /*ac70*/  HMMA.16816.F32.BF16 R44, R192, R178.reuse, R44 ;  /* 0x000000b2c02c723c */ /* 0x080fe2000004182c */
[----:B------:R-:W1:Y:S07]  /*ac80*/  LDSM.16.M88.4 R192, [R208+0xb080] ;  /* 0x00b08000d0c0783b */ /* 0x000e6e0000000200 */
[----:B------:R-:W-:Y:S01]  /*ac90*/  HMMA.16816.F32.BF16 R48, R168, R178, R48 ;  /* 0x000000b2a830723c */ /* 0x000fe20000041830 */
[----:B------:R-:W5:Y:S07]  /*aca0*/  LDSM.16.M88.4 R168, [R211] ;  /* 0x00000000d3a8783b */ /* 0x000f6e0000000200 */
[-C--:B---3--:R-:W-:Y:S01]  /*acb0*/  HMMA.16816.F32.BF16 R4, R136, R164.reuse, R4 ;  /* 0x000000a48804723c */ /* 0x088fe20000041804 */
[----:B------:R-:W3:Y:S01]  /*acc0*/  LDSM.16.M88.4 R176, [R210] ;  /* 0x00000000d2b0783b */ /* 0x000ee20000000200 */
[----:B------:R-:W-:Y:S06]  /*acd0*/  DEPBAR.LE SB0, 0x0 ;  /* 0x000080000000791a */ /* 0x000fec0000000000 */
[C---:B----4-:R-:W-:Y:S01]  /*ace0*/  HMMA.16816.F32.BF16 R8, R172.reuse, R164, R8 ;  /* 0x000000a4ac08723c */ /* 0x050fe20000041808 */
[----:B------:R-:W-:Y:S07]  /*acf0*/  BAR.SYNC.DEFER_BLOCKING 0x0 ;  /* 0x0000000000007b1d */ /* 0x000fee0000010000 */
        /* <DEDUP_REMOVED lines=11> */
[C---:B-1----:R-:W-:Y:S08]  /*adb0*/  HMMA.16816.F32.BF16 R8, R192.reuse, R188, R8 ;  /* 0x000000bcc008723c */ /* 0x042ff00000041808 */
[-C--:B------:R-:W-:Y:S08]  /*adc0*/  HMMA.16816.F32.BF16 R12, R192, R190.reuse, R12 ;  /* 0x000000bec00c723c */ /* 0x080ff0000004180c */
[C---:B------:R-:W-:Y:S08]  /*add0*/  HMMA.16816.F32.BF16 R16, R160.reuse, R190, R16 ;  /* 0x000000bea010723c */ /* 0x040ff00000041810 */
[-C--:B-----5:R-:W-:Y:S08]  /*ade0*/  HMMA.16816.F32.BF16 R20, R160, R168.reuse, R20 ;  /* 0x000000a8a014723c */ /* 0x0a0ff00000041814 */
[C---:B------:R-:W-:Y:S08]  /*adf0*/  HMMA.16816.F32.BF16 R24, R192.reuse, R168, R24 ;  /* 0x000000a8c018723c */ /* 0x040ff00000041818 */
[-C--:B------:R-:W-:Y:S08]  /*ae00*/  HMMA.16816.F32.BF16 R28, R192, R170.reuse, R28 ;  /* 0x000000aac01c723c */ /* 0x080ff0000004181c */
[C---:B------:R-:W-:Y:S08]  /*ae10*/  HMMA.16816.F32.BF16 R32, R160.reuse, R170, R32 ;  /* 0x000000aaa020723c */ /* 0x040ff00000041820 */
[-C--:B---3--:R-:W-:Y:S08]  /*ae20*/  HMMA.16816.F32.BF16 R36, R160, R176.reuse, R36 ;  /* 0x000000b0a024723c */ /* 0x088ff00000041824 */
[C---:B------:R-:W-:Y:S08]  /*ae30*/  HMMA.16816.F32.BF16 R40, R192.reuse, R176, R40 ;  /* 0x000000b0c028723c */ /* 0x040ff00000041828 */
[-C--:B------:R-:W-:Y:S08]  /*ae40*/  HMMA.16816.F32.BF16 R44, R192, R178.reuse, R44 ;  /* 0x000000b2c02c723c */ /* 0x080ff0000004182c */
[----:B------:R-:W-:Y:S01]  /*ae50*/  HMMA.16816.F32.BF16 R48, R160, R178, R48 ;  /* 0x000000b2a030723c */ /* 0x000fe20000041830 */
[----:B------:R-:W-:-:S07]  /*ae60*/  @!P0 BRA `(.L_x_343) ;  /* 0x000004b000008947 */ /* 0x000fce0003800000 */
[----:B------:R-:W2:Y:S01]  /*ae70*/  LDL R3, [R1+0x20] ;  /* 0x0000200001037983 */ /* 0x000ea20000100800 */
[----:B------:R-:W-:Y:S01]  /*ae80*/  IMAD.MOV.U32 R222, RZ, RZ, RZ ;  /* 0x000000ffffde7224 */ /* 0x000fe200078e00ff */
[----:B------:R-:W-:Y:S01]  /*ae90*/  ISETP.GE.AND P5, PT, R225, c[0x0][0x1d4], PT ;  /* 0x00007500e1007a0c */ /* 0x000fe20003fa6270 */
[----:B------:R-:W-:Y:S01]  /*aea0*/  IMAD.MOV.U32 R130, RZ, RZ, c[0x0][0x2b8] ;  /* 0x0000ae00ff827624 */ /* 0x000fe200078e00ff */
[----:B------:R-:W3:Y:S04]  /*aeb0*/  LDL R2, [R1+0x14] ;  /* 0x0000140001027983 */ /* 0x000ee80000100800 */
[----:B------:R-:W4:Y:S01]  /*aec0*/  LDL.64 R202, [R1+0x28] ;  /* 0x0000280001ca7983 */ /* 0x000f220000100a00 */
[----:B------:R-:W-:Y:S03]  /*aed0*/  ISETP.NE.AND P2, PT, R130, 0x1, PT ;  /* 0x000000018200780c */ /* 0x000fe60003f45270 */
[----:B------:R-:W5:Y:S01]  /*aee0*/  LDL R201, [R1+0x30] ;  /* 0x0000300001c97983 */ /* 0x000f620000100800 */
[----:B---3--:R-:W-:Y:S01]  /*aef0*/  ISETP.GT.AND P1, PT, R2, 0x2f, PT ;  /* 0x0000002f0200780c */ /* 0x008fe20003f24270 */
[----:B--2---:R-:W-:Y:S05]  /*af00*/  IMAD R3, R223, 0x30, R3 ;  /* 0x00000030df037824 */ /* 0x004fea00078e0203 */
[----:B------:R-:W-:Y:S05]  /*af10*/  IADD3 R3, R3, -0x30, R2 ;  /* 0xffffffd003037810 */ /* 0x000fea0007ffe002 */
[----:B------:R-:W-:Y:S04]  /*af20*/  @P2 IMAD.HI.U32 R130, R3, c[0x0][0x2bc], RZ ;  /* 0x0000af0003822a27 */ /* 0x000fe800078e00ff */
[--C-:B------:R-:W-:Y:S01]  /*af30*/  IMAD.MOV.U32 R2, RZ, RZ, R3.reuse ;  /* 0x000000ffff027224 */ /* 0x100fe200078e0003 */
[----:B------:R-:W-:Y:S04]  /*af40*/  @P2 SHF.R.U32.HI R2, RZ, c[0x0][0x2c0], R130 ;  /* 0x0000b000ff022a19 */ /* 0x000fe80000011682 */
[C---:B----4-:R-:W-:Y:S02]  /*af50*/  @!P1 IADD3 R131, P0, R2.reuse, R202, RZ ;  /* 0x000000ca02839210 */ /* 0x050fe40007f1e0ff */
[----:B------:R-:W1:Y:S02]  /*af60*/  S2R R202, SR_CTAID.Y ;  /* 0x0000000000ca7919 */ /* 0x000e640000002600 */
[----:B-----5:R-:W-:Y:S01]  /*af70*/  @!P1 LEA.HI.X.SX32 R136, R2, R201, 0x1, P0 ;  /* 0x000000c902889211 */ /* 0x020fe200000f0eff */
[----:B------:R-:W-:Y:S01]  /*af80*/  IMAD.MOV R2, RZ, RZ, -R2 ;  /* 0x000000ffff027224 */ /* 0x000fe200078e0a02 */
[----:B------:R-:W2:Y:S01]  /*af90*/  S2R R201, SR_CTAID.Y ;  /* 0x0000000000c97919 */ /* 0x000ea20000002600 */
[C---:B------:R-:W-:Y:S02]  /*afa0*/  @!P1 LEA R130, P0, R131.reuse, c[0x0][0x2a0], 0x2 ;  /* 0x0000a80083829a11 */ /* 0x040fe400078010ff */
[----:B------:R-:W-:Y:S02]  /*afb0*/  IMAD R224, R2, c[0x0][0x2b8], R3 ;  /* 0x0000ae0002e07a24 */ /* 0x000fe400078e0203 */
[----:B------:R-:W-:Y:S03]  /*afc0*/  @!P1 LEA.HI.X R131, R131, c[0x0][0x2a4], R136, 0x2, P0 ;  /* 0x0000a90083839a11 */ /* 0x000fe600000f1488 */
[----:B------:R-:W-:Y:S02]  /*afd0*/  SHF.R.S32.HI R2, RZ, 0x1f, R224 ;  /* 0x0000001fff027819 */ /* 0x000fe400000114e0 */
[----:B------:R3:W4:Y:S01]  /*afe0*/  @!P1 LDG.E R222, [R130.64] ;  /* 0x0000000682de9981 */ /* 0x000722000c1e1900 */
[----:B-1----:R-:W-:Y:S01]  /*aff0*/  SHF.R.S32.HI R202, RZ, 0x1f, R202 ;  /* 0x0000001fffca7819 */ /* 0x002fe200000114ca */
[C---:B--2---:R-:W-:Y:S04]  /*b000*/  IMAD.WIDE.U32 R220, R201.reuse, c[0x0][0x1e8], RZ ;  /* 0x00007a00c9dc7a25 */ /* 0x044fe800078e00ff */
[----:B------:R-:W-:Y:S04]  /*b010*/  IMAD R202, R202, c[0x0][0x1e8], RZ ;  /* 0x00007a00caca7a24 */ /* 0x000fe800078e02ff */
[----:B------:R-:W-:Y:S02]  /*b020*/  IMAD R202, R201, c[0x0][0x1ec], R202 ;  /* 0x00007b00c9ca7a24 */ /* 0x000fe400078e02ca */
[----:B------:R-:W1:Y:S01]  /*b030*/  S2R R201, SR_TID.X ;  /* 0x0000000000c97919 */ /* 0x000e620000002100 */
[----:B---3--:R-:W-:Y:S02]  /*b040*/  IMAD R130, R2, c[0x0][0x1e0], RZ ;  /* 0x0000780002827a24 */ /* 0x008fe400078e02ff */
[C---:B------:R-:W-:Y:S04]  /*b050*/  IMAD.WIDE.U32 R2, R224.reuse, c[0x0][0x1e0], RZ ;  /* 0x00007800e0027a25 */ /* 0x040fe800078e00ff */
[----:B------:R-:W-:Y:S02]  /*b060*/  IMAD R130, R224, c[0x0][0x1e4], R130 ;  /* 0x00007900e0827a24 */ /* 0x000fe400078e0282 */
[----:B------:R-:W-:Y:S02]  /*b070*/  IMAD.IADD R202, R221, 0x1, R202 ;  /* 0x00000001ddca7824 */ /* 0x000fe400078e02ca */
[----:B------:R-:W-:Y:S01]  /*b080*/  IMAD.IADD R3, R3, 0x1, R130 ;  /* 0x0000000103037824 */ /* 0x000fe200078e0282 */
[----:B-1----:R-:W-:Y:S04]  /*b090*/  SHF.R.S32.HI R137, RZ, 0x1f, R201 ;  /* 0x0000001fff897819 */ /* 0x002fe800000114c9 */
[----:B------:R-:W-:Y:S02]  /*b0a0*/  LEA.HI R137, R137, R201, RZ, 0x2 ;  /* 0x000000c989897211 */ /* 0x000fe400078f10ff */
[----:B------:R-:W-:Y:S02]  /*b0b0*/  IADD3 R201, R225, 0x40, RZ ;  /* 0x00000040e1c97810 */ /* 0x000fe40007ffe0ff */
[----:B------:R-:W-:Y:S02]  /*b0c0*/  SHF.R.S32.HI R137, RZ, 0x2, R137 ;  /* 0x00000002ff897819 */ /* 0x000fe40000011489 */
[----:B------:R-:W-:Y:S02]  /*b0d0*/  ISETP.GE.AND P3, PT, R201, c[0x0][0x1d4], PT ;  /* 0x00007500c9007a0c */ /* 0x000fe40003f66270 */
[----:B------:R-:W-:Y:S04]  /*b0e0*/  IADD3 R136, -R137, 0x30, RZ ;  /* 0x0000003089887810 */ /* 0x000fe80007ffe1ff */
[----:B------:R-:W-:Y:S02]  /*b0f0*/  ISETP.GE.AND P1, PT, R136, 0x1, PT ;  /* 0x000000018800780c */ /* 0x000fe40003f26270 */
[----:B----4-:R-:W-:Y:S01]  /*b100*/  SHF.R.S32.HI R130, RZ, 0x1f, R222 ;  /* 0x0000001fff827819 */ /* 0x010fe200000114de */
[----:B------:R-:W-:Y:S04]  /*b110*/  IMAD.WIDE.U32 R2, R222, c[0x0][0x1f0], R2 ;  /* 0x00007c00de027a25 */ /* 0x000fe800078e0002 */
[----:B------:R-:W-:Y:S01]  /*b120*/  IMAD R130, R130, c[0x0][0x1f0], RZ ;  /* 0x00007c0082827a24 */ /* 0x000fe200078e02ff */
[----:B------:R-:W-:Y:S03]  /*b130*/  IADD3 R2, P0, R220, R2, RZ ;  /* 0x00000002dc027210 */ /* 0x000fe60007f1e0ff */
[----:B------:R-:W-:Y:S05]  /*b140*/  IMAD R130, R222, c[0x0][0x1f4], R130 ;  /* 0x00007d00de827a24 */ /* 0x000fea00078e0282 */
[----:B------:R-:W-:Y:S02]  /*b150*/  IADD3.X R130, R202, R3, R130, P0, !PT ;  /* 0x00000003ca827210 */ /* 0x000fe400007fe482 */
[C---:B------:R-:W-:Y:S02]  /*b160*/  LEA R131, P0, R2.reuse, c[0x0][0x1c8], 0x1 ;  /* 0x0000720002837a11 */ /* 0x040fe400078008ff */
[----:B------:R-:W-:Y:S02]  /*b170*/  IADD3 R202, R225, 0x20, RZ ;  /* 0x00000020e1ca7810 */ /* 0x000fe40007ffe0ff */
[----:B------:R-:W-:Y:S02]  /*b180*/  LEA.HI.X R130, R2, c[0x0][0x1cc], R130, 0x1, P0 ;  /* 0x0000730002827a11 */ /* 0x000fe400000f0c82 */
[----:B------:R-:W1:Y:S01]  /*b190*/  SHFL.IDX PT, R2, R131, RZ, 0x1c1f ;  /* 0x001c1fff83027589 */ /* 0x000e6200000e0000 */
[----:B------:R-:W-:Y:S03]  /*b1a0*/  ISETP.GE.AND P4, PT, R202, c[0x0][0x1d4], PT ;  /* 0x00007500ca007a0c */ /* 0x000fe60003f86270 */
[----:B------:R-:W2:Y:S01]  /*b1b0*/  SHFL.IDX PT, R3, R130, RZ, 0x1c1f ;  /* 0x001c1fff82037589 */ /* 0x000ea200000e0000 */
[C---:B-1----:R-:W-:Y:S05]  /*b1c0*/  @P1 IADD3 R162, P0, R2.reuse, R228, RZ ;  /* 0x000000e402a21210 */ /* 0x042fea0007f1e0ff */
[C-C-:B--2---:R-:W-:Y:S01]  /*b1d0*/  @P1 IMAD.X R163, R3.reuse, 0x1, R200.reuse, P0 ;  /* 0x0000000103a31824 */ /* 0x144fe200000e06c8 */
        /* <DEDUP_REMOVED lines=20> */
.L_x_343:
[----:B-1----:R-:W-:Y:S01]  /*b320*/  FMNMX.FTZ R2, R4, R134, !PT ;  /* 0x0000008604027209 */ /* 0x002fe20007810000 */
[----:B------:R-:W-:Y:S01]  /*b330*/  LDSM.16.MT88.4 R160, [R205+0x1880] ;  /* 0x00188000cda0783b */ /* 0x000fe20000004200 */
[----:B------:R-:W-:Y:S02]  /*b340*/  ISETP.GT.AND P0, PT, R223, R227, PT ;  /* 0x000000e3df00720c */ /* 0x000fe40003f04270 */
        /* <DEDUP_REMOVED lines=39> */
[----:B------:R-:W-:Y:S03]  /*b5c0*/  FMNMX.FTZ R2, R41, R2, !PT ;  /* 0x0000000229027209 */ /* 0x000fe60007810000 */
[----:B------:R-:W1:Y:S01]  /*b5d0*/  SHFL.BFLY PT, R131, R3, 0x2, 0x1f ;  /* 0x0c401f0003837f89 */ /* 0x000e6200000e0000 */
[----:B------:R-:W-:Y:S04]  /*b5e0*/  FMNMX.FTZ R2, R44, R2, !PT ;  /* 0x000000022c027209 */ /* 0x000fe80007810000 */
[----:B------:R-:W-:Y:S05]  /*b5f0*/  FMNMX.FTZ R2, R45, R2, !PT ;  /* 0x000000022d027209 */ /* 0x000fea0007810000 */
[----:B------:R-:W1:Y:S02]  /*b600*/  SHFL.BFLY PT, R132, R2, 0x2, 0x1f ;  /* 0x0c401f0002847f89 */ /* 0x000e6400000e0000 */
[----:B-1----:R-:W-:Y:S02]  /*b610*/  FMNMX.FTZ R134, R134, R130, !PT ;  /* 0x0000008286867209 */ /* 0x002fe40007810000 */
[----:B------:R-:W-:Y:S04]  /*b620*/  FMNMX.FTZ R130, R10, R128, !PT ;  /* 0x000000800a827209 */ /* 0x000fe80007810000 */
[----:B------:R-:W1:Y:S01]  /*b630*/  SHFL.BFLY PT, R133, R134, 0x1, 0x1f ;  /* 0x0c201f0086857f89 */ /* 0x000e6200000e0000 */
[----:B------:R-:W-:Y:S02]  /*b640*/  FMNMX.FTZ R130, R11, R130, !PT ;  /* 0x000000820b827209 */ /* 0x000fe40007810000 */
[----:B------:R-:W-:Y:S02]  /*b650*/  FMNMX.FTZ R3, R3, R131, !PT ;  /* 0x0000008303037209 */ /* 0x000fe40007810000 */
[----:B------:R-:W-:Y:S03]  /*b660*/  FMNMX.FTZ R130, R14, R130, !PT ;  /* 0x000000820e827209 */ /* 0x000fe60007810000 */
[----:B------:R-:W1:Y:S01]  /*b670*/  SHFL.BFLY PT, R131, R3, 0x1, 0x1f ;  /* 0x0c201f0003837f89 */ /* 0x000e6200000e0000 */
[----:B------:R-:W-:Y:S02]  /*b680*/  FMNMX.FTZ R132, R2, R132, !PT ;  /* 0x0000008402847209 */ /* 0x000fe40007810000 */
[----:B------:R-:W-:Y:S05]  /*b690*/  FMNMX.FTZ R2, R15, R130, !PT ;  /* 0x000000820f027209 */ /* 0x000fea0007810000 */
[----:B------:R-:W1:Y:S01]  /*b6a0*/  SHFL.BFLY PT, R130, R132, 0x1, 0x1f ;  /* 0x0c201f0084827f89 */ /* 0x000e6200000e0000 */
[----:B------:R-:W-:Y:S02]  /*b6b0*/  FMNMX.FTZ R2, R26, R2, !PT ;  /* 0x000000021a027209 */ /* 0x000fe40007810000 */
[----:B-1----:R-:W-:Y:S02]  /*b6c0*/  FMNMX.FTZ R134, R134, R133, !PT ;  /* 0x0000008586867209 */ /* 0x002fe40007810000 */
[----:B------:R-:W-:Y:S03]  /*b6d0*/  FMNMX.FTZ R2, R27, R2, !PT ;  /* 0x000000021b027209 */ /* 0x000fe60007810000 */
[----:B------:R-:W-:Y:S01]  /*b6e0*/  FADD.FTZ R0, -R134, R0 ;  /* 0x0000000086007221 */ /* 0x000fe20000010100 */
[----:B------:R-:W-:Y:S04]  /*b6f0*/  FMNMX.FTZ R2, R30, R2, !PT ;  /* 0x000000021e027209 */ /* 0x000fe80007810000 */
[----:B------:R-:W-:Y:S02]  /*b700*/  FMNMX.FTZ R2, R31, R2, !PT ;  /* 0x000000021f027209 */ /* 0x000fe40007810000 */
[----:B------:R-:W-:Y:S02]  /*b710*/  FMNMX.FTZ R133, R3, R131, !PT ;  /* 0x0000008303857209 */ /* 0x000fe40007810000 */
[----:B------:R-:W-:Y:S01]  /*b720*/  FMNMX.FTZ R3, R42, R2, !PT ;  /* 0x000000022a037209 */ /* 0x000fe20007810000 */
[----:B------:R-:W-:Y:S02]  /*b730*/  FMUL.FTZ R2, R0, c[0x0][0x2d0] ;  /* 0x0000b40000027a20 */ /* 0x000fe40000410000 */
[----:B------:R-:W-:Y:S01]  /*b740*/  FMUL.FTZ R168, R133, c[0x0][0x2d0] ;  /* 0x0000b40085a87a20 */ /* 0x000fe20000410000 */
[----:B------:R-:W-:Y:S01]  /*b750*/  FMNMX.FTZ R0, R43, R3, !PT ;  /* 0x000000032b007209 */ /* 0x000fe20007810000 */
[----:B------:R1:W1:Y:S01]  /*b760*/  MUFU.EX2 R131, R2 ;  /* 0x0000000200837308 */ /* 0x0002620000000800 */
[----:B------:R-:W-:Y:S01]  /*b770*/  FMNMX.FTZ R132, R132, R130, !PT ;  /* 0x0000008284847209 */ /* 0x000fe20007810000 */
[--C-:B------:R-:W-:Y:S01]  /*b780*/  FFMA.FTZ R18, R18, c[0x0][0x2d0], -R168.reuse ;  /* 0x0000b40012127a23 */ /* 0x100fe200000108a8 */
[----:B------:R-:W-:Y:S01]  /*b790*/  FMNMX.FTZ R0, R46, R0, !PT ;  /* 0x000000002e007209 */ /* 0x000fe20007810000 */
[--C-:B------:R-:W-:Y:S02]  /*b7a0*/  FFMA.FTZ R19, R19, c[0x0][0x2d0], -R168.reuse ;  /* 0x0000b40013137a23 */ /* 0x100fe400000108a8 */
[--C-:B------:R-:W-:Y:S01]  /*b7b0*/  FFMA.FTZ R6, R6, c[0x0][0x2d0], -R168.reuse ;  /* 0x0000b40006067a23 */ /* 0x100fe200000108a8 */
[----:B------:R-:W-:Y:S01]  /*b7c0*/  FMNMX.FTZ R0, R47, R0, !PT ;  /* 0x000000002f007209 */ /* 0x000fe20007810000 */
[--C-:B------:R-:W-:Y:S02]  /*b7d0*/  FFMA.FTZ R7, R7, c[0x0][0x2d0], -R168.reuse ;  /* 0x0000b40007077a23 */ /* 0x100fe400000108a8 */
[----:B------:R-:W-:Y:S01]  /*b7e0*/  MUFU.EX2 R202, R6 ;  /* 0x0000000600ca7308 */ /* 0x000fe20000000800 */
[----:B------:R-:W-:Y:S01]  /*b7f0*/  FMUL.FTZ R169, R132, c[0x0][0x2d0] ;  /* 0x0000b40084a97a20 */ /* 0x000fe20000410000 */
[----:B------:R-:W1:Y:S01]  /*b800*/  SHFL.BFLY PT, R3, R0, 0x2, 0x1f ;  /* 0x0c401f0000037f89 */ /* 0x000e6200000e0000 */
[--C-:B------:R-:W-:Y:S02]  /*b810*/  FFMA.FTZ R22, R22, c[0x0][0x2d0], -R168.reuse ;  /* 0x0000b40016167a23 */ /* 0x100fe400000108a8 */
[--C-:B------:R-:W-:Y:S02]  /*b820*/  FFMA.FTZ R8, R8, c[0x0][0x2d0], -R169.reuse ;  /* 0x0000b40008087a23 */ /* 0x100fe400000108a9 */
[--C-:B------:R-:W-:Y:S02]  /*b830*/  FFMA.FTZ R9, R9, c[0x0][0x2d0], -R169.reuse ;  /* 0x0000b40009097a23 */ /* 0x100fe400000108a9 */
[--C-:B------:R-:W-:Y:S01]  /*b840*/  FFMA.FTZ R12, R12, c[0x0][0x2d0], -R169.reuse ;  /* 0x0000b4000c0c7a23 */ /* 0x100fe200000108a9 */
[----:B------:R-:W1:Y:S01]  /*b850*/  MUFU.EX2 R203, R7 ;  /* 0x0000000700cb7308 */ /* 0x000e620000000800 */
[----:B------:R-:W-:Y:S02]  /*b860*/  FFMA.FTZ R13, R13, c[0x0][0x2d0], -R169 ;  /* 0x0000b4000d0d7a23 */ /* 0x000fe400000108a9 */
[--C-:B------:R-:W-:Y:S02]  /*b870*/  FFMA.FTZ R34, R34, c[0x0][0x2d0], -R168.reuse ;  /* 0x0000b40022227a23 */ /* 0x100fe400000108a8 */
[----:B-1----:R-:W-:Y:S02]  /*b880*/  FADD.FTZ R2, -R133, R129 ;  /* 0x0000008185027221 */ /* 0x002fe40000010100 */
[C---:B------:R-:W-:Y:S02]  /*b890*/  FMUL.FTZ R100, R131.reuse, R100 ;  /* 0x0000006483647220 */ /* 0x040fe40000410000 */
[----:B------:R-:W-:Y:S01]  /*b8a0*/  FMUL.FTZ R2, R2, c[0x0][0x2d0] ;  /* 0x0000b40002027a20 */ /* 0x000fe20000410000 */
[----:B------:R-:W-:Y:S01]  /*b8b0*/  MUFU.EX2 R201, R18 ;  /* 0x0000001200c97308 */ /* 0x000fe20000000800 */
[----:B------:R-:W-:Y:S02]  /*b8c0*/  FMUL.FTZ R101, R131, R101 ;  /* 0x0000006583657220 */ /* 0x000fe40000410000 */
[--C-:B------:R-:W-:Y:S02]  /*b8d0*/  FFMA.FTZ R35, R35, c[0x0][0x2d0], -R168.reuse ;  /* 0x0000b40023237a23 */ /* 0x100fe400000108a8 */
[--C-:B------:R-:W-:Y:S01]  /*b8e0*/  FFMA.FTZ R38, R38, c[0x0][0x2d0], -R168.reuse ;  /* 0x0000b40026267a23 */ /* 0x100fe200000108a8 */
[----:B------:R-:W-:Y:S01]  /*b8f0*/  FMNMX.FTZ R0, R0, R3, !PT ;  /* 0x0000000300007209 */ /* 0x000fe20007810000 */
[----:B------:R-:W-:Y:S02]  /*b900*/  FFMA.FTZ R39, R39, c[0x0][0x2d0], -R168 ;  /* 0x0000b40027277a23 */ /* 0x000fe400000108a8 */
[--C-:B------:R-:W-:Y:S01]  /*b910*/  FFMA.FTZ R40, R40, c[0x0][0x2d0], -R169.reuse ;  /* 0x0000b40028287a23 */ /* 0x100fe200000108a9 */
[----:B------:R1:W-:Y:S01]  /*b920*/  MUFU.EX2 R130, R2 ;  /* 0x0000000200827308 */ /* 0x0003e20000000800 */
[--C-:B------:R-:W-:Y:S02]  /*b930*/  FFMA.FTZ R41, R41, c[0x0][0x2d0], -R169.reuse ;  /* 0x0000b40029297a23 */ /* 0x100fe400000108a9 */
[--C-:B------:R-:W-:Y:S01]  /*b940*/  FFMA.FTZ R44, R44, c[0x0][0x2d0], -R169.reuse ;  /* 0x0000b4002c2c7a23 */ /* 0x100fe200000108a9 */
[----:B------:R-:W-:Y:S01]  /*b950*/  F2FP.BF16.PACK_AB R137, R203, R202 ;  /* 0x000000cacb89723e */ /* 0x000fe200000010ff */
[----:B------:R-:W-:Y:S02]  /*b960*/  FFMA.FTZ R45, R45, c[0x0][0x2d0], -R169 ;  /* 0x0000b4002d2d7a23 */ /* 0x000fe400000108a9 */
[C---:B------:R-:W-:Y:S02]  /*b970*/  FMUL.FTZ R112, R131.reuse, R112 ;  /* 0x0000007083707220 */ /* 0x040fe40000410000 */
[C---:B------:R-:W-:Y:S01]  /*b980*/  FMUL.FTZ R113, R131.reuse, R113 ;  /* 0x0000007183717220 */ /* 0x040fe20000410000 */
[----:B------:R-:W1:Y:S01]  /*b990*/  MUFU.EX2 R195, R19 ;  /* 0x0000001300c37308 */ /* 0x000e620000000800 */
[C---:B------:R-:W-:Y:S02]  /*b9a0*/  FMUL.FTZ R116, R131.reuse, R116 ;  /* 0x0000007483747220 */ /* 0x040fe40000410000 */
[C---:B------:R-:W-:Y:S02]  /*b9b0*/  FMUL.FTZ R117, R131.reuse, R117 ;  /* 0x0000007583757220 */ /* 0x040fe40000410000 */
[C---:B------:R-:W-:Y:S02]  /*b9c0*/  FMUL.FTZ R124, R131.reuse, R124 ;  /* 0x0000007c837c7220 */ /* 0x040fe40000410000 */
[C---:B------:R-:W-:Y:S02]  /*b9d0*/  FMUL.FTZ R125, R131.reuse, R125 ;  /* 0x0000007d837d7220 */ /* 0x040fe40000410000 */
[C---:B------:R-:W-:Y:S01]  /*b9e0*/  FMUL.FTZ R52, R131.reuse, R52 ;  /* 0x0000003483347220 */ /* 0x040fe20000410000 */
[----:B------:R-:W-:Y:S01]  /*b9f0*/  MUFU.EX2 R191, R8 ;  /* 0x0000000800bf7308 */ /* 0x000fe20000000800 */
[C---:B------:R-:W-:Y:S02]  /*ba00*/  FMUL.FTZ R53, R131.reuse, R53 ;  /* 0x0000003583357220 */ /* 0x040fe40000410000 */
[----:B------:R-:W-:Y:S02]  /*ba10*/  FMUL.FTZ R64, R131, R64 ;  /* 0x0000004083407220 */ /* 0x000fe40000410000 */
[----:B-1----:R-:W-:Y:S02]  /*ba20*/  FADD.FTZ R2, -R132, R135 ;  /* 0x0000008784027221 */ /* 0x002fe40000010100 */
        /* <DEDUP_REMOVED lines=101> */
[C---:B----4-:R-:W-:Y:S02]  /*c080*/  FMUL.FTZ R20, R129.reuse, R156 ;  /* 0x0000009c81147220 */ /* 0x050fe40000410000 */
[C---:B------:R-:W-:Y:S02]  /*c090*/  FMUL.FTZ R66, R130.reuse, R66 ;  /* 0x0000004282427220 */ /* 0x040fe40000410000 */
[-C--:B------:R-:W-:Y:S01]  /*c0a0*/  HMMA.16816.F32.BF16 R12, R140, R162.reuse, R12 ;  /* 0x000000a28c0c723c */ /* 0x080fe2000004180c */
[----:B------:R-:W4:Y:S03]  /*c0b0*/  MUFU.EX2 R181, R33 ;  /* 0x0000002100b57308 */ /* 0x000f260000000800 */
[C---:B------:R-:W-:Y:S02]  /*c0c0*/  FMUL.FTZ R67, R130.reuse, R67 ;  /* 0x0000004382437220 */ /* 0x040fe40000410000 */
[----:B--2---:R-:W-:Y:S02]  /*c0d0*/  FMUL.FTZ R21, R129, R157 ;  /* 0x0000009d81157220 */ /* 0x004fe40000410000 */
[C---:B------:R-:W-:Y:S03]  /*c0e0*/  HMMA.16816.F32.BF16 R16, R136.reuse, R162, R16 ;  /* 0x000000a28810723c */ /* 0x040fe60000041810 */
[----:B------:R-:W-:Y:S01]  /*c0f0*/  MUFU.EX2 R180, R34 ;  /* 0x0000002200b47308 */ /* 0x000fe20000000800 */
[C---:B------:R-:W-:Y:S02]  /*c100*/  FMUL.FTZ R68, R131.reuse, R68 ;  /* 0x0000004483447220 */ /* 0x040fe40000410000 */
[----:B------:R-:W-:Y:S02]  /*c110*/  FMUL.FTZ R69, R131, R69 ;  /* 0x0000004583457220 */ /* 0x000fe40000410000 */
[-C--:B------:R-:W-:Y:S04]  /*c120*/  HMMA.16816.F32.BF16 R100, R136, R164.reuse, R100 ;  /* 0x000000a48864723c */ /* 0x080fe80000041864 */
[C---:B------:R-:W-:Y:S01]  /*c130*/  FMUL.FTZ R70, R130.reuse, R70 ;  /* 0x0000004682467220 */ /* 0x040fe20000410000 */
[----:B------:R2:W1:Y:S01]  /*c140*/  MUFU.EX2 R179, R35 ;  /* 0x0000002300b37308 */ /* 0x0004620000000800 */
[----:B------:R-:W-:Y:S02]  /*c150*/  FMUL.FTZ R71, R130, R71 ;  /* 0x0000004782477220 */ /* 0x000fe40000410000 */
[C---:B------:R-:W-:Y:S04]  /*c160*/  HMMA.16816.F32.BF16 R104, R140.reuse, R164, R104 ;  /* 0x000000a48c68723c */ /* 0x040fe80000041868 */
[C---:B------:R-:W-:Y:S02]  /*c170*/  FMUL.FTZ R72, R129.reuse, R72 ;  /* 0x0000004881487220 */ /* 0x040fe40000410000 */
        /* <DEDUP_REMOVED lines=9> */
[----:B------:R-:W-:Y:S02]  /*c210*/  FMUL.FTZ R77, R129, R77 ;  /* 0x0000004d814d7220 */ /* 0x000fe40000410000 */
[-C--:B---3--:R-:W-:Y:S03]  /*c220*/  HMMA.16816.F32.BF16 R116, R136, R144.reuse, R116 ;  /* 0x000000908874723c */ /* 0x088fe60000041874 */
[----:B------:R-:W-:Y:S01]  /*c230*/  MUFU.EX2 R167, R37 ;  /* 0x0000002500a77308 */ /* 0x000fe20000000800 */
[C---:B------:R-:W-:Y:S02]  /*c240*/  FMUL.FTZ R78, R0.reuse, R78 ;  /* 0x0000004e004e7220 */ /* 0x040fe40000410000 */
[----:B------:R-:W-:Y:S02]  /*c250*/  FMUL.FTZ R79, R0, R79 ;  /* 0x0000004f004f7220 */ /* 0x000fe40000410000 */
[C---:B------:R-:W-:Y:S04]  /*c260*/  HMMA.16816.F32.BF16 R120, R140.reuse, R144, R120 ;  /* 0x000000908c78723c */ /* 0x040fe80000041878 */
[C---:B------:R-:W-:Y:S01]  /*c270*/  FMUL.FTZ R80, R131.reuse, R80 ;  /* 0x0000005083507220 */ /* 0x040fe20000410000 */
[----:B------:R-:W-:Y:S01]  /*c280*/  MUFU.EX2 R166, R38 ;  /* 0x0000002600a67308 */ /* 0x000fe20000000800 */
[C---:B------:R-:W-:Y:S02]  /*c290*/  FMUL.FTZ R81, R131.reuse, R81 ;  /* 0x0000005183517220 */ /* 0x040fe40000410000 */
[----:B------:R-:W-:Y:S04]  /*c2a0*/  FMUL.FTZ R82, R130, R82 ;  /* 0x0000005282527220 */ /* 0x000fe80000410000 */
[----:B-1----:R-:W-:Y:S02]  /*c2b0*/  FMUL.FTZ R22, R0, R158 ;  /* 0x0000009e00167220 */ /* 0x002fe40000410000 */
[C---:B------:R-:W-:Y:S01]  /*c2c0*/  FMUL.FTZ R83, R130.reuse, R83 ;  /* 0x0000005382537220 */ /* 0x040fe20000410000 */
[----:B------:R1:W-:Y:S01]  /*c2d0*/  MUFU.EX2 R165, R39 ;  /* 0x0000002700a57308 */ /* 0x0003e20000000800 */
[C---:B------:R-:W-:Y:S02]  /*c2e0*/  FMUL.FTZ R84, R131.reuse, R84 ;  /* 0x0000005483547220 */ /* 0x040fe40000410000 */
[----:B------:R-:W-:Y:S01]  /*c2f0*/  FMUL.FTZ R85, R131, R85 ;  /* 0x0000005583557220 */ /* 0x000fe20000410000 */
[-C--:B------:R-:W-:Y:S03]  /*c300*/  HMMA.16816.F32.BF16 R20, R140, R146.reuse, R20 ;  /* 0x000000928c14723c */ /* 0x080fe60000041814 */
[C---:B------:R-:W-:Y:S02]  /*c310*/  FMUL.FTZ R86, R130.reuse, R86 ;  /* 0x0000005682567220 */ /* 0x040fe40000410000 */
[----:B------:R-:W-:Y:S01]  /*c320*/  FMUL.FTZ R87, R130, R87 ;  /* 0x0000005782577220 */ /* 0x000fe20000410000 */
[----:B------:R-:W-:Y:S01]  /*c330*/  MUFU.EX2 R160, R40 ;  /* 0x0000002800a07308 */ /* 0x000fe20000000800 */
[--C-:B------:R-:W-:Y:S01]  /*c340*/  FFMA.FTZ R26, R26, c[0x0][0x2d0], -R3.reuse ;  /* 0x0000b4001a1a7a23 */ /* 0x100fe20000010803 */
[C---:B------:R-:W-:Y:S01]  /*c350*/  HMMA.16816.F32.BF16 R124, R136.reuse, R146, R124 ;  /* 0x00000092887c723c */ /* 0x040fe2000004187c */
[----:B------:R-:W2:Y:S03]  /*c360*/  LDSM.16.MT88.4 R144, [R205+0x3080] ;  /* 0x00308000cd90783b */ /* 0x000ea60000004200 */
[--C-:B------:R-:W-:Y:S02]  /*c370*/  FFMA.FTZ R27, R27, c[0x0][0x2d0], -R3.reuse ;  /* 0x0000b4001b1b7a23 */ /* 0x100fe40000010803 */
[C---:B------:R-:W-:Y:S02]  /*c380*/  FMUL.FTZ R88, R129.reuse, R88 ;  /* 0x0000005881587220 */ /* 0x040fe40000410000 */
[-C--:B------:R-:W-:Y:S01]  /*c390*/  HMMA.16816.F32.BF16 R52, R136, R148.reuse, R52 ;  /* 0x000000948834723c */ /* 0x080fe20000041834 */
[----:B------:R-:W-:Y:S01]  /*c3a0*/  MUFU.EX2 R183, R128 ;  /* 0x0000008000b77308 */ /* 0x000fe20000000800 */
[----:B-1----:R-:W-:Y:S02]  /*c3b0*/  LDSM.16.MT88.4 R36, [R205+0x3480] ;  /* 0x00348000cd24783b */ /* 0x002fe40000004200 */
[----:B------:R-:W-:Y:S02]  /*c3c0*/  FMUL.FTZ R89, R129, R89 ;  /* 0x0000005981597220 */ /* 0x000fe40000410000 */
[C---:B------:R-:W-:Y:S02]  /*c3d0*/  FMUL.FTZ R90, R0.reuse, R90 ;  /* 0x0000005a005a7220 */ /* 0x040fe40000410000 */
[C---:B------:R-:W-:Y:S03]  /*c3e0*/  HMMA.16816.F32.BF16 R56, R140.reuse, R148, R56 ;  /* 0x000000948c38723c */ /* 0x040fe60000041838 */
[----:B------:R-:W-:Y:S01]  /*c3f0*/  MUFU.EX2 R128, R43 ;  /* 0x0000002b00807308 */ /* 0x000fe20000000800 */
[----:B------:R-:W-:Y:S02]  /*c400*/  FMUL.FTZ R91, R0, R91 ;  /* 0x0000005b005b7220 */ /* 0x000fe40000410000 */
[--C-:B------:R-:W-:Y:S02]  /*c410*/  FFMA.FTZ R30, R30, c[0x0][0x2d0], -R3.reuse ;  /* 0x0000b4001e1e7a23 */ /* 0x100fe40000010803 */
[-C--:B------:R-:W-:Y:S04]  /*c420*/  HMMA.16816.F32.BF16 R60, R140, R150.reuse, R60 ;  /* 0x000000968c3c723c */ /* 0x080fe8000004183c */
[--C-:B------:R-:W-:Y:S01]  /*c430*/  FFMA.FTZ R31, R31, c[0x0][0x2d0], -R3.reuse ;  /* 0x0000b4001f1f7a23 */ /* 0x100fe20000010803 */
[----:B------:R4:W-:Y:S01]  /*c440*/  MUFU.EX2 R176, R26 ;  /* 0x0000001a00b07308 */ /* 0x0009e20000000800 */
[----:B------:R-:W-:Y:S02]  /*c450*/  FFMA.FTZ R3, R47, c[0x0][0x2d0], -R3 ;  /* 0x0000b4002f037a23 */ /* 0x000fe40000010803 */
[C---:B------:R-:W-:Y:S04]  /*c460*/  HMMA.16816.F32.BF16 R64, R136.reuse, R150, R64 ;  /* 0x000000968840723c */ /* 0x040fe80000041840 */
[C---:B------:R-:W-:Y:S02]  /*c470*/  FMUL.FTZ R92, R129.reuse, R92 ;  /* 0x0000005c815c7220 */ /* 0x040fe40000410000 */
[----:B------:R-:W-:Y:S01]  /*c480*/  FMUL.FTZ R93, R129, R93 ;  /* 0x0000005d815d7220 */ /* 0x000fe20000410000 */
[----:B------:R1:W-:Y:S01]  /*c490*/  MUFU.EX2 R175, R27 ;  /* 0x0000001b00af7308 */ /* 0x0003e20000000800 */
[C---:B------:R-:W-:Y:S01]  /*c4a0*/  FMUL.FTZ R94, R0.reuse, R94 ;  /* 0x0000005e005e7220 */ /* 0x040fe20000410000 */
[-C--:B--2---:R-:W-:Y:S03]  /*c4b0*/  HMMA.16816.F32.BF16 R68, R136, R144.reuse, R68 ;  /* 0x000000908844723c */ /* 0x084fe60000041844 */
[----:B------:R-:W-:Y:S02]  /*c4c0*/  FMUL.FTZ R95, R0, R95 ;  /* 0x0000005f005f7220 */ /* 0x000fe40000410000 */
[C---:B------:R-:W-:Y:S02]  /*c4d0*/  FMUL.FTZ R96, R131.reuse, R96 ;  /* 0x0000006083607220 */ /* 0x040fe40000410000 */
[----:B------:R-:W-:Y:S01]  /*c4e0*/  FMUL.FTZ R97, R131, R97 ;  /* 0x0000006183617220 */ /* 0x000fe20000410000 */
[C---:B------:R-:W-:Y:S01]  /*c4f0*/  HMMA.16816.F32.BF16 R72, R140.reuse, R144, R72 ;  /* 0x000000908c48723c */ /* 0x040fe20000041848 */
[----:B------:R-:W-:Y:S03]  /*c500*/  MUFU.EX2 R172, R30 ;  /* 0x0000001e00ac7308 */ /* 0x000fe60000000800 */
[C---:B------:R-:W-:Y:S01]  /*c510*/  FMUL.FTZ R98, R130.reuse, R98 ;  /* 0x0000006282627220 */ /* 0x040fe20000410000 */
[----:B----4-:R-:W-:Y:S01]  /*c520*/  F2FP.BF16.PACK_AB R26, R181, R182 ;  /* 0x000000b6b51a723e */ /* 0x010fe200000010ff */
[----:B------:R-:W-:Y:S02]  /*c530*/  FMUL.FTZ R99, R130, R99 ;  /* 0x0000006382637220 */ /* 0x000fe40000410000 */
[-C--:B------:R-:W-:Y:S03]  /*c540*/  HMMA.16816.F32.BF16 R76, R140, R146.reuse, R76 ;  /* 0x000000928c4c723c */ /* 0x080fe6000004184c */
[----:B------:R-:W2:Y:S01]  /*c550*/  MUFU.EX2 R171, R31 ;  /* 0x0000001f00ab7308 */ /* 0x000ea20000000800 */
[--C-:B------:R-:W-:Y:S01]  /*c560*/  FFMA.FTZ R48, R48, c[0x0][0x2d0], -R135.reuse ;  /* 0x0000b40030307a23 */ /* 0x100fe20000010887 */
        /* <DEDUP_REMOVED lines=13> */
[--C-:B------:R-:W-:Y:S02]  /*c640*/  FFMA.FTZ R50, R50, c[0x0][0x2d0], -R168.reuse ;  /* 0x0000b40032327a23 */ /* 0x100fe400000108a8 */
[----:B------:R-:W-:Y:S01]  /*c650*/  FFMA.FTZ R51, R51, c[0x0][0x2d0], -R168 ;  /* 0x0000b40033337a23 */ /* 0x000fe200000108a8 */
[-C--:B------:R-:W-:Y:S01]  /*c660*/  HMMA.16816.F32.BF16 R92, R140, R34.reuse, R92 ;  /* 0x000000228c5c723c */ /* 0x080fe2000004185c */
[----:B------:R2:W4:Y:S01]  /*c670*/  MUFU.EX2 R177, R25 ;  /* 0x0000001900b17308 */ /* 0x0005220000000800 */
[----:B------:R-:W4:Y:S02]  /*c680*/  LDSM.16.MT88.4 R140, [R206+0x1c80] ;  /* 0x001c8000ce8c783b */ /* 0x000f240000004200 */
[----:B-----5:R-:W-:Y:S02]  /*c690*/  FFMA.FTZ R0, R0, R231, R187 ;  /* 0x000000e700007223 */ /* 0x020fe400000100bb */
[----:B------:R-:W-:Y:S02]  /*c6a0*/  FFMA.FTZ R131, R131, R234, R221 ;  /* 0x000000ea83837223 */ /* 0x000fe400000100dd */
        /* <DEDUP_REMOVED lines=10> */
[----:B------:R-:W-:Y:S01]  /*c750*/  FFMA.FTZ R129, R129, R232, R191 ;  /* 0x000000e881817223 */ /* 0x000fe200000100bf */
[----:B--2---:R-:W-:Y:S08]  /*c760*/  F2FP.BF16.PACK_AB R25, R183, R184 ;  /* 0x000000b8b719723e */ /* 0x004ff000000010ff */
        /* <DEDUP_REMOVED lines=13> */
[----:B------:R1:W-:Y:S05]  /*c840*/  MUFU.EX2 R51, R44 ;  /* 0x0000002c00337308 */ /* 0x0003ea0000000800 */
[C---:B------:R-:W-:Y:S05]  /*c850*/  HMMA.16816.F32.BF16 R104, R28.reuse, R140, R104 ;  /* 0x0000008c1c68723c */ /* 0x040fea0000041868 */
[----:B------:R-:W-:Y:S03]  /*c860*/  MUFU.EX2 R164, R48 ;  /* 0x0000003000a47308 */ /* 0x000fe60000000800 */
[-C--:B------:R-:W-:Y:S07]  /*c870*/  HMMA.16816.F32.BF16 R108, R28, R142.reuse, R108 ;  /* 0x0000008e1c6c723c */ /* 0x080fee000004186c */
[----:B------:R2:W-:Y:S01]  /*c880*/  MUFU.EX2 R48, R3 ;  /* 0x0000000300307308 */ /* 0x0005e20000000800 */
[C---:B------:R-:W-:Y:S01]  /*c890*/  HMMA.16816.F32.BF16 R112, R24.reuse, R142, R112 ;  /* 0x0000008e1870723c */ /* 0x040fe20000041870 */
[----:B-1----:R-:W-:Y:S07]  /*c8a0*/  LDSM.16.MT88.4 R44, [R206+0x2c80] ;  /* 0x002c8000ce2c783b */ /* 0x002fee0000004200 */
[-C--:B-----5:R-:W-:Y:S08]  /*c8b0*/  HMMA.16816.F32.BF16 R116, R24, R32.reuse, R116 ;  /* 0x000000201874723c */ /* 0x0a0ff00000041874 */
        /* <DEDUP_REMOVED lines=102> */
.L_x_339:
        /* <DEDUP_REMOVED lines=15> */
.L_x_366:
[----:B------:R-:W2:Y:S01]  /*d010*/  LDL R13, [R1+0x38] ;  /* 0x00003800010d7983 */ /* 0x000ea20000100800 */
[----:B------:R-:W-:Y:S04]  /*d020*/  DEPBAR.LE SB0, 0x0 ;  /* 0x000080000000791a */ /* 0x000fe80000000000 */
[----:B------:R-:W3:Y:S01]  /*d030*/  LDL R12, [R1+0x34] ;  /* 0x00003400010c7983 */ /* 0x000ee20000100800 */
[C---:B------:R-:W-:Y:S01]  /*d040*/  ISETP.GE.AND P1, PT, R225.reuse, c[0x0][0x1d4], PT ;  /* 0x00007500e1007a0c */ /* 0x040fe20003f26270 */
[----:B------:R-:W-:Y:S01]  /*d050*/  IMAD.WIDE.U32 R2, R224, c[0x0][0x208], RZ ;  /* 0x00008200e0027a25 */ /* 0x000fe200078e00ff */
[----:B------:R-:W-:Y:S01]  /*d060*/  SHF.R.S32.HI R4, RZ, 0x1f, R222 ;  /* 0x0000001fff047819 */ /* 0x000fe200000114de */
[----:B------:R-:W1:Y:S01]  /*d070*/  S2R R5, SR_CTAID.Y ;  /* 0x0000000000057919 */ /* 0x000e620000002600 */
[----:B------:R-:W-:Y:S01]  /*d080*/  IADD3 R11, R225, 0x40, RZ ;  /* 0x00000040e10b7810 */ /* 0x000fe20007ffe0ff */
[----:B------:R-:W-:Y:S01]  /*d090*/  BSSY B0, `(.L_x_346) ;  /* 0x0000051000007945 */ /* 0x000fe20003800000 */
[----:B------:R-:W-:Y:S01]  /*d0a0*/  SHF.R.S32.HI R0, RZ, 0x1f, R224 ;  /* 0x0000001fff007819 */ /* 0x000fe200000114e0 */
[----:B------:R-:W4:Y:S01]  /*d0b0*/  S2R R8, SR_CTAID.Y ;  /* 0x0000000000087919 */ /* 0x000f220000002600 */
[----:B------:R-:W-:Y:S03]  /*d0c0*/  IMAD R4, R4, c[0x0][0x218], RZ ;  /* 0x0000860004047a24 */ /* 0x000fe600078e02ff */
[----:B------:R-:W-:Y:S01]  /*d0d0*/  BAR.SYNC.DEFER_BLOCKING 0x0 ;  /* 0x0000000000007b1d */ /* 0x000fe20000010000 */
[----:B------:R-:W-:Y:S02]  /*d0e0*/  IMAD R0, R0, c[0x0][0x208], RZ ;  /* 0x0000820000007a24 */ /* 0x000fe400078e02ff */
[----:B------:R-:W-:Y:S02]  /*d0f0*/  IMAD R4, R222, c[0x0][0x21c], R4 ;  /* 0x00008700de047a24 */ /* 0x000fe400078e0204 */
[----:B------:R-:W-:Y:S04]  /*d100*/  IMAD R0, R224, c[0x0][0x20c], R0 ;  /* 0x00008300e0007a24 */ /* 0x000fe800078e0200 */
[----:B------:R-:W-:Y:S04]  /*d110*/  IMAD.IADD R3, R3, 0x1, R0 ;  /* 0x0000000103037824 */ /* 0x000fe800078e0200 */
[----:B------:R-:W-:Y:S01]  /*d120*/  IMAD.WIDE.U32 R2, R222, c[0x0][0x218], R2 ;  /* 0x00008600de027a25 */ /* 0x000fe200078e0002 */
[----:B------:R-:W-:Y:S04]  /*d130*/  LDSM.16.M88.4 R48, [R207+0x6080] ;  /* 0x00608000cf30783b */ /* 0x000fe80000000200 */
[----:B------:R-:W-:Y:S04]  /*d140*/  LDSM.16.M88.4 R44, [R207+0x7080] ;  /* 0x00708000cf2c783b */ /* 0x000fe80000000200 */
[----:B------:R-:W-:Y:S04]  /*d150*/  LDSM.16.M88.4 R16, [R204+0x3c80] ;  /* 0x003c8000cc10783b */ /* 0x000fe80000000200 */
[----:B------:R-:W-:Y:S04]  /*d160*/  LDSM.16.M88.4 R32, [R204+0x4080] ;  /* 0x00408000cc20783b */ /* 0x000fe80000000200 */
[----:B------:R-:W-:Y:S01]  /*d170*/  LDSM.16.M88.4 R136, [R204+0x4480] ;  /* 0x00448000cc88783b */ /* 0x000fe20000000200 */
[----:B-1----:R-:W-:Y:S01]  /*d180*/  SHF.R.S32.HI R5, RZ, 0x1f, R5 ;  /* 0x0000001fff057819 */ /* 0x002fe20000011405 */
[----:B----4-:R-:W-:Y:S02]  /*d190*/  IMAD.WIDE.U32 R6, R8, c[0x0][0x210], RZ ;  /* 0x0000840008067a25 */ /* 0x010fe400078e00ff */
[----:B------:R-:W-:Y:S02]  /*d1a0*/  LDSM.16.M88.4 R160, [R208+0x6080] ;  /* 0x00608000d0a0783b */ /* 0x000fe40000000200 */
[----:B------:R-:W-:Y:S01]  /*d1b0*/  IMAD R5, R5, c[0x0][0x210], RZ ;  /* 0x0000840005057a24 */ /* 0x000fe200078e02ff */
[----:B------:R-:W-:Y:S01]  /*d1c0*/  IADD3 R0, P0, R6, R2, RZ ;  /* 0x0000000206007210 */ /* 0x000fe20007f1e0ff */
[----:B------:R-:W-:Y:S01]  /*d1d0*/  LDSM.16.M88.4 R168, [R208+0x7080] ;  /* 0x00708000d0a8783b */ /* 0x000fe20000000200 */
[----:B------:R-:W-:Y:S01]  /*d1e0*/  IADD3 R6, R225, 0x20, RZ ;  /* 0x00000020e1067810 */ /* 0x000fe20007ffe0ff */
[----:B------:R-:W-:Y:S02]  /*d1f0*/  IMAD R5, R8, c[0x0][0x214], R5 ;  /* 0x0000850008057a24 */ /* 0x000fe400078e0205 */
[----:B------:R-:W-:Y:S01]  /*d200*/  LDSM.16.M88.4 R164, [R209] ;  /* 0x00000000d1a4783b */ /* 0x000fe20000000200 */
[----:B------:R-:W-:Y:S01]  /*d210*/  SHF.R.S32.HI R6, RZ, 0x1f, R6 ;  /* 0x0000001fff067819 */ /* 0x000fe20000011406 */
[----:B------:R-:W-:Y:S01]  /*d220*/  IMAD.IADD R5, R7, 0x1, R5 ;  /* 0x0000000107057824 */ /* 0x000fe200078e0205 */
[----:B------:R-:W-:Y:S01]  /*d230*/  IADD3 R7, R225, 0x20, RZ ;  /* 0x00000020e1077810 */ /* 0x000fe20007ffe0ff */
[----:B------:R-:W-:Y:S03]  /*d240*/  LDSM.16.M88.4 R172, [R217] ;  /* 0x00000000d9ac783b */ /* 0x000fe60000000200 */
[----:B------:R-:W-:Y:S01]  /*d250*/  IADD3.X R3, R5, R3, R4, P0, !PT ;  /* 0x0000000305037210 */ /* 0x000fe200007fe404 */
[----:B------:R-:W-:Y:S01]  /*d260*/  LDSM.16.M88.4 R176, [R216] ;  /* 0x00000000d8b0783b */ /* 0x000fe20000000200 */
[C---:B------:R-:W-:Y:S02]  /*d270*/  LEA R10, P0, R0.reuse, c[0x0][0x1f8], 0x1 ;  /* 0x00007e00000a7a11 */ /* 0x040fe400078008ff */
[----:B------:R-:W-:Y:S02]  /*d280*/  IADD3 R5, R225, 0x40, RZ ;  /* 0x00000040e1057810 */ /* 0x000fe40007ffe0ff */
[----:B------:R-:W-:Y:S02]  /*d290*/  LEA.HI.X R3, R0, c[0x0][0x1fc], R3, 0x1, P0 ;  /* 0x00007f0000037a11 */ /* 0x000fe400000f0c03 */
[----:B------:R-:W-:Y:S01]  /*d2a0*/  LEA.HI R6, R6, R7, RZ, 0x3 ;  /* 0x0000000706067211 */ /* 0x000fe200078f18ff */
[----:B------:R-:W1:Y:S01]  /*d2b0*/  SHFL.IDX PT, R0, R10, RZ, 0x1c1f ;  /* 0x001c1fff0a007589 */ /* 0x000e6200000e0000 */
[----:B------:R-:W-:Y:S02]  /*d2c0*/  SHF.R.S32.HI R5, RZ, 0x1f, R5 ;  /* 0x0000001fff057819 */ /* 0x000fe40000011405 */
[----:B------:R-:W-:Y:S01]  /*d2d0*/  LOP3.LUT R6, R6, 0xfffffff8, RZ, 0xc0, !PT ;  /* 0xfffffff806067812 */ /* 0x000fe200078ec0ff */
[----:B------:R-:W4:Y:S01]  /*d2e0*/  SHFL.IDX PT, R2, R3, RZ, 0x1c1f ;  /* 0x001c1fff03027589 */ /* 0x000f2200000e0000 */
[----:B------:R-:W-:Y:S03]  /*d2f0*/  LEA.HI R5, R5, R11, RZ, 0x3 ;  /* 0x0000000b05057211 */ /* 0x000fe600078f18ff */
[----:B------:R-:W-:Y:S01]  /*d300*/  IMAD.SHL.U32 R134, R6, 0x2, RZ ;  /* 0x0000000206867824 */ /* 0x000fe200078e00ff */
[----:B------:R-:W-:Y:S01]  /*d310*/  LOP3.LUT R5, R5, 0xfffffff8, RZ, 0xc0, !PT ;  /* 0xfffffff805057812 */ /* 0x000fe200078ec0ff */
[----:B------:R-:W5:Y:S04]  /*d320*/  S2R R11, SR_TID.X ;  /* 0x00000000000b7919 */ /* 0x000f680000002100 */
[----:B------:R-:W-:Y:S01]  /*d330*/  IMAD.SHL.U32 R219, R5, 0x2, RZ ;  /* 0x0000000205db7824 */ /* 0x000fe200078e00ff */
[----:B-1----:R-:W-:Y:S05]  /*d340*/  IADD3 R8, P0, R0, R237, RZ ;  /* 0x000000ed00087210 */ /* 0x002fea0007f1e0ff */
[----:B----4-:R-:W-:Y:S05]  /*d350*/  IMAD.X R9, R2, 0x1, R227, P0 ;  /* 0x0000000102097824 */ /* 0x010fea00000e06e3 */
[----:B------:R-:W-:Y:S01]  /*d360*/  @!PT LDS RZ, [RZ] ;  /* 0x00000000fffff984 */ /* 0x000fe20000000800 */
[----:B------:R1:W-:Y:S01]  /*d370*/  LDGSTS.E.BYPASS.LTC128B.128 [R218+0x1880], [R8.64], !P1 ;  /* 0x0188000008da7fae */ /* 0x0003e2000c901d46 */
[----:B-----5:R-:W-:Y:S02]  /*d380*/  ISETP.GT.AND P1, PT, R11, 0x3f, PT ;  /* 0x0000003f0b00780c */ /* 0x020fe40003f24270 */
        /* <DEDUP_REMOVED lines=14> */
[----:B-1----:R1:W2:Y:S04]  /*d470*/  SHFL.IDX PT, R4, R3, 0x1, 0x1c1f ;  /* 0x003c1f0003047f89 */ /* 0x0022a800000e0000 */
[----:B------:R1:W3:Y:S02]  /*d480*/  SHFL.IDX PT, R0, R10, 0x1, 0x1c1f ;  /* 0x003c1f000a007f89 */ /* 0x0002e400000e0000 */
.L_x_387:
[C---:B-1----:R-:W-:Y:S02]  /*d490*/  IADD3 R10, R225.reuse, 0x20, RZ ;  /* 0x00000020e10a7810 */ /* 0x042fe40007ffe0ff */
[C---:B------:R-:W-:Y:S02]  /*d4a0*/  ISETP.GE.AND P3, PT, R225.reuse, c[0x0][0x1d4], PT ;  /* 0x00007500e1007a0c */ /* 0x040fe40003f66270 */
        /* <DEDUP_REMOVED lines=15> */
.L_x_347:
[----:B------:R-:W-:Y:S05]  /*d5a0*/  BSYNC B0 ;  /* 0x0000000000007941 */ /* 0x000fea0003800000 */
.L_x_346:
[----:B------:R-:W0:Y:S01]  /*d5b0*/  LDGDEPBAR ;  /* 0x00000000000079af */ /* 0x000e220000000000 */
[----:B------:R-:W-:Y:S01]  /*d5c0*/  WARPSYNC 0xffffffff ;  /* 0xffffffff00007948 */ /* 0x000fe20003800000 */
[-C--:B-1----:R-:W-:Y:S06]  /*d5d0*/  HMMA.16816.F32.BF16 R4, R48, R16.reuse, RZ ;  /* 0x000000103004723c */ /* 0x082fec00000418ff */
        /* <DEDUP_REMOVED lines=40> */
[----:B------:R-:W-:Y:S07]  /*d860*/  LDSM.16.M88.4 R184, [R212] ;  /* 0x00000000d4b8783b */ /* 0x000fee0000000200 */
[-C--:B----4-:R-:W-:Y:S08]  /*d870*/  HMMA.16816.F32.BF16 R20, R180, R136.reuse, R20 ;  /* 0x00000088b414723c */ /* 0x090ff00000041814 */
[C---:B------:R-:W-:Y:S08]  /*d880*/  HMMA.16816.F32.BF16 R24, R188.reuse, R136, R24 ;  /* 0x00000088bc18723c */ /* 0x040ff00000041818 */
[-C--:B------:R-:W-:Y:S08]  /*d890*/  HMMA.16816.F32.BF16 R28, R188, R138.reuse, R28 ;  /* 0x0000008abc1c723c */ /* 0x080ff0000004181c */
[C---:B------:R-:W-:Y:S01]  /*d8a0*/  HMMA.16816.F32.BF16 R32, R180.reuse, R138, R32 ;  /* 0x0000008ab420723c */ /* 0x040fe20000041820 */
[----:B------:R-:W-:Y:S07]  /*d8b0*/  LDSM.16.M88.4 R136, [R207+0xa080] ;  /* 0x00a08000cf88783b */ /* 0x000fee0000000200 */
[-C--:B-----5:R-:W-:Y:S08]  /*d8c0*/  HMMA.16816.F32.BF16 R36, R180, R164.reuse, R36 ;  /* 0x000000a4b424723c */ /* 0x0a0ff00000041824 */
[C---:B------:R-:W-:Y:S08]  /*d8d0*/  HMMA.16816.F32.BF16 R40, R188.reuse, R164, R40 ;  /* 0x000000a4bc28723c */ /* 0x040ff00000041828 */
[-C--:B------:R-:W-:Y:S01]  /*d8e0*/  HMMA.16816.F32.BF16 R44, R188, R166.reuse, R44 ;  /* 0x000000a6bc2c723c */ /* 0x080fe2000004182c */
[----:B------:R-:W-:Y:S07]  /*d8f0*/  LDSM.16.M88.4 R188, [R208+0xb080] ;  /* 0x00b08000d0bc783b */ /* 0x000fee0000000200 */
[----:B------:R-:W-:Y:S01]  /*d900*/  HMMA.16816.F32.BF16 R48, R180, R166, R48 ;  /* 0x000000a6b430723c */ /* 0x000fe20000041830 */
[----:B------:R-:W1:Y:S07]  /*d910*/  LDSM.16.M88.4 R164, [R204+0x5480] ;  /* 0x00548000cca4783b */ /* 0x000e6e0000000200 */
[-C--:B------:R-:W-:Y:S01]  /*d920*/  HMMA.16816.F32.BF16 R4, R192, R196.reuse, R4 ;  /* 0x000000c4c004723c */ /* 0x080fe20000041804 */
[----:B------:R-:W3:Y:S07]  /*d930*/  LDSM.16.M88.4 R180, [R204+0x5c80] ;  /* 0x005c8000ccb4783b */ /* 0x000eee0000000200 */
        /* <DEDUP_REMOVED lines=21> */
[-C--:B------:R-:W-:Y:S08]  /*da90*/  HMMA.16816.F32.BF16 R20, R136, R176.reuse, R20 ;  /* 0x000000b08814723c */ /* 0x080ff00000041814 */
[C---:B------:R-:W-:Y:S08]  /*daa0*/  HMMA.16816.F32.BF16 R24, R172.reuse, R176, R24 ;  /* 0x000000b0ac18723c */ /* 0x040ff00000041818 */
[-C--:B------:R-:W-:Y:S08]  /*dab0*/  HMMA.16816.F32.BF16 R28, R172, R178.reuse, R28 ;  /* 0x000000b2ac1c723c */ /* 0x080ff0000004181c */
[C---:B------:R-:W-:Y:S08]  /*dac0*/  HMMA.16816.F32.BF16 R32, R136.reuse, R178, R32 ;  /* 0x000000b28820723c */ /* 0x040ff00000041820 */
[-C--:B---3--:R-:W-:Y:S08]  /*dad0*/  HMMA.16816.F32.BF16 R36, R136, R180.reuse, R36 ;  /* 0x000000b48824723c */ /* 0x088ff00000041824 */
        /* <DEDUP_REMOVED lines=23> */
[----:B------:R-:W5:Y:S04]  /*dc50*/  LDL R128, [R1+0x30] ;  /* 0x0000300001807983 */ /* 0x000f680000100800 */
[----:B------:R-:W1:Y:S04]  /*dc60*/  S2R R228, SR_CTAID.Y ;  /* 0x0000000000e47919 */ /* 0x000e680000002600 */
[----:B------:R-:W1:Y:S02]  /*dc70*/  S2R R231, SR_CTAID.Y ;  /* 0x0000000000e77919 */ /* 0x000e640000002600 */
[----:B-1----:R-:W-:Y:S01]  /*dc80*/  SHF.R.S32.HI R228, RZ, 0x1f, R228 ;  /* 0x0000001fffe47819 */ /* 0x002fe200000114e4 */
[C---:B------:R-:W-:Y:S04]  /*dc90*/  IMAD.WIDE.U32 R232, R231.reuse, c[0x0][0x1e8], RZ ;  /* 0x00007a00e7e87a25 */ /* 0x040fe800078e00ff */
[----:B------:R-:W-:Y:S04]  /*dca0*/  IMAD R228, R228, c[0x0][0x1e8], RZ ;  /* 0x00007a00e4e47a24 */ /* 0x000fe800078e02ff */
[----:B------:R-:W-:Y:S01]  /*dcb0*/  IMAD R228, R231, c[0x0][0x1ec], R228 ;  /* 0x00007b00e7e47a24 */ /* 0x000fe200078e02e4 */
[----:B------:R-:W-:Y:S03]  /*dcc0*/  IADD3 R231, R225, 0x20, RZ ;  /* 0x00000020e1e77810 */ /* 0x000fe60007ffe0ff */
[----:B------:R-:W-:Y:S01]  /*dcd0*/  IMAD.IADD R228, R233, 0x1, R228 ;  /* 0x00000001e9e47824 */ /* 0x000fe200078e02e4 */
[----:B------:R-:W-:Y:S01]  /*dce0*/  ISETP.GE.AND P4, PT, R231, c[0x0][0x1d4], PT ;  /* 0x00007500e7007a0c */ /* 0x000fe20003f86270 */
        /* <DEDUP_REMOVED lines=31> */
[----:B-1----:R-:W-:Y:S05]  /*dee0*/  @P1 IADD3 R164, P0, R0, R237, RZ ;  /* 0x000000ed00a41210 */ /* 0x002fea0007f1e0ff */
[----:B--2---:R-:W-:Y:S01]  /*def0*/  @P1 IMAD.X R165, R2, 0x1, R227, P0 ;  /* 0x0000000102a51824 */ /* 0x004fe200000e06e3 */
[-C--:B------:R-:W-:Y:S04]  /*df00*/  @P1 IADD3 R162, P0, R0, R134.reuse, RZ ;  /* 0x0000008600a21210 */ /* 0x080fe80007f1e0ff */
[----:B------:R-:W-:Y:S01]  /*df10*/  @!PT LDS RZ, [RZ] ;  /* 0x00000000fffff984 */ /* 0x000fe20000000800 */
[----:B------:R1:W-:Y:S01]  /*df20*/  @P1 LDGSTS.E.BYPASS.LTC128B.128 [R218+0x3c80], [R164.64], !P5 ;  /* 0x03c80000a4da1fae */ /* 0x0003e2000e901d46 */
[--C-:B------:R-:W-:Y:S01]  /*df30*/  @P1 IMAD.X R163, R2, 0x1, R220.reuse, P0 ;  /* 0x0000000102a31824 */ /* 0x100fe200000e06dc */
[-C--:B------:R-:W-:Y:S02]  /*df40*/  @P1 IADD3 R160, P0, R0, R219.reuse, RZ ;  /* 0x000000db00a01210 */ /* 0x080fe40007f1e0ff */
        /* <DEDUP_REMOVED lines=15> */
.L_x_349:
[----:B------:R-:W2:Y:S01]  /*e040*/  LDL R2, [R1+0x18] ;  /* 0x0000180001027983 */ /* 0x000ea20000100800 */
[----:B------:R-:W-:Y:S02]  /*e050*/  IMAD.MOV.U32 R0, RZ, RZ, c[0x0][0x2c4] ;  /* 0x0000b100ff007624 */ /* 0x000fe400078e00ff */
[----:B------:R-:W-:Y:S01]  /*e060*/  IMAD.MOV.U32 R179, RZ, RZ, c[0x0][0x32c] ;  /* 0x0000cb00ffb37624 */ /* 0x000fe200078e00ff */
[----:B------:R-:W0:Y:S02]  /*e070*/  LDGDEPBAR ;  /* 0x00000000000079af */ /* 0x000e240000000000 */
[----:B------:R-:W-:Y:S02]  /*e080*/  ISETP.NE.AND P0, PT, R0, 0x1, PT ;  /* 0x000000010000780c */ /* 0x000fe40003f05270 */
[----:B------:R-:W-:Y:S11]  /*e090*/  ISETP.GE.AND P1, PT, R179, 0x1, PT ;  /* 0x00000001b300780c */ /* 0x000ff60003f26270 */
[----:B--2---:R-:W-:Y:S04]  /*e0a0*/  @P0 IMAD.HI.U32 R0, R2, c[0x0][0x2c8], RZ ;  /* 0x0000b20002000a27 */ /* 0x004fe800078e00ff */
[----:B------:R-:W-:Y:S01]  /*e0b0*/  IMAD.MOV.U32 R134, RZ, RZ, R2 ;  /* 0x000000ffff867224 */ /* 0x000fe200078e0002 */
[----:B------:R-:W-:Y:S01]  /*e0c0*/  @P0 SHF.R.U32.HI R134, RZ, c[0x0][0x2cc], R0 ;  /* 0x0000b300ff860a19 */ /* 0x000fe20000011600 */
[----:B------:R-:W-:Y:S04]  /*e0d0*/  IMAD R2, R223, -0x30, RZ ;  /* 0xffffffd0df027824 */ /* 0x000fe800078e02ff */
[----:B------:R-:W2:Y:S01]  /*e0e0*/  SHFL.IDX PT, R3, R134, RZ, 0x1c1f ;  /* 0x001c1fff86037589 */ /* 0x000ea200000e0000 */
[C---:B-1----:R-:W-:Y:S02]  /*e0f0*/  IADD3 R137, -R251.reuse, 0x1, R2 ;  /* 0x00000001fb897810 */ /* 0x042fe40007ffe102 */
[----:B------:R-:W-:Y:S02]  /*e100*/  IADD3 R138, -R251, R2, RZ ;  /* 0x00000002fb8a7210 */ /* 0x000fe40007ffe1ff */
[----:B------:R-:W-:Y:S04]  /*e110*/  IADD3 R137, -R230, R137, R229 ;  /* 0x00000089e6897210 */ /* 0x000fe80007ffe1e5 */
[C---:B------:R-:W-:Y:S02]  /*e120*/  IADD3 R136, R137.reuse, c[0x0][0x328], RZ ;  /* 0x0000ca0089887a10 */ /* 0x040fe40007ffe0ff */
[----:B------:R-:W-:Y:S04]  /*e130*/  IADD3 R137, R137, UR4, RZ ;  /* 0x0000000489897c10 */ /* 0x000fe8000fffe0ff */
[----:B--2---:R-:W-:Y:S01]  /*e140*/  IADD3 R0, R137, R3, RZ ;  /* 0x0000000389007210 */ /* 0x004fe20007ffe0ff */
        /* <DEDUP_REMOVED lines=15> */
.L_x_352:
[----:B------:R-:W-:Y:S04]  /*e240*/  MOV R132, 0x1 ;  /* 0x0000000100847802 */ /* 0x000fe80000000f00 */
[----:B------:R-:W-:Y:S11]  /*e250*/  ISETP.NE.AND P0, PT, R132, c[0x0][0x32c], PT ;  /* 0x0000cb0084007a0c */ /* 0x000ff60003f05270 */
[----:B------:R-:W-:Y:S02]  /*e260*/  @!UPT UIADD3 URZ, URZ, URZ, URZ ;  /* 0x0000003f3f3ff290 */ /* 0x000fe4000fffe03f */
[----:B------:R-:W-:Y:S05]  /*e270*/  @P0 IMAD.HI.U32 R132, R3, c[0x0][0x330], RZ ;  /* 0x0000cc0003840a27 */ /* 0x000fea00078e00ff */
[----:B------:R-:W-:Y:S02]  /*e280*/  @P0 SHF.R.U32.HI R3, RZ, c[0x0][0x334], R132 ;  /* 0x0000cd00ff030a19 */ /* 0x000fe40000011684 */
.L_x_353:
[----:B------:R-:W-:Y:S05]  /*e290*/  BSYNC B0 ;  /* 0x0000000000007941 */ /* 0x000fea0003800000 */
.L_x_351:
[----:B------:R-:W-:Y:S05]  /*e2a0*/  IMAD R3, R3, c[0x0][0x32c], R138 ;  /* 0x0000cb0003037a24 */ /* 0x000fea00078e028a */
[----:B------:R-:W-:Y:S02]  /*e2b0*/  IADD3 R132, R3, c[0x0][0x32c], RZ ;  /* 0x0000cb0003847a10 */ /* 0x000fe40007ffe0ff */
[----:B------:R-:W-:Y:S02]  /*e2c0*/  IMNMX R0, R0, R3, !PT ;  /* 0x0000000300007217 */ /* 0x000fe40007800200 */
[----:B------:R-:W-:Y:S02]  /*e2d0*/  IMNMX R128, R128, R132, PT ;  /* 0x0000008480807217 */ /* 0x000fe40003800200 */
.L_x_350:
        /* <DEDUP_REMOVED lines=17> */
.L_x_356:
[----:B------:R-:W-:Y:S04]  /*e3f0*/  MOV R139, 0x1 ;  /* 0x00000001008b7802 */ /* 0x000fe80000000f00 */
[----:B------:R-:W-:Y:S11]  /*e400*/  ISETP.NE.AND P0, PT, R139, c[0x0][0x32c], PT ;  /* 0x0000cb008b007a0c */ /* 0x000ff60003f05270 */
[----:B------:R-:W-:Y:S02]  /*e410*/  @!UPT UIADD3 URZ, URZ, URZ, URZ ;  /* 0x0000003f3f3ff290 */ /* 0x000fe4000fffe03f */
[----:B------:R-:W-:Y:S05]  /*e420*/  @P0 IMAD.HI.U32 R139, R133, c[0x0][0x330], RZ ;  /* 0x0000cc00858b0a27 */ /* 0x000fea00078e00ff */
[----:B------:R-:W-:Y:S02]  /*e430*/  @P0 SHF.R.U32.HI R133, RZ, c[0x0][0x334], R139 ;  /* 0x0000cd00ff850a19 */ /* 0x000fe4000001168b */
.L_x_357:
[----:B------:R-:W-:Y:S05]  /*e440*/  BSYNC B0 ;  /* 0x0000000000007941 */ /* 0x000fea0003800000 */
.L_x_355:
[----:B------:R-:W-:Y:S05]  /*e450*/  IMAD R133, R133, c[0x0][0x32c], R138 ;  /* 0x0000cb0085857a24 */ /* 0x000fea00078e028a */
[----:B------:R-:W-:Y:S02]  /*e460*/  IADD3 R139, R133, c[0x0][0x32c], RZ ;  /* 0x0000cb00858b7a10 */ /* 0x000fe40007ffe0ff */
[----:B------:R-:W-:Y:S02]  /*e470*/  IMNMX R3, R3, R133, !PT ;  /* 0x0000008503037217 */ /* 0x000fe40007800200 */
[----:B------:R-:W-:Y:S02]  /*e480*/  IMNMX R132, R132, R139, PT ;  /* 0x0000008b84847217 */ /* 0x000fe40003800200 */
.L_x_354:
        /* <DEDUP_REMOVED lines=55> */
[----:B------:R-:W-:Y:S01]  /*e800*/  ISETP.GE.AND P0, PT, R179, 0x1, PT ;  /* 0x00000001b300780c */ /* 0x000fe20003f06270 */
[--C-:B-1----:R-:W-:Y:S02]  /*e810*/  IMAD.IADD R2, R136, 0x1, R4.reuse ;  /* 0x0000000188027824 */ /* 0x102fe400078e0204 */
[----:B------:R-:W-:Y:S10]  /*e820*/  IMAD.IADD R0, R137, 0x1, R4 ;  /* 0x0000000189007824 */ /* 0x000ff400078e0204 */
        /* <DEDUP_REMOVED lines=14> */
.L_x_360:
[----:B------:R-:W-:Y:S04]  /*e910*/  MOV R20, 0x1 ;  /* 0x0000000100147802 */ /* 0x000fe80000000f00 */
[----:B------:R-:W-:Y:S11]  /*e920*/  ISETP.NE.AND P0, PT, R20, c[0x0][0x32c], PT ;  /* 0x0000cb0014007a0c */ /* 0x000ff60003f05270 */
[----:B------:R-:W-:Y:S02]  /*e930*/  @!UPT UIADD3 URZ, URZ, URZ, URZ ;  /* 0x0000003f3f3ff290 */ /* 0x000fe4000fffe03f */
[----:B------:R-:W-:Y:S05]  /*e940*/  @P0 IMAD.HI.U32 R20, R4, c[0x0][0x330], RZ ;  /* 0x0000cc0004140a27 */ /* 0x000fea00078e00ff */
[----:B------:R-:W-:Y:S02]  /*e950*/  @P0 SHF.R.U32.HI R4, RZ, c[0x0][0x334], R20 ;  /* 0x0000cd00ff040a19 */ /* 0x000fe40000011614 */
.L_x_361:
[----:B------:R-:W-:Y:S05]  /*e960*/  BSYNC B0 ;  /* 0x0000000000007941 */ /* 0x000fea0003800000 */
.L_x_359:
[----:B------:R-:W-:Y:S05]  /*e970*/  IMAD R4, R4, c[0x0][0x32c], R138 ;  /* 0x0000cb0004047a24 */ /* 0x000fea00078e028a */
[----:B------:R-:W-:Y:S02]  /*e980*/  IADD3 R20, R4, c[0x0][0x32c], RZ ;  /* 0x0000cb0004147a10 */ /* 0x000fe40007ffe0ff */
[----:B------:R-:W-:Y:S02]  /*e990*/  IMNMX R0, R0, R4, !PT ;  /* 0x0000000400007217 */ /* 0x000fe40007800200 */
[----:B------:R-:W-:Y:S02]  /*e9a0*/  IMNMX R2, R2, R20, PT ;  /* 0x0000001402027217 */ /* 0x000fe40003800200 */
.L_x_358:
        /* <DEDUP_REMOVED lines=103> */
.L_x_364:
[----:B------:R-:W-:Y:S04]  /*f020*/  MOV R4, 0x1 ;  /* 0x0000000100047802 */ /* 0x000fe80000000f00 */
[----:B------:R-:W-:Y:S11]  /*f030*/  ISETP.NE.AND P0, PT, R4, c[0x0][0x32c], PT ;  /* 0x0000cb0004007a0c */ /* 0x000ff60003f05270 */
[----:B------:R-:W-:Y:S02]  /*f040*/  @!UPT UIADD3 URZ, URZ, URZ, URZ ;  /* 0x0000003f3f3ff290 */ /* 0x000fe4000fffe03f */
[----:B------:R-:W-:Y:S05]  /*f050*/  @P0 IMAD.HI.U32 R4, R3, c[0x0][0x330], RZ ;  /* 0x0000cc0003040a27 */ /* 0x000fea00078e00ff */
[----:B------:R-:W-:Y:S02]  /*f060*/  @P0 SHF.R.U32.HI R3, RZ, c[0x0][0x334], R4 ;  /* 0x0000cd00ff030a19 */ /* 0x000fe40000011604 */
.L_x_365:
[----:B------:R-:W-:Y:S05]  /*f070*/  BSYNC B0 ;  /* 0x0000000000007941 */ /* 0x000fea0003800000 */
.L_x_363:
[----:B------:R-:W-:Y:S05]  /*f080*/  IMAD R138, R3, c[0x0][0x32c], R138 ;  /* 0x0000cb00038a7a24 */ /* 0x000fea00078e028a */
[----:B------:R-:W-:Y:S02]  /*f090*/  IADD3 R3, R138, c[0x0][0x32c], RZ ;  /* 0x0000cb008a037a10 */ /* 0x000fe40007ffe0ff */
[----:B------:R-:W-:Y:S02]  /*f0a0*/  IMNMX R0, R0, R138, !PT ;  /* 0x0000008a00007217 */ /* 0x000fe40007800200 */
[----:B------:R-:W-:Y:S02]  /*f0b0*/  IMNMX R2, R2, R3, PT ;  /* 0x0000000302027217 */ /* 0x000fe40003800200 */
.L_x_362:
        /* <DEDUP_REMOVED lines=53> */
[----:B------:R-:W-:Y:S01]  /*f410*/  ISETP.GT.AND P0, PT, R0, 0x28, !P2 ;  /* 0x000000280000780c */ /* 0x000fe20005704270 */
[----:B------:R-:W-:Y:S03]  /*f420*/  LDSM.16.MT88.4 R40, [R205+0x2480] ;  /* 0x00248000cd28783b */ /* 0x000fe60000004200 */
        /* <DEDUP_REMOVED lines=29> */
[----:B------:R-:W1:Y:S02]  /*f600*/  SHFL.BFLY PT, R2, R0, 0x2, 0x1f ;  /* 0x0c401f0000027f89 */ /* 0x000e6400000e0000 */
[----:B-1----:R-:W-:Y:S06]  /*f610*/  FMNMX.FTZ R0, R0, R2, !PT ;  /* 0x0000000200007209 */ /* 0x002fec0007810000 */
[----:B------:R-:W1:Y:S02]  /*f620*/  SHFL.BFLY PT, R133, R0, 0x1, 0x1f ;  /* 0x0c201f0000857f89 */ /* 0x000e6400000e0000 */
[----:B-1----:R-:W-:Y:S02]  /*f630*/  FMNMX.FTZ R133, R0, R133, !PT ;  /* 0x0000008500857209 */ /* 0x002fe40007810000 */
        /* <DEDUP_REMOVED lines=28> */
[----:B------:R-:W-:Y:S01]  /*f800*/  FFMA.FTZ R6, R12, c[0x0][0x2d0], -R49 ;  /* 0x0000b4000c067a23 */ /* 0x000fe20000010831 */
        /* <DEDUP_REMOVED lines=12> */
[----:B-1----:R-:W-:Y:S01]  /*f8d0*/  FMNMX.FTZ R128, R2, R0, !PT ;  /* 0x0000000002807209 */ /* 0x002fe20007810000 */
[--C-:B------:R-:W-:Y:S03]  /*f8e0*/  FFMA.FTZ R0, R32, c[0x0][0x2d0], -R27.reuse ;  /* 0x0000b40020007a23 */ /* 0x100fe6000001081b */
[C---:B------:R-:W-:Y:S01]  /*f8f0*/  FSETP.NEU.FTZ.AND P0, PT, R128.reuse, -INF , PT ;  /* 0xff8000008000780b */ /* 0x040fe20003f1d000 */
[----:B------:R1:W1:Y:S01]  /*f900*/  MUFU.EX2 R233, R0 ;  /* 0x0000000000e97308 */ /* 0x0002620000000800 */
[C---:B------:R-:W-:Y:S02]  /*f910*/  FMUL.FTZ R50, R128.reuse, c[0x0][0x2d0] ;  /* 0x0000b40080327a20 */ /* 0x040fe40000410000 */
[----:B------:R-:W-:Y:S03]  /*f920*/  FSEL R2, R128, RZ, P0 ;  /* 0x000000ff80027208 */ /* 0x000fe60000000000 */
[----:B------:R-:W-:Y:S02]  /*f930*/  FSEL R50, R50, RZ, P0 ;  /* 0x000000ff32327208 */ /* 0x000fe40000000000 */
[----:B------:R-:W-:Y:S03]  /*f940*/  ISETP.GT.AND P0, PT, R223, R238, PT ;  /* 0x000000eedf00720c */ /* 0x000fe60003f04270 */
[----:B------:R-:W-:Y:S04]  /*f950*/  FFMA.FTZ R6, R14, c[0x0][0x2d0], -R50 ;  /* 0x0000b4000e067a23 */ /* 0x000fe80000010832 */
[----:B------:R-:W-:Y:S01]  /*f960*/  MUFU.EX2 R200, R6 ;  /* 0x0000000600c87308 */ /* 0x000fe20000000800 */
[----:B-1----:R-:W-:Y:S01]  /*f970*/  FFMA.FTZ R0, R161, c[0x0][0x2d0], -R27 ;  /* 0x0000b400a1007a23 */ /* 0x002fe2000001081b */
[----:B------:R-:W-:Y:S08]  /*f980*/  F2FP.BF16.PACK_AB R28, R234, R233 ;  /* 0x000000e9ea1c723e */ /* 0x000ff000000010ff */
[----:B------:R1:W1:Y:S02]  /*f990*/  MUFU.EX2 R236, R0 ;  /* 0x0000000000ec7308 */ /* 0x0002640000000800 */
[--C-:B-1----:R-:W-:Y:S01]  /*f9a0*/  FFMA.FTZ R0, R18, c[0x0][0x2d0], -R48.reuse ;  /* 0x0000b40012007a23 */ /* 0x102fe20000010830 */
[----:B------:R-:W-:Y:S07]  /*f9b0*/  F2FP.BF16.PACK_AB R30, R236, R235 ;  /* 0x000000ebec1e723e */ /* 0x000fee00000010ff */
[----:B------:R1:W-:Y:S02]  /*f9c0*/  MUFU.EX2 R221, R0 ;  /* 0x0000000000dd7308 */ /* 0x0003e40000000800 */
[--C-:B-1----:R-:W-:Y:S08]  /*f9d0*/  FFMA.FTZ R0, R19, c[0x0][0x2d0], -R48.reuse ;  /* 0x0000b40013007a23 */ /* 0x102ff00000010830 */
[----:B------:R1:W1:Y:S02]  /*f9e0*/  MUFU.EX2 R228, R0 ;  /* 0x0000000000e47308 */ /* 0x0002640000000800 */
[--C-:B-1----:R-:W-:Y:S01]  /*f9f0*/  FFMA.FTZ R0, R21, c[0x0][0x2d0], -R48.reuse ;  /* 0x0000b40015007a23 */ /* 0x102fe20000010830 */
[----:B------:R-:W-:Y:S07]  /*fa00*/  F2FP.BF16.PACK_AB R29, R228, R221 ;  /* 0x000000dde41d723e */ /* 0x000fee00000010ff */
        /* <DEDUP_REMOVED lines=139> */
[----:B------:R-:W-:Y:S02]  /*102c0*/  FMUL.FTZ R91, R0, R91 ;  /* 0x0000005b005b7220 */ /* 0x000fe40000410000 */
        /* <DEDUP_REMOVED lines=13> */
[----:B------:R-:W-:Y:S01]  /*103a0*/  FMUL.FTZ R99, R24, R99 ;  /* 0x0000006318637220 */ /* 0x000fe20000410000 */
        /* <DEDUP_REMOVED lines=201> */
.L_x_345:
[----:B------:R-:W2:Y:S04]  /*11040*/  LDL.LU R0, [R1+0x8] ;  /* 0x0000080001007983 */ /* 0x000ea80000300800 */
[----:B------:R-:W3:Y:S04]  /*11050*/  LDL.LU R3, [R1] ;  /* 0x0000000001037983 */ /* 0x000ee80000300800 */
[----:B------:R-:W4:Y:S04]  /*11060*/  LDL.LU R4, [R1+0x4] ;  /* 0x0000040001047983 */ /* 0x000f280000300800 */
[----:B------:R-:W5:Y:S01]  /*11070*/  LDL.LU R2, [R1+0xc] ;  /* 0x00000c0001027983 */ /* 0x000f620000300800 */
[----:B------:R-:W-:-:S02]  /*11080*/  MOV R50, 0xff800000 ;  /* 0xff80000000327802 */ /* 0x000fc40000000f00 */
        /* <DEDUP_REMOVED lines=23> */
[----:B------:R-:W-:-:S05]  /*11200*/  FSETP.NE.FTZ.AND P1, PT, R6, RZ, PT ;  /* 0x000000ff0600720b */ /* 0x000fca0003f35000 */
[----:B------:R-:W1:Y:S01]  /*11210*/  @P3 MUFU.RCP R0, R10 ;  /* 0x0000000a00003308 */ /* 0x000e620000001000 */
[----:B------:R-:W-:-:S07]  /*11220*/  FSETP.NE.FTZ.AND P0, PT, R5, RZ, PT ;  /* 0x000000ff0500720b */ /* 0x000fce0003f15000 */
[----:B------:R-:W-:Y:S06]  /*11230*/  @P2 MUFU.RCP R3, R8 ;  /* 0x0000000800032308 */ /* 0x000fec0000001000 */
[----:B------:R-:W-:Y:S01]  /*11240*/  @P0 MOV R7, 0x3f317218 ;  /* 0x3f31721800070802 */ /* 0x000fe20000000f00 */
[C---:B-1----:R-:W-:Y:S01]  /*11250*/  FMUL.FTZ R140, R0.reuse, R140 ;  /* 0x0000008c008c7220 */ /* 0x042fe20000410000 */
[----:B------:R-:W1:Y:S01]  /*11260*/  @P1 MUFU.RCP R2, R6 ;  /* 0x0000000600021308 */ /* 0x000e620000001000 */
        /* <DEDUP_REMOVED lines=15> */
[C---:B------:R-:W-:Y:S01]  /*11360*/  FMUL.FTZ R28, R0.reuse, R53 ;  /* 0x00000035001c7220 */ /* 0x040fe20000410000 */
[----:B------:R-:W-:Y:S01]  /*11370*/  MOV R53, 0xff800000 ;  /* 0xff80000000357802 */ /* 0x000fe20000000f00 */
        /* <DEDUP_REMOVED lines=9> */
[----:B------:R-:W-:Y:S01]  /*11410*/  FMUL.FTZ R97, R0, R97 ;  /* 0x0000006100617220 */ /* 0x000fe20000410000 */
[----:B------:R-:W-:Y:S01]  /*11420*/  MOV R0, RZ ;  /* 0x000000ff00007202 */ /* 0x000fe20000000f00 */
[C---:B-1----:R-:W-:Y:S02]  /*11430*/  FMUL.FTZ R47, R2.reuse, R144 ;  /* 0x00000090022f7220 */ /* 0x042fe40000410000 */
[C---:B------:R-:W-:Y:S02]  /*11440*/  FMUL.FTZ R145, R2.reuse, R145 ;  /* 0x0000009102917220 */ /* 0x040fe40000410000 */
[C---:B------:R-:W-:Y:S01]  /*11450*/  FMUL.FTZ R148, R2.reuse, R148 ;  /* 0x0000009402947220 */ /* 0x040fe20000410000 */
[----:B------:R-:W1:Y:S01]  /*11460*/  @P0 MUFU.RCP R0, R5 ;  /* 0x0000000500000308 */ /* 0x000e620000001000 */
[----:B------:R-:W-:-:S02]  /*11470*/  FMUL.FTZ R46, R2, R149 ;  /* 0x00000095022e7220 */ /* 0x000fc40000410000 */
[C---:B------:R-:W-:Y:S02]  /*11480*/  FMUL.FTZ R104, R2.reuse, R104 ;  /* 0x0000006802687220 */ /* 0x040fe40000410000 */
[C---:B------:R-:W-:Y:S02]  /*11490*/  FMUL.FTZ R39, R2.reuse, R105 ;  /* 0x0000006902277220 */ /* 0x040fe40000410000 */
[C---:B------:R-:W-:Y:S01]  /*114a0*/  FMUL.FTZ R108, R2.reuse, R108 ;  /* 0x0000006c026c7220 */ /* 0x040fe20000410000 */
[----:B------:R-:W2:Y:S01]  /*114b0*/  @P0 MUFU.LG2 R5, R5 ;  /* 0x0000000500050308 */ /* 0x000ea20000000c00 */
        /* <DEDUP_REMOVED lines=17> */
[----:B------:R-:W-:Y:S01]  /*115d0*/  @P2 MOV R2, 0x3f317218 ;  /* 0x3f31721800022802 */ /* 0x000fe20000000f00 */
        /* <DEDUP_REMOVED lines=26> */
[C---:B-1----:R-:W-:Y:S02]  /*11780*/  FMUL.FTZ R146, R0.reuse, R146 ;  /* 0x0000009200927220 */ /* 0x042fe40000410000 */
        /* <DEDUP_REMOVED lines=24> */
[----:B------:R-:W-:Y:S02]  /*11910*/  @P2 FMUL.FTZ R4, R2, c[0x0][0x2d0] ;  /* 0x0000b40002042a20 */ /* 0x000fe40000410000 */
[----:B------:R-:W-:Y:S02]  /*11920*/  @P3 FMUL.FTZ R9, R3, c[0x0][0x2d0] ;  /* 0x0000b40003093a20 */ /* 0x000fe40000410000 */
[----:B------:R-:W-:Y:S02]  /*11930*/  @P1 FMUL.FTZ R2, R0, c[0x0][0x2d0] ;  /* 0x0000b40000021a20 */ /* 0x000fe40000410000 */
[----:B------:R-:W-:-:S02]  /*11940*/  @P3 FMUL.FTZ R10, R10, 0.69314718246459960938 ;  /* 0x3f3172180a0a3820 */ /* 0x000fc40000410000 */
[----:B------:R-:W-:Y:S02]  /*11950*/  @P2 FMUL.FTZ R8, R8, 0.69314718246459960938 ;  /* 0x3f31721808082820 */ /* 0x000fe40000410000 */
[----:B------:R-:W-:Y:S02]  /*11960*/  @P1 FMUL.FTZ R6, R6, 0.69314718246459960938 ;  /* 0x3f31721806061820 */ /* 0x000fe40000410000 */
[----:B--2---:R-:W-:Y:S02]  /*11970*/  @P0 FMUL.FTZ R3, R5, 0.69314718246459960938 ;  /* 0x3f31721805030820 */ /* 0x004fe40000410000 */
[----:B------:R-:W-:Y:S02]  /*11980*/  @P0 FMUL.FTZ R0, R7, c[0x0][0x2d0] ;  /* 0x0000b40007000a20 */ /* 0x000fe40000410000 */
[----:B------:R-:W-:Y:S02]  /*11990*/  @P3 FFMA.FTZ R50, R9, R134, R10 ;  /* 0x0000008609323223 */ /* 0x000fe4000001000a */
[----:B------:R-:W-:-:S02]  /*119a0*/  @P2 FFMA.FTZ R51, R4, R133, R8 ;  /* 0x0000008504332223 */ /* 0x000fc40000010008 */
[----:B------:R-:W-:Y:S02]  /*119b0*/  @P1 FFMA.FTZ R53, R2, R132, R6 ;  /* 0x0000008402351223 */ /* 0x000fe40000010006 */
[----:B------:R-:W-:Y:S02]  /*119c0*/  @P0 FFMA.FTZ R55, R0, R128, R3 ;  /* 0x0000008000370223 */ /* 0x000fe40000010003 */
.L_x_281:
[----:B--2---:R-:W-:Y:S05]  /*119d0*/  @P4 BRA `(.L_x_367) ;  /* 0x0000176000004947 */ /* 0x004fea0003800000 */
[----:B------:R-:W2:Y:S01]  /*119e0*/  LDL R65, [R1+0x3c] ;  /* 0x00003c0001417983 */ /* 0x000ea20000100800 */
[----:B------:R-:W-:Y:S02]  /*119f0*/  F2FP.BF16.PACK_AB R28, R28, R13 ;  /* 0x0000000d1c1c723e */ /* 0x000fe400000010ff */
[----:B------:R-:W-:Y:S01]  /*11a00*/  F2FP.BF16.PACK_AB R45, R45, R140 ;  /* 0x0000008c2d2d723e */ /* 0x000fe200000010ff */
[----:B------:R-:W3:Y:S01]  /*11a10*/  S2R R61, SR_TID.X ;  /* 0x00000000003d7919 */ /* 0x000ee20000002100 */
        /* <DEDUP_REMOVED lines=12> */
[----:B---3--:R-:W-:Y:S02]  /*11ae0*/  SHF.R.S32.HI R63, RZ, 0x1f, R61 ;  /* 0x0000001fff3f7819 */ /* 0x008fe4000001143d */
        /* <DEDUP_REMOVED lines=68> */
[----:B-1----:R-:W-:Y:S01]  /*11f30*/  F2FP.BF16.PACK_AB R7, R89, R88 ;  /* 0x000000585907723e */ /* 0x002fe200000010ff */
        /* <DEDUP_REMOVED lines=64> */
.L_x_368:
        /* <DEDUP_REMOVED lines=8> */
[----:B------:R-:W-:Y:S01]  /*123c0*/  IMAD R12, R29, 0x20, R52 ;  /* 0x000000201d0c7824 */ /* 0x000fe200078e0234 */
        /* <DEDUP_REMOVED lines=8> */
[----:B------:R-:W-:-:S02]  /*12450*/  IADD3 R6, R29, -R5, RZ ;  /* 0x800000051d067210 */ /* 0x000fc40007ffe0ff */
[----:B------:R-:W-:Y:S01]  /*12460*/  LOP3.LUT R5, R0, 0xffffffc0, RZ, 0xc0, !PT ;  /* 0xffffffc000057812 */ /* 0x000fe200078ec0ff */
[----:B------:R-:W-:Y:S01]  /*12470*/  IMAD.IADD R0, R49, 0x1, -R4 ;  /* 0x0000000131007824 */ /* 0x000fe200078e0a04 */
        /* <DEDUP_REMOVED lines=15> */
[----:B------:R-:W-:Y:S02]  /*12570*/  IMAD R9, R11, c[0x0][0x490], RZ ;  /* 0x000124000b097a24 */ /* 0x000fe400078e02ff */
[----:B------:R-:W-:Y:S01]  /*12580*/  IMAD.IADD R3, R3, 0x1, R7 ;  /* 0x0000000103037824 */ /* 0x000fe200078e0207 */
        /* <DEDUP_REMOVED lines=114> */
.L_x_370:
[----:B---3--:R-:W-:Y:S05]  /*12cb0*/  BSYNC B0 ;  /* 0x0000000000007941 */ /* 0x008fea0003800000 */
.L_x_369:
        /* <DEDUP_REMOVED lines=23> */
.L_x_372:
[----:B------:R-:W-:Y:S05]  /*12e30*/  BSYNC B0 ;  /* 0x0000000000007941 */ /* 0x000fea0003800000 */
.L_x_371:
        /* <DEDUP_REMOVED lines=23> */
.L_x_374:
[----:B------:R-:W-:Y:S05]  /*12fb0*/  BSYNC B0 ;  /* 0x0000000000007941 */ /* 0x000fea0003800000 */
.L_x_373:
        /* <DEDUP_REMOVED lines=24> */
.L_x_367:
[----:B------:R-:W2:Y:S01]  /*13140*/  LDL R8, [R1+0x3c] ;  /* 0x00003c0001087983 */ /* 0x000ea20000100800 */
[----:B------:R-:W-:Y:S01]  /*13150*/  ISETP.NE.U32.AND P1, PT, RZ, c[0x0][0x508], PT ;  /* 0x00014200ff007a0c */ /* 0x000fe20003f25070 */
[----:B------:R-:W-:Y:S01]  /*13160*/  IMAD.MOV.U32 R2, RZ, RZ, 0x4 ;  /* 0x00000004ff027424 */ /* 0x000fe200078e00ff */
[----:B------:R-:W-:Y:S02]  /*13170*/  ISETP.NE.U32.AND P0, PT, RZ, c[0x0][0x500], PT ;  /* 0x00014000ff007a0c */ /* 0x000fe40003f05070 */
[----:B------:R-:W-:Y:S02]  /*13180*/  ISETP.NE.AND.EX P1, PT, RZ, c[0x0][0x50c], PT, P1 ;  /* 0x00014300ff007a0c */ /* 0x000fe40003f25310 */
[----:B------:R-:W-:Y:S01]  /*13190*/  ISETP.NE.AND.EX P0, PT, RZ, c[0x0][0x504], PT, P0 ;  /* 0x00014100ff007a0c */ /* 0x000fe20003f05300 */
[----:B------:R-:W-:Y:S02]  /*131a0*/  IMAD.MOV.U32 R13, RZ, RZ, c[0x0][0x388] ;  /* 0x0000e200ff0d7624 */ /* 0x000fe400078e00ff */
[----:B-12---:R-:W-:-:S08]  /*131b0*/  IMAD.WIDE R6, R8, R2, c[0x0][0x500] ;  /* 0x0001400008067625 */ /* 0x006fd000078e0202 */
        /* <DEDUP_REMOVED lines=11> */
.L_x_375:
[----:B-1----:R-:W1:Y:S01]  /*13270*/  S2R R11, SR_TID.X ;  /* 0x00000000000b7919 */ /* 0x002e620000002100 */
[----:B------:R-:W-:Y:S01]  /*13280*/  SHF.R.S32.HI R0, RZ, 0x1f, R8 ;  /* 0x0000001fff007819 */ /* 0x000fe20000011408 */
[----:B------:R-:W-:Y:S01]  /*13290*/  BSSY B0, `(.L_x_376) ;  /* 0x0000029000007945 */ /* 0x000fe20003800000 */
[----:B------:R-:W-:Y:S01]  /*132a0*/  SEL R9, R8, RZ, !P0 ;  /* 0x000000ff08097207 */ /* 0x000fe20004000000 */
[----:B------:R-:W2:Y:S01]  /*132b0*/  S2R R2, SR_CTAID.Y ;  /* 0x0000000000027919 */ /* 0x000ea20000002600 */
[----:B------:R-:W-:-:S03]  /*132c0*/  SEL R10, R0, RZ, !P0 ;  /* 0x000000ff000a7207 */ /* 0x000fc60004000000 */
[----:B------:R-:W3:Y:S01]  /*132d0*/  S2R R12, SR_CTAID.Y ;  /* 0x00000000000c7919 */ /* 0x000ee20000002600 */
[----:B-1----:R-:W-:Y:S02]  /*132e0*/  ISETP.GT.AND P1, PT, R11, 0x7f, PT ;  /* 0x0000007f0b00780c */ /* 0x002fe40003f24270 */
        /* <DEDUP_REMOVED lines=35> */
.L_x_377:
[----:B---3--:R-:W-:Y:S05]  /*13520*/  BSYNC B0 ;  /* 0x0000000000007941 */ /* 0x008fea0003800000 */
.L_x_376:
        /* <DEDUP_REMOVED lines=64> */
.L_x_379:
[----:B------:R-:W-:Y:S05]  /*13930*/  BSYNC B0 ;  /* 0x0000000000007941 */ /* 0x000fea0003800000 */
.L_x_378:
        /* <DEDUP_REMOVED lines=21> */
.L_x_381:
[----:B------:R-:W-:Y:S05]  /*13a90*/  BSYNC B0 ;  /* 0x0000000000007941 */ /* 0x000fea0003800000 */
.L_x_380:
        /* <DEDUP_REMOVED lines=21> */
.L_x_383:
[----:B------:R-:W-:Y:S05]  /*13bf0*/  BSYNC B0 ;  /* 0x0000000000007941 */ /* 0x000fea0003800000 */
.L_x_382:
        /* <DEDUP_REMOVED lines=22> */
.L_x_290:
[----:B--2---:R-:W-:Y:S01]  /*13d60*/  IMAD.MOV.U32 R3, RZ, RZ, R27 ;  /* 0x000000ffff037224 */ /* 0x004fe200078e001b */
[----:B------:R-:W-:Y:S02]  /*13d70*/  MOV R6, 0x1 ;  /* 0x0000000100067802 */ /* 0x000fe40000000f00 */
[----:B------:R-:W-:Y:S02]  /*13d80*/  MOV R2, 0x13da0 ;  /* 0x00013da000027802 */ /* 0x000fe40000000f00 */
[----:B------:R-:W-:Y:S05]  /*13d90*/  CALL.REL.NOINC `($__internal_1_$__cuda_sm70_shflsync_idx_p) ;  /* 0x0000026000007944 */ /* 0x000fea0003c00000 */
[----:B------:R-:W-:Y:S01]  /*13da0*/  IMAD.MOV.U32 R5, RZ, RZ, R6 ;  /* 0x000000ffff057224 */ /* 0x000fe200078e0006 */
[----:B------:R-:W-:Y:S01]  /*13db0*/  MOV R3, R41 ;  /* 0x0000002900037202 */ /* 0x000fe20000000f00 */
[----:B------:R-:W-:Y:S01]  /*13dc0*/  IMAD.MOV.U32 R6, RZ, RZ, 0x1 ;  /* 0x00000001ff067424 */ /* 0x000fe200078e00ff */
[----:B------:R-:W-:Y:S02]  /*13dd0*/  MOV R2, 0x13df0 ;  /* 0x00013df000027802 */ /* 0x000fe40000000f00 */
[----:B------:R-:W-:Y:S05]  /*13de0*/  CALL.REL.NOINC `($__internal_1_$__cuda_sm70_shflsync_idx_p) ;  /* 0x0000021000007944 */ /* 0x000fea0003c00000 */
[----:B------:R-:W-:Y:S01]  /*13df0*/  MOV R2, R6 ;  /* 0x0000000600027202 */ /* 0x000fe20000000f00 */
[----:B------:R-:W-:Y:S05]  /*13e00*/  BRA `(.L_x_384) ;  /* 0xfffee55000007947 */ /* 0x000fea000383ffff */
.L_x_317:
[----:B-1----:R-:W-:Y:S02]  /*13e10*/  MOV R6, 0x1 ;  /* 0x0000000100067802 */ /* 0x002fe40000000f00 */
[----:B------:R-:W-:Y:S02]  /*13e20*/  MOV R2, 0x13e40 ;  /* 0x00013e4000027802 */ /* 0x000fe40000000f00 */
[----:B------:R-:W-:Y:S05]  /*13e30*/  CALL.REL.NOINC `($__internal_1_$__cuda_sm70_shflsync_idx_p) ;  /* 0x000001c000007944 */ /* 0x000fea0003c00000 */
[----:B------:R-:W-:Y:S01]  /*13e40*/  MOV R3, R10 ;  /* 0x0000000a00037202 */ /* 0x000fe20000000f00 */
[----:B------:R-:W-:Y:S01]  /*13e50*/  IMAD.MOV.U32 R4, RZ, RZ, R6 ;  /* 0x000000ffff047224 */ /* 0x000fe200078e0006 */
[----:B------:R-:W-:Y:S01]  /*13e60*/  MOV R2, 0x13e90 ;  /* 0x00013e9000027802 */ /* 0x000fe20000000f00 */
[----:B------:R-:W-:Y:S02]  /*13e70*/  IMAD.MOV.U32 R6, RZ, RZ, 0x1 ;  /* 0x00000001ff067424 */ /* 0x000fe400078e00ff */
[----:B------:R-:W-:Y:S05]  /*13e80*/  CALL.REL.NOINC `($__internal_1_$__cuda_sm70_shflsync_idx_p) ;  /* 0x0000017000007944 */ /* 0x000fea0003c00000 */
[----:B------:R-:W-:Y:S01]  /*13e90*/  MOV R0, R6 ;  /* 0x0000000600007202 */ /* 0x000fe20000000f00 */
[----:B------:R-:W-:-:S05]  /*13ea0*/  BRA `(.L_x_385) ;  /* 0xffff249000007947 */ /* 0x000fca000383ffff */
.L_x_342:
[----:B-1----:R-:W-:Y:S01]  /*13eb0*/  MOV R6, 0x1 ;  /* 0x0000000100067802 */ /* 0x002fe20000000f00 */
[----:B------:R-:W-:Y:S01]  /*13ec0*/  IMAD.MOV.U32 R3, RZ, RZ, R8 ;  /* 0x000000ffff037224 */ /* 0x000fe200078e0008 */
        /* <DEDUP_REMOVED lines=9> */
.L_x_348:
        /* <DEDUP_REMOVED lines=10> */
        .weak           $__internal_1_$__cuda_sm70_shflsync_idx_p
        .type           $__internal_1_$__cuda_sm70_shflsync_idx_p,@function
        .size           $__internal_1_$__cuda_sm70_shflsync_idx_p,(.L_x_860 - $__internal_1_$__cuda_sm70_shflsync_idx_p)
$__internal_1_$__cuda_sm70_shflsync_idx_p:
[----:B------:R-:W-:Y:S02]  /*14000*/  MOV R24, 0xffffffff ;  /* 0xffffffff00187802 */ /* 0x000fe40000000f00 */
[----:B------:R-:W-:-:S02]  /*14010*/  MOV R7, 0x1c1f ;  /* 0x00001c1f00077802 */ /* 0x000fc40000000f00 */
[----:B------:R-:W-:Y:S04]  /*14020*/  WARPSYNC R24 ;  /* 0x0000001800007348 */ /* 0x000fe80003800000 */
[----:B------:R1:W2:Y:S02]  /*14030*/  SHFL.IDX PT, R6, R3, R6, R7 ;  /* 0x0000000603067389 */ /* 0x0002a400000e0007 */
[----:B-1----:R-:W-:-:S04]  /*14040*/  MOV R3, 0x0 ;  /* 0x0000000000037802 */ /* 0x002fc80000000f00 */
[----:B--2---:R-:W-:Y:S05]  /*14050*/  RET.REL.NODEC R2 `(_ZN7cutlass13device_kernelIN5flash19enable_sm80_to_sm89INS1_16FlashAttnFwdSm80INS1_25CollectiveMainloopFwdSm80ILi4ELi1ELb0EN4cute5tupleIJNS5_1CILi128EEENS7_ILi48EEENS7_ILi96EEEEEELi96ENS_10bfloat16_tEfNS_4arch4Sm80ELb0ELb1ELb0ELb1ELb1ELb0ELb1ELb0EEENS1_21CollectiveEpilogueFwdINS6_IJS8_SA_S9_EEENS6_IJNS7_ILi1EEESI_SI_EEESC_SE_Li128ELb1ELb1ELb0ELb0EEENS1_19SingleTileSchedulerILb1ELb0ELb1ELi128EEEEEEEEEvNT_6ParamsE) ;  /* 0xfffebfa002007950 */ /* 0x004fea0003c3ffff */
.L_x_388:
        /* <DEDUP_REMOVED lines=10> */
.L_x_860:


//--------------------- .text._ZN7cutlass13device_kernelIN5flash19enable_sm80_to_sm89INS1_16FlashAttnFwdSm80INS1_25CollectiveMainloopFwdSm80ILi4ELi1ELb0EN4cute5tupleIJNS5_1CILi128EEENS7_ILi48EEENS7_ILi96EEEEEELi96ENS_10bfloat16_tEfNS_4arch4Sm80ELb0ELb1ELb0ELb1ELb1ELb1ELb1ELb0EEENS1_21CollectiveEpilogueFwdINS6_IJS8_SA_S9_EEENS6_IJNS7_ILi1EEESI_SI_EEESC_SE_Li128ELb1ELb1ELb0ELb0EEENS1_19SingleTileSchedulerILb1ELb0ELb1ELi128EEEEEEEEEvNT_6ParamsE --------------------------
	.section	.text._ZN7cutlass13device_kernelIN5flash19enable_sm80_to_sm89INS1_16FlashAttnFwdSm80INS1_25CollectiveMainloopFwdSm80ILi4ELi1ELb0EN4cute5tupleIJNS5_1CILi128EEENS7_ILi48EEENS7_ILi96EEEEEELi96ENS_10bfloat16_tEfNS_4arch4Sm80ELb0ELb1ELb0ELb1ELb1ELb1ELb1ELb0EEENS1_21CollectiveEpilogueFwdINS6_IJS8_SA_S9_EEENS6_IJNS7_ILi1EEESI_SI_EEESC_SE_Li128ELb1ELb1ELb0ELb0EEENS1_19SingleTileSchedulerILb1ELb0ELb1ELi128EEEEEEEEEvNT_6ParamsE,"ax",@progbits
	.sectioninfo	@"SHI_REGISTERS=255"
	.align	128
.text._ZN7cutlass13device_kernelIN5flash19enable_sm80_to_sm89INS1_16FlashAttnFwdSm80INS1_25CollectiveMainloopFwdSm80ILi4ELi1ELb0EN4cute5tupleIJNS5_1CILi128EEENS7_ILi48EEENS7_ILi96EEEEEELi96ENS_10bfloat16_tEfNS_4arch4Sm80ELb0ELb1ELb0ELb1ELb1ELb1ELb1ELb0EEENS1_21CollectiveEpilogueFwdINS6_IJS8_SA_S9_EEENS6_IJNS7_ILi1EEESI_SI_EEESC_SE_Li128ELb1ELb1ELb0ELb0EEENS1_19SingleTileSchedulerILb1ELb0ELb1ELi128EEEEEEEEEvNT_6ParamsE:
        .type           _ZN7cutlass13device_kernelIN5flash19enable_sm80_to_sm89INS1_16FlashAttnFwdSm80INS1_25CollectiveMainloopFwdSm80ILi4ELi1ELb0EN4cute5tupleIJNS5_1CILi128EEENS7_ILi48EEENS7_ILi96EEEEEELi96ENS_10bfloat16_tEfNS_4arch4Sm80ELb0ELb1ELb0ELb1ELb1ELb1ELb1ELb0EEENS1_21CollectiveEpilogueFwdINS6_IJS8_SA_S9_EEENS6_IJNS7_ILi1EEESI_SI_EEESC_SE_Li128ELb1ELb1ELb0ELb0EEENS1_19SingleTileSchedulerILb1ELb0ELb1ELi128EEEEEEEEEvNT_6ParamsE,@function
        .size           _ZN7cutlass13device_kernelIN5flash19enable_sm80_to_sm89INS1_16FlashAttnFwdSm80INS1_25CollectiveMainloopFwdSm80ILi4ELi1ELb0EN4cute5tupleIJNS5_1CILi128EEENS7_ILi48EEENS7_ILi96EEEEEELi96ENS_10bfloat16_tEfNS_4arch4Sm80ELb0ELb1ELb0ELb1ELb1ELb1ELb1ELb0EEENS1_21CollectiveEpilogueFwdINS6_IJS8_SA_S9_EEENS6_IJNS7_ILi1EEESI_SI_EEESC_SE_Li128ELb1ELb1ELb0ELb0EEENS1_19SingleTileSchedulerILb1ELb0ELb1ELi128EEEEEEEEEvNT_6ParamsE,(.L_x_862 - _ZN7cutlass13device_kernelIN5flash19enable_sm80_to_sm89INS1_16FlashAttnFwdSm80INS1_25CollectiveMainloopFwdSm80ILi4ELi1ELb0EN4cute5tupleIJNS5_1CILi128EEENS7_ILi48EEENS7_ILi96EEEEEELi96ENS_10bfloat16_tEfNS_4arch4Sm80ELb0ELb1ELb0ELb1ELb1ELb1ELb1ELb0EEENS1_21CollectiveEpilogueFwdINS6_IJS8_SA_S9_EEENS6_IJNS7_ILi1EEESI_SI_EEESC_SE_Li128ELb1ELb1ELb0ELb0EEENS1_19SingleTileSchedulerILb1ELb0ELb1ELi128EEEEEEEEEvNT_6ParamsE)
        .other          _ZN7cutlass13device_kernelIN5flash19enable_sm80_to_sm89INS1_16FlashAttnFwdSm80INS1_25CollectiveMainloopFwdSm80ILi4ELi1ELb0EN4cute5tupleIJNS5_1CILi128EEENS7_ILi48EEENS7_ILi96EEEEEELi96ENS_10bfloat16_tEfNS_4arch4Sm80ELb0ELb1ELb0ELb1ELb1ELb1ELb1ELb0EEENS1_21CollectiveEpilogueFwdINS6_IJS8_SA_S9_EEENS6_IJNS7_ILi1EEESI_SI_EEESC_SE_Li128ELb1ELb1ELb0ELb0EEENS1_19SingleTileSchedulerILb1ELb0ELb1ELi128EEEEEEEEEvNT_6ParamsE,@"STO_CUDA_ENTRY STV_DEFAULT"
_ZN7cutlass13device_kernelIN5flash19enable_sm80_to_sm89INS1_16FlashAttnFwdSm80INS1_25CollectiveMainloopFwdSm80ILi4ELi1ELb0EN4cute5tupleIJNS5_1CILi128EEENS7_ILi48EEENS7_ILi96EEEEEELi96ENS_10bfloat16_tEfNS_4arch4Sm80ELb0ELb1ELb0ELb1ELb1ELb1ELb1ELb0EEENS1_21CollectiveEpilogueFwdINS6_IJS8_SA_S9_EEENS6_IJNS7_ILi1EEESI_SI_EEESC_SE_Li128ELb1ELb1ELb0ELb0EEENS1_19SingleTileSchedulerILb1ELb0ELb1ELi128EEEEEEEEEvNT_6ParamsE:
        /* <DEDUP_REMOVED lines=17> */
.L_x_390:
        /* <DEDUP_REMOVED lines=8> */
.L_x_392:
[----:B------:R-:W-:-:S04]  /*0190*/  MOV R0, c[0x0][0x54c] ;  /* 0x0001530000007a02 */ /* 0x000fc80000000f00 */
.L_x_391:
[----:B------:R-:W-:Y:S01]  /*01a0*/  USHF.L.U32 UR4, UR4, 0x7, URZ ;  /* 0x0000000704047899 */ /* 0x000fe2000800063f */
[----:B-----5:R-:W-:-:S05]  /*01b0*/  IMAD R0, R0, c[0x0][0x548], RZ ;  /* 0x0001520000007a24 */ /* 0x020fca00078e02ff */
[----:B------:R-:W-:-:S04]  /*01c0*/  MOV R12, UR4 ;  /* 0x00000004000c7c02 */ /* 0x000fc80008000f00 */
[----:B------:R-:W-:-:S04]  /*01d0*/  ISETP.GE.AND P0, PT, R12, R0, PT ;  /* 0x000000000c00720c */ /* 0x000fc80003f06270 */
[----:B------:R-:W-:-:S05]  /*01e0*/  SEL R0, R5, 0xffffffff, !P0 ;  /* 0xffffffff05007807 */ /* 0x000fca0004000000 */
[----:B------:R2:W-:Y:S01]  /*01f0*/  STL [R1+0x48], R0 ;  /* 0x0000480001007387 */ /* 0x0005e20000100800 */
[----:B------:R-:W-:Y:S05]  /*0200*/  BRA `(.L_x_393) ;  /* 0x0000014000007947 */ /* 0x000fea0003800000 */
.L_x_389:
[----:B------:R-:W-:-:S04]  /*0210*/  ISETP.NE.U32.AND P0, PT, RZ, c[0x0][0x568], PT ;  /* 0x00015a00ff007a0c */ /* 0x000fc80003f05070 */
[----:B------:R-:W-:-:S13]  /*0220*/  ISETP.NE.AND.EX P0, PT, RZ, c[0x0][0x56c], PT, P0 ;  /* 0x00015b00ff007a0c */ /* 0x000fda0003f05300 */
[----:B------:R-:W-:Y:S05]  /*0230*/  @!P0 BRA `(.L_x_394) ;  /* 0x0000002000008947 */ /* 0x000fea0003800000 */
[----:B------:R1:W5:Y:S01]  /*0240*/  LDG.E R0, [R2.64] ;  /* 0x0000000c02007981 */ /* 0x000362000c1e1900 */
[----:B------:R-:W-:Y:S05]  /*0250*/  BRA `(.L_x_395) ;  /* 0x0000009000007947 */ /* 0x000fea0003800000 */
.L_x_394:
        /* <DEDUP_REMOVED lines=8> */
.L_x_396:
[----:B------:R-:W-:-:S04]  /*02e0*/  MOV R0, c[0x0][0x54c] ;  /* 0x0001530000007a02 */ /* 0x000fc80000000f00 */
.L_x_395:
[----:B------:R-:W-:Y:S01]  /*02f0*/  USHF.L.U32 UR4, UR4, 0x7, URZ ;  /* 0x0000000704047899 */ /* 0x000fe2000800063f */
[----:B-----5:R-:W-:-:S05]  /*0300*/  IMAD R0, R0, c[0x0][0x548], RZ ;  /* 0x0001520000007a24 */ /* 0x020fca00078e02ff */
[----:B------:R-:W-:-:S04]  /*0310*/  MOV R12, UR4 ;  /* 0x00000004000c7c02 */ /* 0x000fc80008000f00 */
[----:B------:R-:W-:-:S04]  /*0320*/  ISETP.GE.AND P0, PT, R12, R0, PT ;  /* 0x000000000c00720c */ /* 0x000fc80003f06270 */
[----:B------:R-:W-:-:S05]  /*0330*/  SEL R0, R5, 0xffffffff, !P0 ;  /* 0xffffffff05007807 */ /* 0x000fca0004000000 */
[----:B------:R2:W-:Y:S04]  /*0340*/  STL [R1+0x48], R0 ;  /* 0x0000480001007387 */ /* 0x0005e80000100800 */
.L_x_393:
[----:B------:R-:W3:Y:S02]  /*0350*/  LDL R23, [R1+0x48] ;  /* 0x0000480001177983 */ /* 0x000ee40000100800 */
[----:B---3--:R-:W-:-:S13]  /*0360*/  ISETP.GE.AND P0, PT, R23, RZ, PT ;  /* 0x000000ff1700720c */ /* 0x008fda0003f06270 */
[----:B------:R-:W-:Y:S05]  /*0370*/  @!P0 EXIT ;  /* 0x000000000000894d */ /* 0x000fea0003800000 */
[----:B------:R-:W-:Y:S01]  /*0380*/  ISETP.NE.U32.AND P0, PT, RZ, c[0x0][0x370], PT ;  /* 0x0000dc00ff007a0c */ /* 0x000fe20003f05070 */
[----:B--2---:R-:W-:Y:S01]  /*0390*/  IMAD.MOV.U32 R0, RZ, RZ, c[0x0][0x168] ;  /* 0x00005a00ff007624 */ /* 0x004fe200078e00ff */
[----:B------:R-:W-:Y:S01]  /*03a0*/  ISETP.NE.U32.AND P1, PT, RZ, c[0x0][0x360], PT ;  /* 0x0000d800ff007a0c */ /* 0x000fe20003f25070 */
[----:B------:R-:W-:Y:S01]  /*03b0*/  CS2R R16, SRZ ;  /* 0x0000000000107805 */ /* 0x000fe2000001ff00 */
[----:B------:R-:W-:Y:S01]  /*03c0*/  ISETP.NE.AND.EX P2, PT, RZ, c[0x0][0x374], PT, P0 ;  /* 0x0000dd00ff007a0c */ /* 0x000fe20003f45300 */
[----:B------:R-:W-:Y:S01]  /*03d0*/  IMAD.MOV.U32 R160, RZ, RZ, RZ ;  /* 0x000000ffffa07224 */ /* 0x000fe200078e00ff */
[----:B------:R-:W-:Y:S01]  /*03e0*/  ISETP.NE.AND.EX P0, PT, RZ, c[0x0][0x364], PT, P1 ;  /* 0x0000d900ff007a0c */ /* 0x000fe20003f05310 */
[----:B------:R-:W-:Y:S01]  /*03f0*/  IMAD.MOV.U32 R13, RZ, RZ, RZ ;  /* 0x000000ffff0d7224 */ /* 0x000fe200078e00ff */
[----:B------:R-:W-:Y:S01]  /*0400*/  ISETP.NE.U32.AND P1, PT, RZ, c[0x0][0x348], PT ;  /* 0x0000d200ff007a0c */ /* 0x000fe20003f25070 */
[----:B------:R-:W-:Y:S01]  /*0410*/  IMAD.WIDE R8, R23, R14, c[0x0][0x348] ;  /* 0x0000d20017087625 */ /* 0x000fe200078e020e */
[----:B------:R-:W-:-:S02]  /*0420*/  ISETP.NE.U32.AND P3, PT, RZ, c[0x0][0x350], PT ;  /* 0x0000d400ff007a0c */ /* 0x000fc40003f65070 */
[----:B------:R-:W-:Y:S01]  /*0430*/  ISETP.NE.U32.AND P4, PT, RZ, c[0x0][0x358], PT ;  /* 0x0000d600ff007a0c */ /* 0x000fe20003f85070 */
[CC--:B------:R-:W-:Y:S01]  /*0440*/  IMAD.WIDE R6, R23.reuse, R14.reuse, c[0x0][0x350] ;  /* 0x0000d40017067625 */ /* 0x0c0fe200078e020e */
[----:B------:R-:W-:Y:S02]  /*0450*/  ISETP.NE.AND.EX P1, PT, RZ, c[0x0][0x34c], PT, P1 ;  /* 0x0000d300ff007a0c */ /* 0x000fe40003f25310 */
[----:B------:R-:W-:Y:S01]  /*0460*/  ISETP.NE.AND.EX P3, PT, RZ, c[0x0][0x354], PT, P3 ;  /* 0x0000d500ff007a0c */ /* 0x000fe20003f65330 */
[----:B------:R-:W-:Y:S01]  /*0470*/  @P2 IMAD.WIDE R10, R23, R14, c[0x0][0x370] ;  /* 0x0000dc00170a2625 */ /* 0x000fe200078e020e */
[----:B------:R-:W-:-:S03]  /*0480*/  ISETP.NE.AND.EX P4, PT, RZ, c[0x0][0x35c], PT, P4 ;  /* 0x0000d700ff007a0c */ /* 0x000fc60003f85340 */
[CC--:B-1----:R-:W-:Y:S01]  /*0490*/  @P0 IMAD.WIDE R2, R23.reuse, R14.reuse, c[0x0][0x360] ;  /* 0x0000d80017020625 */ /* 0x0c2fe200078e020e */
[----:B------:R-:W2:Y:S03]  /*04a0*/  @P2 LDG.E R16, [R10.64] ;  /* 0x0000000c0a102981 */ /* 0x000ea6000c1e1900 */
[----:B------:R-:W-:Y:S01]  /*04b0*/  IMAD.WIDE R4, R23, R14, c[0x0][0x358] ;  /* 0x0000d60017047625 */ /* 0x000fe200078e020e */
[----:B------:R1:W3:Y:S04]  /*04c0*/  @P0 LDG.E R0, [R2.64] ;  /* 0x0000000c02000981 */ /* 0x0002e8000c1e1900 */
[----:B------:R4:W5:Y:S04]  /*04d0*/  @P1 LDG.E R160, [R8.64] ;  /* 0x0000000c08a01981 */ /* 0x000968000c1e1900 */
[----:B------:R4:W5:Y:S04]  /*04e0*/  @P3 LDG.E R17, [R6.64] ;  /* 0x0000000c06113981 */ /* 0x000968000c1e1900 */
[----:B------:R4:W5:Y:S04]  /*04f0*/  @P4 LDG.E R13, [R4.64] ;  /* 0x0000000c040d4981 */ /* 0x000968000c1e1900 */
[----:B------:R-:W4:Y:S01]  /*0500*/  S2R R26, SR_CTAID.Y ;  /* 0x00000000001a7919 */ /* 0x000f220000002600 */
[----:B------:R-:W-:-:S04]  /*0510*/  IMAD.MOV.U32 R15, RZ, RZ, c[0x0][0x2ac] ;  /* 0x0000ab00ff0f7624 */ /* 0x000fc800078e00ff */
[----:B------:R-:W-:Y:S01]  /*0520*/  IMAD R15, R15, c[0x0][0x1d0], RZ ;  /* 0x000074000f0f7a24 */ /* 0x000fe200078e02ff */
[----:B-1----:R-:W-:Y:S02]  /*0530*/  MOV R2, c[0x0][0x228] ;  /* 0x00008a0000027a02 */ /* 0x002fe40000000f00 */
[----:B----4-:R-:W-:Y:S01]  /*0540*/  SHF.R.S32.HI R31, RZ, 0x1f, R26 ;  /* 0x0000001fff1f7819 */ /* 0x010fe2000001141a */
[----:B---3--:R1:W-:Y:S04]  /*0550*/  STL [R1+0x18], R0 ;  /* 0x0000180001007387 */ /* 0x0083e80000100800 */
[----:B--2---:R1:W-:Y:S01]  /*0560*/  STL [R1+0x3c], R16 ;  /* 0x00003c1001007387 */ /* 0x0043e20000100800 */
[----:B------:R-:W-:Y:S01]  /*0570*/  MOV R10, R0 ;  /* 0x00000000000a7202 */ /* 0x000fe20000000f00 */
[----:B------:R-:W-:Y:S05]  /*0580*/  @P0 BRA `(.L_x_397) ;  /* 0x0000005000000947 */ /* 0x000fea0003800000 */
[----:B------:R-:W-:Y:S05]  /*0590*/  @!P1 BRA `(.L_x_397) ;  /* 0x0000004000009947 */ /* 0x000fea0003800000 */
[----:B-1----:R1:W2:Y:S04]  /*05a0*/  LDG.E R0, [R8.64] ;  /* 0x0000000c08007981 */ /* 0x0022a8000c1e1900 */
[----:B-1----:R-:W2:Y:S02]  /*05b0*/  LDG.E R8, [R8.64+0x4] ;  /* 0x0000040c08087981 */ /* 0x002ea4000c1e1900 */
[----:B--2---:R-:W-:-:S05]  /*05c0*/  IADD3 R10, -R0, R8, RZ ;  /* 0x00000008000a7210 */ /* 0x004fca0007ffe1ff */
[----:B------:R1:W-:Y:S02]  /*05d0*/  STL [R1+0x18], R10 ;  /* 0x0000180a01007387 */ /* 0x0003e40000100800 */
.L_x_397:
[----:B------:R-:W-:-:S04]  /*05e0*/  ISETP.NE.U32.AND P0, PT, RZ, c[0x0][0x368], PT ;  /* 0x0000da00ff007a0c */ /* 0x000fc80003f05070 */
[----:B------:R-:W-:-:S13]  /*05f0*/  ISETP.NE.AND.EX P0, PT, RZ, c[0x0][0x36c], PT, P0 ;  /* 0x0000db00ff007a0c */ /* 0x000fda0003f05300 */
[----:B------:R-:W-:Y:S05]  /*0600*/  @!P0 BRA `(.L_x_398) ;  /* 0x0000003000008947 */ /* 0x000fea0003800000 */
[----:B------:R-:W-:-:S05]  /*0610*/  IMAD.WIDE R6, R23, R14, c[0x0][0x368] ;  /* 0x0000da0017067625 */ /* 0x000fca00078e020e */
[----:B------:R2:W5:Y:S01]  /*0620*/  LDG.E R15, [R6.64] ;  /* 0x0000000c060f7981 */ /* 0x000562000c1e1900 */
[----:B------:R-:W-:Y:S05]  /*0630*/  BRA `(.L_x_399) ;  /* 0x0000004000007947 */ /* 0x000fea0003800000 */
.L_x_398:
[----:B------:R-:W-:Y:S05]  /*0640*/  @!P3 BRA `(.L_x_399) ;  /* 0x000000300000b947 */ /* 0x000fea0003800000 */
[----:B-1----:R1:W2:Y:S04]  /*0650*/  LDG.E R0, [R6.64] ;  /* 0x0000000c06007981 */ /* 0x0022a8000c1e1900 */
[----:B-1----:R-:W2:Y:S02]  /*0660*/  LDG.E R6, [R6.64+0x4] ;  /* 0x0000040c06067981 */ /* 0x002ea4000c1e1900 */
[----:B--2---:R-:W-:Y:S02]  /*0670*/  IADD3 R15, -R0, R6, RZ ;  /* 0x00000006000f7210 */ /* 0x004fe40007ffe1ff */
.L_x_399:
[----:B--2---:R2:W3:Y:S04]  /*0680*/  @P4 LDG.E R6, [R4.64] ;  /* 0x0000000c04064981 */ /* 0x0044e8000c1e1900 */
[----:B------:R2:W3:Y:S01]  /*0690*/  @P4 LDG.E R3, [R4.64+0x4] ;  /* 0x0000040c04034981 */ /* 0x0004e2000c1e1900 */
[----:B-1----:R-:W-:Y:S01]  /*06a0*/  IMAD.MOV.U32 R0, RZ, RZ, c[0x0][0x2c4] ;  /* 0x0000b100ff007624 */ /* 0x002fe200078e00ff */
[----:B------:R-:W-:Y:S01]  /*06b0*/  ISETP.NE.U32.AND P0, PT, RZ, c[0x0][0x378], PT ;  /* 0x0000de00ff007a0c */ /* 0x000fe20003f05070 */
[----:B-----5:R-:W-:-:S03]  /*06c0*/  IMAD.MOV.U32 R157, RZ, RZ, R15 ;  /* 0x000000ffff9d7224 */ /* 0x020fc600078e000f */
[----:B------:R-:W-:Y:S01]  /*06d0*/  ISETP.NE.AND P2, PT, R0, 0x1, PT ;  /* 0x000000010000780c */ /* 0x000fe20003f45270 */
[----:B------:R-:W-:Y:S01]  /*06e0*/  IMAD.MOV.U32 R199, RZ, RZ, R12 ;  /* 0x000000ffffc77224 */ /* 0x000fe200078e000c */
[----:B------:R-:W-:Y:S01]  /*06f0*/  ISETP.NE.AND.EX P0, PT, RZ, c[0x0][0x37c], PT, P0 ;  /* 0x0000df00ff007a0c */ /* 0x000fe20003f05300 */
[----:B------:R-:W-:Y:S01]  /*0700*/  IMAD.MOV.U32 R7, RZ, RZ, c[0x0][0x32c] ;  /* 0x0000cb00ff077624 */ /* 0x000fe200078e00ff */
[----:B------:R-:W-:-:S04]  /*0710*/  LOP3.LUT R155, R155, 0xffffefff, RZ, 0xc0, !PT ;  /* 0xffffefff9b9b7812 */ /* 0x000fc800078ec0ff */
[----:B------:R-:W-:-:S05]  /*0720*/  ISETP.GE.AND P1, PT, R7, 0x1, PT ;  /* 0x000000010700780c */ /* 0x000fca0003f26270 */
[----:B------:R-:W-:Y:S02]  /*0730*/  @P2 IADD3 R0, R199, 0x7f, RZ ;  /* 0x0000007fc7002810 */ /* 0x000fe40007ffe0ff */
[----:B------:R-:W-:Y:S01]  /*0740*/  @P2 LOP3.LUT R155, R155, 0x1000, RZ, 0xfc, !PT ;  /* 0x000010009b9b2812 */ /* 0x000fe200078efcff */
[----:B--2---:R-:W-:-:S03]  /*0750*/  @P0 IMAD.WIDE R4, R23, R14, c[0x0][0x378] ;  /* 0x0000de0017040625 */ /* 0x004fc600078e020e */
[----:B------:R-:W-:Y:S02]  /*0760*/  LOP3.LUT R155, R155, 0xfffffbff, RZ, 0xc0, !PT ;  /* 0xfffffbff9b9b7812 */ /* 0x000fe400078ec0ff */
[----:B------:R1:W5:Y:S02]  /*0770*/  @P0 LDG.E R157, [R4.64] ;  /* 0x0000000c049d0981 */ /* 0x000364000c1e1900 */
[----:B------:R-:W-:Y:S01]  /*0780*/  @P1 LOP3.LUT R155, R155, 0x400, RZ, 0xfc, !PT ;  /* 0x000004009b9b1812 */ /* 0x000fe200078efcff */
[----:B---3--:R-:W-:Y:S02]  /*0790*/  @P4 IMAD.IADD R2, R3, 0x1, -R6 ;  /* 0x0000000103024824 */ /* 0x008fe400078e0a06 */
[----:B------:R-:W-:Y:S02]  /*07a0*/  IMAD.IADD R6, R15, 0x1, -R16 ;  /* 0x000000010f067824 */ /* 0x000fe400078e0a10 */
[----:B------:R-:W-:Y:S01]  /*07b0*/  @P2 IMAD.HI.U32 R3, R0, c[0x0][0x2c8], RZ ;  /* 0x0000b20000032a27 */ /* 0x000fe200078e00ff */
[----:B------:R-:W-:-:S03]  /*07c0*/  IADD3 R0, R12, 0x7f, RZ ;  /* 0x0000007f0c007810 */ /* 0x000fc60007ffe0ff */
[----:B------:R-:W-:Y:S01]  /*07d0*/  IMAD.IADD R8, R6, 0x1, R2 ;  /* 0x0000000106087824 */ /* 0x000fe200078e0202 */
[----:B------:R-:W-:-:S04]  /*07e0*/  @P2 SHF.R.U32.HI R0, RZ, c[0x0][0x2cc], R3 ;  /* 0x0000b300ff002a19 */ /* 0x000fc80000011603 */
[----:B------:R2:W-:Y:S01]  /*07f0*/  STL [R1+0x14], R8 ;  /* 0x0000140801007387 */ /* 0x0005e20000100800 */
[----:B------:R-:W-:-:S05]  /*0800*/  IADD3 R154, R8, 0x1, -R10 ;  /* 0x00000001089a7810 */ /* 0x000fca0007ffe80a */
[----:B------:R-:W-:-:S05]  /*0810*/  IMAD.IADD R0, R154, 0x1, R0 ;  /* 0x000000019a007824 */ /* 0x000fca00078e0200 */
[----:B-1----:R-:W-:Y:S01]  /*0820*/  IADD3 R5, R0, c[0x0][0x328], RZ ;  /* 0x0000ca0000057a10 */ /* 0x002fe20007ffe0ff */
        /* <DEDUP_REMOVED lines=10> */
.L_x_401:
[----:B------:R-:W-:-:S13]  /*08d0*/  ISETP.NE.AND P0, PT, R7, 0x1, PT ;  /* 0x000000010700780c */ /* 0x000fda0003f05270 */
[----:B------:R-:W-:-:S05]  /*08e0*/  @P0 IMAD.HI.U32 R0, R3, c[0x0][0x330], RZ ;  /* 0x0000cc0003000a27 */ /* 0x000fca00078e00ff */
[----:B------:R-:W-:-:S05]  /*08f0*/  @P0 SHF.R.U32.HI R3, RZ, c[0x0][0x334], R0 ;  /* 0x0000cd00ff030a19 */ /* 0x000fca0000011600 */
.L_x_402:
[----:B------:R-:W-:-:S05]  /*0900*/  IMAD R3, R3, R7, c[0x0][0x32c] ;  /* 0x0000cb0003037624 */ /* 0x000fca00078e0207 */
[----:B------:R-:W-:Y:S02]  /*0910*/  IMNMX R5, R5, R3, PT ;  /* 0x0000000305057217 */ /* 0x000fe40003800200 */
.L_x_400:
[C---:B------:R-:W-:Y:S01]  /*0920*/  IADD3 R3, R8.reuse, 0x2f, RZ ;  /* 0x0000002f08037810 */ /* 0x040fe20007ffe0ff */
[----:B--2---:R-:W-:Y:S02]  /*0930*/  IMAD.IADD R8, R8, 0x1, -R10 ;  /* 0x0000000108087824 */ /* 0x004fe400078e0a0a */
[----:B------:R-:W-:-:S03]  /*0940*/  @P2 IMAD.HI.U32 R4, R199, c[0x0][0x2c8], RZ ;  /* 0x0000b200c7042a27 */ /* 0x000fc600078e00ff */
[----:B------:R1:W-:Y:S01]  /*0950*/  STL [R1], R8 ;  /* 0x0000000801007387 */ /* 0x0003e20000100800 */
[----:B------:R-:W-:Y:S01]  /*0960*/  IMAD.MOV.U32 R0, RZ, RZ, R199 ;  /* 0x000000ffff007224 */ /* 0x000fe200078e00c7 */
[----:B------:R-:W-:Y:S01]  /*0970*/  @P2 SHF.R.U32.HI R0, RZ, c[0x0][0x2cc], R4 ;  /* 0x0000b300ff002a19 */ /* 0x000fe20000011604 */
[----:B------:R-:W-:-:S04]  /*0980*/  IMAD.HI R3, R3, 0x2aaaaaab, RZ ;  /* 0x2aaaaaab03037827 */ /* 0x000fc800078e02ff */
[----:B------:R-:W-:Y:S01]  /*0990*/  IMAD.IADD R0, R8, 0x1, R0 ;  /* 0x0000000108007824 */ /* 0x000fe200078e0200 */
[----:B------:R-:W-:-:S04]  /*09a0*/  SHF.R.U32.HI R4, RZ, 0x1f, R3 ;  /* 0x0000001fff047819 */ /* 0x000fc80000011603 */
[----:B------:R-:W-:Y:S02]  /*09b0*/  LEA.HI.SX32 R156, R3, R4, 0x1d ;  /* 0x00000004039c7211 */ /* 0x000fe400078feaff */
[----:B------:R-:W-:Y:S01]  /*09c0*/  IADD3 R4, R0, -c[0x0][0x324], RZ ;  /* 0x8000c90000047a10 */ /* 0x000fe20007ffe0ff */
        /* <DEDUP_REMOVED lines=9> */
.L_x_404:
[----:B------:R-:W-:-:S13]  /*0a60*/  ISETP.NE.AND P0, PT, R7, 0x1, PT ;  /* 0x000000010700780c */ /* 0x000fda0003f05270 */
[----:B------:R-:W-:-:S05]  /*0a70*/  @P0 IMAD.HI.U32 R3, R0, c[0x0][0x330], RZ ;  /* 0x0000cc0000030a27 */ /* 0x000fca00078e00ff */
[----:B------:R-:W-:-:S05]  /*0a80*/  @P0 SHF.R.U32.HI R0, RZ, c[0x0][0x334], R3 ;  /* 0x0000cd00ff000a19 */ /* 0x000fca0000011603 */
.L_x_405:
[----:B------:R-:W-:-:S05]  /*0a90*/  IMAD R0, R0, c[0x0][0x32c], RZ ;  /* 0x0000cb0000007a24 */ /* 0x000fca00078e02ff */
[----:B------:R-:W-:-:S04]  /*0aa0*/  IMNMX R4, R4, R0, !PT ;  /* 0x0000000004047217 */ /* 0x000fc80007800200 */
.L_x_403:
[----:B------:R-:W-:Y:S01]  /*0ab0*/  IADD3 R3, R5, 0x2f, RZ ;  /* 0x0000002f05037810 */ /* 0x000fe20007ffe0ff */
[----:B------:R-:W-:-:S04]  /*0ac0*/  IMAD.HI R0, R4, 0x2aaaaaab, RZ ;  /* 0x2aaaaaab04007827 */ /* 0x000fc800078e02ff */
[----:B------:R-:W-:Y:S01]  /*0ad0*/  IMAD.HI R4, R3, 0x2aaaaaab, RZ ;  /* 0x2aaaaaab03047827 */ /* 0x000fe200078e02ff */
[----:B------:R-:W-:-:S04]  /*0ae0*/  SHF.R.U32.HI R3, RZ, 0x1f, R0 ;  /* 0x0000001fff037819 */ /* 0x000fc80000011600 */
[----:B------:R-:W-:Y:S02]  /*0af0*/  SHF.R.U32.HI R5, RZ, 0x1f, R4 ;  /* 0x0000001fff057819 */ /* 0x000fe40000011604 */
[----:B------:R-:W-:Y:S02]  /*0b00*/  LEA.HI.SX32 R0, R0, R3, 0x1d ;  /* 0x0000000300007211 */ /* 0x000fe400078feaff */
[----:B------:R-:W-:Y:S02]  /*0b10*/  LEA.HI.SX32 R4, R4, R5, 0x1d ;  /* 0x0000000504047211 */ /* 0x000fe400078feaff */
[----:B------:R-:W-:Y:S02]  /*0b20*/  IMNMX R3, RZ, R0, !PT ;  /* 0x00000000ff037217 */ /* 0x000fe40007800200 */
[----:B------:R-:W-:-:S03]  /*0b30*/  IMNMX R0, R4, R156, PT ;  /* 0x0000009c04007217 */ /* 0x000fc60003800200 */
[--C-:B------:R-:W-:Y:S02]  /*0b40*/  IMAD R3, R3, 0x30, -R6.reuse ;  /* 0x0000003003037824 */ /* 0x100fe400078e0a06 */
[----:B------:R-:W-:-:S03]  /*0b50*/  IMAD R0, R0, 0x30, -R6 ;  /* 0x0000003000007824 */ /* 0x000fc600078e0a06 */
[----:B------:R-:W-:Y:S02]  /*0b60*/  IMNMX R3, RZ, R3, !PT ;  /* 0x00000003ff037217 */ /* 0x000fe40007800200 */
[----:B------:R-:W-:-:S03]  /*0b70*/  IMNMX R0, R0, R2, PT ;  /* 0x0000000200007217 */ /* 0x000fc60003800200 */
[----:B------:R-:W-:Y:S01]  /*0b80*/  IMAD.WIDE.U32 R4, R3, -0x55555555, RZ ;  /* 0xaaaaaaab03047825 */ /* 0x000fe200078e00ff */
[----:B------:R-:W-:-:S04]  /*0b90*/  ISETP.GT.AND P0, PT, R0, R3, PT ;  /* 0x000000030000720c */ /* 0x000fc80003f04270 */
[----:B------:R-:W-:-:S05]  /*0ba0*/  SHF.R.U32.HI R150, RZ, 0x5, R5 ;  /* 0x00000005ff967819 */ /* 0x000fca0000011605 */
[----:B------:R-:W-:-:S04]  /*0bb0*/  IMAD.MOV.U32 R6, RZ, RZ, R150 ;  /* 0x000000ffff067224 */ /* 0x000fc800078e0096 */
[----:B------:R-:W-:-:S05]  /*0bc0*/  @P0 IADD3 R0, R0, 0x2f, RZ ;  /* 0x0000002f00000810 */ /* 0x000fca0007ffe0ff */
[----:B------:R-:W-:-:S05]  /*0bd0*/  @P0 IMAD.HI R0, R0, 0x2aaaaaab, RZ ;  /* 0x2aaaaaab00000827 */ /* 0x000fca00078e02ff */
[----:B------:R-:W-:-:S04]  /*0be0*/  @P0 SHF.R.U32.HI R3, RZ, 0x1f, R0 ;  /* 0x0000001fff030819 */ /* 0x000fc80000011600 */
[----:B------:R-:W-:-:S04]  /*0bf0*/  @P0 LEA.HI.SX32 R6, R0, R3, 0x1d ;  /* 0x0000000300060211 */ /* 0x000fc800078feaff */
[----:B------:R-:W-:-:S13]  /*0c00*/  ISETP.GT.AND P0, PT, R6, R150, PT ;  /* 0x000000960600720c */ /* 0x000fda0003f04270 */
[----:B------:R-:W-:Y:S05]  /*0c10*/  @!P0 BRA `(.L_x_406) ;  /* 0x0000573000008947 */ /* 0x000fea0003800000 */
[----:B------:R-:W-:Y:S02]  /*0c20*/  ISETP.NE.U32.AND P0, PT, RZ, c[0x0][0x340], PT ;  /* 0x0000d000ff007a0c */ /* 0x000fe40003f05070 */
[----:B------:R-:W-:Y:S02]  /*0c30*/  SHF.R.S32.HI R20, RZ, 0x1f, R21 ;  /* 0x0000001fff147819 */ /* 0x000fe40000011415 */
[----:B------:R-:W-:Y:S01]  /*0c40*/  SHF.R.S32.HI R3, RZ, 0x1f, R13 ;  /* 0x0000001fff037819 */ /* 0x000fe2000001140d */
[----:B------:R-:W-:Y:S01]  /*0c50*/  UMOV UR6, 0x30 ;  /* 0x0000003000067882 */ /* 0x000fe20000000000 */
[----:B------:R-:W-:Y:S01]  /*0c60*/  ISETP.NE.AND.EX P2, PT, RZ, c[0x0][0x344], PT, P0 ;  /* 0x0000d100ff007a0c */ /* 0x000fe20003f45300 */
[----:B------:R-:W-:-:S12]  /*0c70*/  ULDC.64 UR4, c[0x0][0x238] ;  /* 0x00008e0000047ab9 */ /* 0x000fd80000000a00 */
[----:B------:R-:W-:-:S05]  /*0c80*/  @P2 IMAD.WIDE R4, R23, R14, c[0x0][0x340] ;  /* 0x0000d00017042625 */ /* 0x000fca00078e020e */
[----:B------:R2:W3:Y:S01]  /*0c90*/  @P2 LDG.E R18, [R4.64] ;  /* 0x0000000c04122981 */ /* 0x0004e2000c1e1900 */
[----:B------:R-:W-:Y:S01]  /*0ca0*/  LEA.HI R16, R20, R21, RZ, 0x2 ;  /* 0x0000001514107211 */ /* 0x000fe200078f10ff */
[----:B------:R-:W-:Y:S01]  /*0cb0*/  UIMAD.WIDE.U32 UR10, UR6, UR4, URZ ;  /* 0x00000004060a72a5 */ /* 0x000fe2000f8e003f */
[----:B------:R-:W-:Y:S01]  /*0cc0*/  IADD3 R43, R6, -0x1, RZ ;  /* 0xffffffff062b7810 */ /* 0x000fe20007ffe0ff */
[----:B------:R-:W-:Y:S01]  /*0cd0*/  UIMAD UR7, UR6, UR5, URZ ;  /* 0x00000005060772a4 */ /* 0x000fe2000f8e023f */
[----:B------:R-:W-:Y:S01]  /*0ce0*/  LOP3.LUT R0, R16, 0x1ffffffc, RZ, 0xc0, !PT ;  /* 0x1ffffffc10007812 */ /* 0x000fe200078ec0ff */
[----:B------:R-:W-:Y:S01]  /*0cf0*/  USHF.L.U32 UR8, UR4, 0x5, URZ ;  /* 0x0000000504087899 */ /* 0x000fe2000800063f */
[----:B------:R-:W-:Y:S01]  /*0d00*/  SHF.R.S32.HI R119, RZ, 0x2, R16 ;  /* 0x00000002ff777819 */ /* 0x000fe20000011410 */
[----:B------:R-:W-:Y:S01]  /*0d10*/  UIADD3 UR7, UR11, UR7, URZ ;  /* 0x000000070b077290 */ /* 0x000fe2000fffe03f */
[----:B------:R-:W-:Y:S01]  /*0d20*/  SHF.R.S32.HI R6, RZ, 0x1f, R43 ;  /* 0x0000001fff067819 */ /* 0x000fe2000001142b */
[----:B------:R-:W-:Y:S01]  /*0d30*/  IMAD.IADD R0, R21, 0x1, -R0 ;  /* 0x0000000115007824 */ /* 0x000fe200078e0a00 */
[C---:B------:R-:W-:Y:S01]  /*0d40*/  IADD3 R120, P0, R119.reuse, R13, RZ ;  /* 0x0000000d77787210 */ /* 0x040fe20007f1e0ff */
[----:B------:R-:W-:Y:S01]  /*0d50*/  UMOV UR9, 0x5 ;  /* 0x0000000500097882 */ /* 0x000fe20000000000 */
[----:B------:R-:W-:Y:S01]  /*0d60*/  SHF.R.S32.HI R12, RZ, 0x1f, R23 ;  /* 0x0000001fff0c7819 */ /* 0x000fe20000011417 */
[----:B-1----:R-:W-:Y:S01]  /*0d70*/  IMAD.SHL.U32 R8, R0, 0x8, RZ ;  /* 0x0000000800087824 */ /* 0x002fe200078e00ff */
[----:B------:R-:W-:Y:S01]  /*0d80*/  LEA.HI.X.SX32 R121, R119, R3, 0x1, P0 ;  /* 0x0000000377797211 */ /* 0x000fe200000f0eff */
[----:B------:R-:W-:Y:S01]  /*0d90*/  IMAD R3, R31, c[0x0][0x240], RZ ;  /* 0x000090001f037a24 */ /* 0x000fe200078e02ff */
[----:B------:R-:W-:Y:S01]  /*0da0*/  LEA.HI R7, R20, R21, RZ, 0x3 ;  /* 0x0000001514077211 */ /* 0x000fe200078f18ff */
[----:B------:R-:W-:Y:S01]  /*0db0*/  USHF.L.U64.HI UR9, UR4, UR9, UR5 ;  /* 0x0000000904097299 */ /* 0x000fe20008010205 */
[----:B------:R-:W-:Y:S01]  /*0dc0*/  SHF.R.S32.HI R9, RZ, 0x1f, R8 ;  /* 0x0000001fff097819 */ /* 0x000fe20000011408 */
[----:B------:R-:W-:Y:S01]  /*0dd0*/  IMAD R0, R121, c[0x0][0x238], RZ ;  /* 0x00008e0079007a24 */ /* 0x000fe200078e02ff */
[----:B------:R-:W-:Y:S01]  /*0de0*/  SEL R24, R12, RZ, !P4 ;  /* 0x000000ff0c187207 */ /* 0x000fe20006000000 */
[----:B------:R-:W-:Y:S01]  /*0df0*/  IMAD R3, R26, c[0x0][0x244], R3 ;  /* 0x000091001a037a24 */ /* 0x000fe200078e0203 */
[----:B------:R-:W-:Y:S01]  /*0e00*/  SHF.R.S32.HI R7, RZ, 0x3, R7 ;  /* 0x00000003ff077819 */ /* 0x000fe20000011407 */
[C---:B------:R-:W-:Y:S01]  /*0e10*/  IMAD R0, R120.reuse, c[0x0][0x23c], R0 ;  /* 0x00008f0078007a24 */ /* 0x040fe200078e0200 */
[----:B------:R-:W-:Y:S01]  /*0e20*/  SEL R114, R23, RZ, !P4 ;  /* 0x000000ff17727207 */ /* 0x000fe20006000000 */
[----:B--2---:R-:W-:Y:S01]  /*0e30*/  IMAD.WIDE.U32 R4, R120, c[0x0][0x238], R8 ;  /* 0x00008e0078047a25 */ /* 0x004fe200078e0008 */
[----:B------:R-:W-:Y:S01]  /*0e40*/  LEA.HI R13, R16, R119, RZ, 0x1 ;  /* 0x00000077100d7211 */ /* 0x000fe200078f08ff */
[----:B------:R-:W-:Y:S01]  /*0e50*/  ULDC.64 UR4, c[0x0][0x280] ;  /* 0x0000a00000047ab9 */ /* 0x000fe20000000a00 */
[----:B------:R-:W-:Y:S01]  /*0e60*/  ISETP.GE.AND P6, PT, R8, c[0x0][0x1d4], PT ;  /* 0x0000750008007a0c */ /* 0x000fe20003fc6270 */
[----:B------:R-:W-:Y:S01]  /*0e70*/  IMAD.IADD R5, R5, 0x1, R0 ;  /* 0x0000000105057824 */ /* 0x000fe200078e0200 */
[----:B------:R-:W-:Y:S01]  /*0e80*/  UIMAD.WIDE.U32 UR16, UR6, UR4, URZ ;  /* 0x00000004061072a5 */ /* 0x000fe2000f8e003f */
[----:B------:R-:W-:Y:S01]  /*0e90*/  IMAD R0, R43, UR7, RZ ;  /* 0x000000072b007c24 */ /* 0x000fe2000f8e02ff */
[----:B------:R-:W-:Y:S01]  /*0ea0*/  UIMAD UR14, UR6, UR5, URZ ;  /* 0x00000005060e72a4 */ /* 0x000fe2000f8e023f */
[----:B------:R-:W-:Y:S01]  /*0eb0*/  IMAD.WIDE.U32 R4, R26, c[0x0][0x240], R4 ;  /* 0x000090001a047a25 */ /* 0x000fe200078e0004 */
[----:B------:R-:W-:Y:S01]  /*0ec0*/  P2R R100, PR, RZ, 0x40 ;  /* 0x00000040ff647803 */ /* 0x000fe20000000000 */
[----:B------:R-:W-:Y:S01]  /*0ed0*/  ULDC.64 UR4, c[0x0][0x290] ;  /* 0x0000a40000047ab9 */ /* 0x000fe20000000a00 */
[----:B------:R-:W-:Y:S01]  /*0ee0*/  IADD3 R113, -R119, 0x30, RZ ;  /* 0x0000003077717810 */ /* 0x000fe20007ffe1ff */
[----:B------:R-:W-:Y:S01]  /*0ef0*/  IMAD R14, R6, UR10, R0 ;  /* 0x0000000a060e7c24 */ /* 0x000fe2000f8e0200 */
[----:B------:R-:W-:Y:S01]  /*0f00*/  LEA.HI R6, R20, R21, RZ, 0x5 ;  /* 0x0000001514067211 */ /* 0x000fe200078f28ff */
[----:B------:R-:W-:Y:S01]  /*0f10*/  IMAD R0, R43, -0x30, R2 ;  /* 0xffffffd02b007824 */ /* 0x000fe200078e0202 */
[----:B------:R-:W-:Y:S01]  /*0f20*/  UIMAD.WIDE.U32 UR18, UR6, UR4, URZ ;  /* 0x00000004061272a5 */ /* 0x000fe2000f8e003f */
[----:B------:R-:W-:Y:S01]  /*0f30*/  IMAD.IADD R5, R5, 0x1, R3 ;  /* 0x0000000105057824 */ /* 0x000fe200078e0203 */
[----:B------:R-:W-:Y:S01]  /*0f40*/  UIMAD UR5, UR6, UR5, URZ ;  /* 0x00000005060572a4 */ /* 0x000fe2000f8e023f */
[----:B------:R-:W-:Y:S01]  /*0f50*/  IMAD.SHL.U32 R6, R6, 0x8, RZ ;  /* 0x0000000806067824 */ /* 0x000fe200078e00ff */
[----:B------:R-:W-:Y:S01]  /*0f60*/  IMNMX R3, R0, 0x30, PT ;  /* 0x0000003000037817 */ /* 0x000fe20003800200 */
[----:B------:R-:W-:Y:S01]  /*0f70*/  IMAD R0, R24, c[0x0][0x248], RZ ;  /* 0x0000920018007a24 */ /* 0x000fe200078e02ff */
[----:B------:R-:W-:Y:S01]  /*0f80*/  UIADD3 UR14, UR17, UR14, URZ ;  /* 0x0000000e110e7290 */ /* 0x000fe2000fffe03f */
[----:B------:R-:W-:Y:S01]  /*0f90*/  IMAD.WIDE.U32 R126, R114, c[0x0][0x248], R4 ;  /* 0x00009200727e7a25 */ /* 0x000fe200078e0004 */
[----:B------:R-:W-:Y:S01]  /*0fa0*/  LOP3.LUT R11, R6, 0xffffff00, RZ, 0xc0, !PT ;  /* 0xffffff00060b7812 */ /* 0x000fe200078ec0ff */
[----:B------:R-:W-:-:S02]  /*0fb0*/  UIADD3 UR5, UR19, UR5, URZ ;  /* 0x0000000513057290 */ /* 0x000fc4000fffe03f */
[----:B------:R-:W-:Y:S01]  /*0fc0*/  IMAD.IADD R10, R3, 0x1, -R119 ;  /* 0x00000001030a7824 */ /* 0x000fe200078e0a77 */
[----:B------:R-:W-:Y:S01]  /*0fd0*/  LOP3.LUT R3, R13, 0x7fffffe, RZ, 0xc0, !PT ;  /* 0x07fffffe0d037812 */ /* 0x000fe200078ec0ff */
[----:B------:R-:W-:Y:S01]  /*0fe0*/  IMAD.SHL.U32 R6, R7, 0x40, RZ ;  /* 0x0000004007067824 */ /* 0x000fe200078e00ff */
[----:B------:R-:W-:Y:S01]  /*0ff0*/  ULDC.U8 UR4, c[0x0][0x298] ;  /* 0x0000a60000047ab9 */ /* 0x000fe20000000000 */
[----:B------:R-:W-:Y:S01]  /*1000*/  IMAD R7, R114, c[0x0][0x24c], R0 ;  /* 0x0000930072077a24 */ /* 0x000fe200078e0200 */
[----:B------:R-:W-:Y:S01]  /*1010*/  ISETP.GE.AND P1, PT, R10, 0x1, PT ;  /* 0x000000010a00780c */ /* 0x000fe20003f26270 */
[----:B------:R-:W-:Y:S01]  /*1020*/  IMAD.IADD R4, R119, 0x1, -R3 ;  /* 0x0000000177047824 */ /* 0x000fe200078e0a03 */
[----:B------:R-:W-:Y:S01]  /*1030*/  LOP3.LUT R0, R6, 0xc0, RZ, 0xc0, !PT ;  /* 0x000000c006007812 */ /* 0x000fe200078ec0ff */
[----:B------:R-:W-:Y:S02]  /*1040*/  IMAD.IADD R123, R127, 0x1, R7 ;  /* 0x000000017f7b7824 */ /* 0x000fe400078e0207 */
[----:B------:R-:W-:Y:S01]  /*1050*/  IMAD.MOV.U32 R122, RZ, RZ, R126 ;  /* 0x000000ffff7a7224 */ /* 0x000fe200078e007e */
[----:B------:R-:W-:Y:S01]  /*1060*/  LOP3.LUT R5, R0, 0x18, R8, 0xf8, !PT ;  /* 0x0000001800057812 */ /* 0x000fe200078ef808 */
[----:B------:R-:W-:Y:S01]  /*1070*/  IMAD R11, R4, 0x20, R11 ;  /* 0x00000020040b7824 */ /* 0x000fe200078e020b */
[----:B------:R-:W-:Y:S01]  /*1080*/  SHF.R.U32.HI R3, RZ, 0x3, R0 ;  /* 0x00000003ff037819 */ /* 0x000fe20000011600 */
[----:B------:R-:W-:Y:S01]  /*1090*/  IMAD.WIDE.U32 R6, R43, UR10, R122 ;  /* 0x0000000a2b067c25 */ /* 0x000fe2000f8e007a */
[----:B------:R-:W-:-:S02]  /*10a0*/  IADD3 R0, R8, 0x20, RZ ;  /* 0x0000002008007810 */ /* 0x000fc40007ffe0ff */
[----:B------:R-:W-:Y:S01]  /*10b0*/  LOP3.LUT R5, R5, R3, RZ, 0x3c, !PT ;  /* 0x0000000305057212 */ /* 0x000fe200078e3cff */
[----:B------:R-:W-:Y:S01]  /*10c0*/  IMAD.IADD R3, R7, 0x1, R14 ;  /* 0x0000000107037824 */ /* 0x000fe200078e020e */
[----:B------:R-:W-:Y:S01]  /*10d0*/  ISETP.GE.AND P5, PT, R0, c[0x0][0x1d4], PT ;  /* 0x0000750000007a0c */ /* 0x000fe20003fa6270 */
[----:B------:R-:W-:Y:S01]  /*10e0*/  IMAD.IADD R153, R17, 0x1, R15 ;  /* 0x0000000111997824 */ /* 0x000fe200078e020f */
[----:B------:R-:W-:Y:S01]  /*10f0*/  IADD3 R0, R8, 0x40, RZ ;  /* 0x0000004008007810 */ /* 0x000fe20007ffe0ff */
[----:B------:R-:W-:Y:S01]  /*1100*/  IMAD.WIDE.U32 R158, R26, c[0x0][0x210], RZ ;  /* 0x000084001a9e7a25 */ /* 0x000fe200078e00ff */
[----:B------:R-:W-:Y:S02]  /*1110*/  @P1 LEA R4, P0, R6, c[0x0][0x220], 0x1 ;  /* 0x0000880006041a11 */ /* 0x000fe400078008ff */
[----:B------:R-:W-:Y:S01]  /*1120*/  ISETP.GE.AND P3, PT, R0, c[0x0][0x1d4], PT ;  /* 0x0000750000007a0c */ /* 0x000fe20003f66270 */
[----:B------:R-:W-:Y:S01]  /*1130*/  IMAD.IADD R0, R11, 0x1, R5 ;  /* 0x000000010b007824 */ /* 0x000fe200078e0205 */
[----:B------:R-:W-:Y:S01]  /*1140*/  @P1 LEA.HI.X R5, R6, c[0x0][0x224], R3, 0x1, P0 ;  /* 0x0000890006051a11 */ /* 0x000fe200000f0c03 */
[----:B------:R-:W-:Y:S01]  /*1150*/  IMAD.WIDE.U32 R162, R26, c[0x0][0x1e8], RZ ;  /* 0x00007a001aa27a25 */ /* 0x000fe200078e00ff */
[----:B------:R-:W-:-:S02]  /*1160*/  ISETP.GT.AND P0, PT, R10, 0x20, PT ;  /* 0x000000200a00780c */ /* 0x000fc40003f04270 */
[-C--:B------:R-:W-:Y:S01]  /*1170*/  LEA.HI R10, R21, R21.reuse, RZ, 0x1 ;  /* 0x00000015150a7211 */ /* 0x080fe200078f08ff */
[----:B------:R-:W-:Y:S01]  /*1180*/  IMAD.SHL.U32 R89, R0, 0x2, RZ ;  /* 0x0000000200597824 */ /* 0x000fe200078e00ff */
[----:B------:R-:W-:Y:S01]  /*1190*/  SHF.R.S32.HI R11, RZ, 0x1f, R16 ;  /* 0x0000001fff0b7819 */ /* 0x000fe20000011410 */
[----:B------:R-:W-:Y:S01]  /*11a0*/  IMAD.MOV.U32 R164, RZ, RZ, c[0x0][0x2b8] ;  /* 0x0000ae00ffa47624 */ /* 0x000fe200078e00ff */
[----:B------:R-:W-:Y:S01]  /*11b0*/  SHF.R.S32.HI R35, RZ, 0x1, R10 ;  /* 0x00000001ff237819 */ /* 0x000fe2000001140a */
[----:B------:R-:W-:Y:S01]  /*11c0*/  IMAD.MOV.U32 R161, RZ, RZ, c[0x0][0x27c] ;  /* 0x00009f00ffa17624 */ /* 0x000fe200078e00ff */
[----:B------:R-:W-:Y:S01]  /*11d0*/  @!PT LDS RZ, [RZ] ;  /* 0x00000000fffff984 */ /* 0x000fe20000000800 */
[----:B------:R-:W-:Y:S01]  /*11e0*/  @!PT LDS RZ, [RZ] ;  /* 0x00000000fffff984 */ /* 0x000fe20000000800 */
[----:B------:R-:W-:Y:S01]  /*11f0*/  @!PT LDS RZ, [RZ] ;  /* 0x00000000fffff984 */ /* 0x000fe20000000800 */
[----:B------:R1:W-:Y:S01]  /*1200*/  @P1 LDGSTS.E.BYPASS.LTC128B.128 [R89+0x3c80], [R4.64], !P6 ;  /* 0x03c8000004591fae */ /* 0x0003e2000f101d4c */
[----:B------:R-:W-:Y:S01]  /*1210*/  LEA.HI R7, R20, R21, RZ, 0x4 ;  /* 0x0000001514077211 */ /* 0x000fe200078f20ff */
[----:B------:R-:W-:Y:S01]  /*1220*/  IMAD.MOV.U32 R77, RZ, RZ, c[0x0][0x27c] ;  /* 0x00009f00ff4d7624 */ /* 0x000fe200078e00ff */
[C---:B------:R-:W-:Y:S01]  /*1230*/  LEA.HI R0, R10.reuse, R35, RZ, 0x1 ;  /* 0x000000230a007211 */ /* 0x040fe200078f08ff */
[----:B------:R1:W-:Y:S01]  /*1240*/  @P1 LDGSTS.E.BYPASS.LTC128B.128 [R89+0x4880], [R4.64+0x40], !P5 ;  /* 0x0488004004591fae */ /* 0x0003e2000e901d4c */
[----:B------:R-:W-:Y:S01]  /*1250*/  LOP3.LUT R10, R10, 0xfffffffe, RZ, 0xc0, !PT ;  /* 0xfffffffe0a0a7812 */ /* 0x000fe200078ec0ff */
[----:B------:R-:W-:Y:S01]  /*1260*/  IMAD.SHL.U32 R7, R7, 0x10, RZ ;  /* 0x0000001007077824 */ /* 0x000fe200078e00ff */
[----:B------:R-:W-:Y:S01]  /*1270*/  LOP3.LUT R0, R0, 0x7fffffe, RZ, 0xc0, !PT ;  /* 0x07fffffe00007812 */ /* 0x000fe200078ec0ff */
[----:B------:R1:W-:Y:S01]  /*1280*/  @P1 LDGSTS.E.BYPASS.LTC128B.128 [R89+0x5480], [R4.64+0x80], !P3 ;  /* 0x0548008004591fae */ /* 0x0003e2000d901d4c */
[----:B------:R-:W-:Y:S01]  /*1290*/  @P0 IADD3 R6, P1, R6, UR8, RZ ;  /* 0x0000000806060c10 */ /* 0x000fe2000ff3e0ff */
[----:B------:R-:W-:Y:S01]  /*12a0*/  IMAD.SHL.U32 R77, R77, 0x2, RZ ;  /* 0x000000024d4d7824 */ /* 0x000fe200078e00ff */
[----:B------:R-:W-:Y:S01]  /*12b0*/  LOP3.LUT R7, R7, 0xffffff00, RZ, 0xc0, !PT ;  /* 0xffffff0007077812 */ /* 0x000fe200078ec0ff */
[----:B------:R-:W-:Y:S01]  /*12c0*/  IMAD.IADD R0, R35, 0x1, -R0 ;  /* 0x0000000123007824 */ /* 0x000fe200078e0a00 */
[----:B------:R-:W-:-:S02]  /*12d0*/  SHF.R.S32.HI R20, RZ, 0x1f, R35 ;  /* 0x0000001fff147819 */ /* 0x000fc40000011423 */
[----:B------:R-:W-:Y:S01]  /*12e0*/  P2R R117, PR, RZ, 0x8 ;  /* 0x00000008ff757803 */ /* 0x000fe20000000000 */
[----:B------:R-:W-:Y:S01]  /*12f0*/  IMAD R7, R0, 0x20, R7 ;  /* 0x0000002000077824 */ /* 0x000fe200078e0207 */
[----:B------:R-:W-:Y:S01]  /*1300*/  P2R R118, PR, RZ, 0x20 ;  /* 0x00000020ff767803 */ /* 0x000fe20000000000 */
[----:B------:R-:W-:Y:S01]  /*1310*/  IMAD R0, R20, c[0x0][0x280], RZ ;  /* 0x0000a00014007a24 */ /* 0x000fe200078e02ff */
[----:B------:R-:W-:Y:S01]  /*1320*/  ISETP.NE.AND P4, PT, R164, 0x1, PT ;  /* 0x00000001a400780c */ /* 0x000fe20003f85270 */
[----:B------:R-:W-:Y:S02]  /*1330*/  IMAD R20, R20, c[0x0][0x290], RZ ;  /* 0x0000a40014147a24 */ /* 0x000fe400078e02ff */
[C---:B------:R-:W-:Y:S02]  /*1340*/  IMAD R0, R35.reuse, c[0x0][0x284], R0 ;  /* 0x0000a10023007a24 */ /* 0x040fe400078e0200 */
[----:B------:R-:W-:Y:S01]  /*1350*/  IMAD R20, R35, c[0x0][0x294], R20 ;  /* 0x0000a50023147a24 */ /* 0x000fe200078e0214 */
[----:B-1----:R-:W-:Y:S01]  /*1360*/  @P0 IADD3.X R5, R3, UR9, RZ, P1, !PT ;  /* 0x0000000903050c10 */ /* 0x002fe20008ffe4ff */
[----:B------:R-:W-:Y:S01]  /*1370*/  IMAD.IADD R3, R21, 0x1, -R10 ;  /* 0x0000000115037824 */ /* 0x000fe200078e0a0a */
[----:B------:R-:W-:-:S03]  /*1380*/  @P0 LEA R4, P1, R6, c[0x0][0x220], 0x1 ;  /* 0x0000880006040a11 */ /* 0x000fc600078208ff */
[C---:B------:R-:W-:Y:S01]  /*1390*/  IMAD.SHL.U32 R36, R3.reuse, 0x4, RZ ;  /* 0x0000000403247824 */ /* 0x040fe200078e00ff */
[----:B------:R-:W-:Y:S01]  /*13a0*/  @P0 LEA.HI.X R5, R6, c[0x0][0x224], R5, 0x1, P1 ;  /* 0x0000890006050a11 */ /* 0x000fe200008f0c05 */
[----:B------:R-:W-:Y:S01]  /*13b0*/  IMAD.SHL.U32 R28, R3, 0x8, RZ ;  /* 0x00000008031c7824 */ /* 0x000fe200078e00ff */
[----:B------:R-:W-:Y:S02]  /*13c0*/  LEA.HI R6, R11, R119, RZ, 0x2 ;  /* 0x000000770b067211 */ /* 0x000fe400078f10ff */
[----:B------:R-:W-:Y:S01]  /*13d0*/  SHF.R.S32.HI R37, RZ, 0x1f, R36 ;  /* 0x0000001fff257819 */ /* 0x000fe20000011424 */
[----:B------:R1:W-:Y:S01]  /*13e0*/  @P0 LDGSTS.E.BYPASS.LTC128B.128 [R89+0x4480], [R4.64], !P6 ;  /* 0x0448000004590fae */ /* 0x0003e2000f101d4c */
[----:B------:R-:W-:Y:S02]  /*13f0*/  LOP3.LUT R6, R6, 0xfffffffc, RZ, 0xc0, !PT ;  /* 0xfffffffc06067812 */ /* 0x000fe400078ec0ff */
[----:B------:R-:W-:Y:S01]  /*1400*/  SHF.R.S32.HI R29, RZ, 0x1f, R28 ;  /* 0x0000001fff1d7819 */ /* 0x000fe2000001141c */
[----:B------:R-:W-:Y:S01]  /*1410*/  IMAD.WIDE.U32 R16, R35, c[0x0][0x280], R36 ;  /* 0x0000a00023107a25 */ /* 0x000fe200078e0024 */
[----:B------:R1:W-:Y:S01]  /*1420*/  @P0 LDGSTS.E.BYPASS.LTC128B.128 [R89+0x5080], [R4.64+0x40], !P5 ;  /* 0x0508004004590fae */ /* 0x0003e2000e901d4c */
[----:B------:R-:W-:-:S02]  /*1430*/  IADD3 R39, R36, 0x10, RZ ;  /* 0x0000001024277810 */ /* 0x000fc40007ffe0ff */
[----:B------:R-:W-:Y:S01]  /*1440*/  IMAD.IADD R6, R119, 0x1, -R6 ;  /* 0x0000000177067824 */ /* 0x000fe200078e0a06 */
[----:B------:R1:W-:Y:S01]  /*1450*/  @P0 LDGSTS.E.BYPASS.LTC128B.128 [R89+0x5c80], [R4.64+0x80], !P3 ;  /* 0x05c8008004590fae */ /* 0x0003e2000d901d4c */
[C---:B------:R-:W-:Y:S01]  /*1460*/  IMAD.WIDE.U32 R14, R35.reuse, c[0x0][0x290], R36 ;  /* 0x0000a400230e7a25 */ /* 0x040fe200078e0024 */
[----:B------:R-:W-:Y:S02]  /*1470*/  IADD3 R38, R36, 0x20, RZ ;  /* 0x0000002024267810 */ /* 0x000fe40007ffe0ff */
[C---:B------:R-:W-:Y:S01]  /*1480*/  LOP3.LUT P1, RZ, R6.reuse, 0x2, RZ, 0xc0, !PT ;  /* 0x0000000206ff7812 */ /* 0x040fe2000782c0ff */
[----:B------:R-:W-:Y:S01]  /*1490*/  IMAD.SHL.U32 R6, R6, 0x40, RZ ;  /* 0x0000004006067824 */ /* 0x000fe200078e00ff */
[----:B------:R-:W-:Y:S01]  /*14a0*/  IADD3 R103, R28, 0x30, RZ ;  /* 0x000000301c677810 */ /* 0x000fe20007ffe0ff */
[----:B------:R-:W-:Y:S01]  /*14b0*/  IMAD.IADD R27, R36, 0x1, R39 ;  /* 0x00000001241b7824 */ /* 0x000fe200078e0227 */
[----:B------:R-:W0:Y:S01]  /*14c0*/  LDGDEPBAR ;  /* 0x00000000000079af */ /* 0x000e220000000000 */
[----:B------:R-:W-:Y:S01]  /*14d0*/  IMAD.WIDE.U32 R10, R35, c[0x0][0x290], R28 ;  /* 0x0000a400230a7a25 */ /* 0x000fe200078e001c */
[----:B------:R-:W-:-:S02]  /*14e0*/  LOP3.LUT R106, R6, 0xc0, RZ, 0xc0, !PT ;  /* 0x000000c0066a7812 */ /* 0x000fc400078ec0ff */
[----:B------:R-:W-:Y:S01]  /*14f0*/  IADD3 R102, R28, 0x40, RZ ;  /* 0x000000401c667810 */ /* 0x000fe20007ffe0ff */
[----:B------:R-:W-:Y:S01]  /*1500*/  IMAD R6, R31, c[0x0][0x260], RZ ;  /* 0x000098001f067a24 */ /* 0x000fe200078e02ff */
[----:B------:R-:W-:Y:S01]  /*1510*/  SHF.R.U32.HI R107, RZ, 0x3, R106 ;  /* 0x00000003ff6b7819 */ /* 0x000fe2000001166a */
[----:B------:R-:W-:Y:S01]  /*1520*/  IMAD.IADD R30, R36, 0x1, R38 ;  /* 0x00000001241e7824 */ /* 0x000fe200078e0226 */
[----:B------:R-:W-:Y:S01]  /*1530*/  IADD3 R101, R28, 0x50, RZ ;  /* 0x000000501c657810 */ /* 0x000fe20007ffe0ff */
[----:B------:R-:W-:Y:S01]  /*1540*/  IMAD R6, R26, c[0x0][0x264], R6 ;  /* 0x000099001a067a24 */ /* 0x000fe200078e0206 */
[----:B------:R-:W-:Y:S01]  /*1550*/  IADD3 R42, R36, 0x28, RZ ;  /* 0x00000028242a7810 */ /* 0x000fe20007ffe0ff */
[----:B------:R-:W-:Y:S01]  /*1560*/  IMAD.IADD R21, R20, 0x1, R11 ;  /* 0x0000000114157824 */ /* 0x000fe200078e020b */
[----:B------:R-:W-:Y:S01]  /*1570*/  BAR.SYNC.DEFER_BLOCKING 0x0 ;  /* 0x0000000000007b1d */ /* 0x000fe20000010000 */
[----:B------:R-:W-:Y:S01]  /*1580*/  ISETP.GE.AND P3, PT, R30, c[0x0][0x27c], PT ;  /* 0x00009f001e007a0c */ /* 0x000fe20003f66270 */
[----:B------:R-:W-:Y:S01]  /*1590*/  IMAD.MOV.U32 R22, RZ, RZ, R16 ;  /* 0x000000ffff167224 */ /* 0x000fe200078e0010 */
[C---:B------:R-:W-:Y:S01]  /*15a0*/  IADD3 R41, R36.reuse, 0x8, RZ ;  /* 0x0000000824297810 */ /* 0x040fe20007ffe0ff */
[----:B------:R-:W-:Y:S01]  /*15b0*/  IMAD.MOV.U32 R16, RZ, RZ, R14 ;  /* 0x000000ffff107224 */ /* 0x000fe200078e000e */
[----:B------:R-:W-:-:S02]  /*15c0*/  IADD3 R40, R36, 0x18, RZ ;  /* 0x0000001824287810 */ /* 0x000fc40007ffe0ff */
[----:B------:R-:W-:Y:S02]  /*15d0*/  ISETP.GE.AND P0, PT, R161, 0x1, PT ;  /* 0x00000001a100780c */ /* 0x000fe40003f06270 */
[----:B---3--:R-:W-:Y:S01]  /*15e0*/  @P2 SHF.R.S32.HI R19, RZ, 0x1f, R18 ;  /* 0x0000001fff132819 */ /* 0x008fe20000011412 */
[----:B------:R-:W-:Y:S02]  /*15f0*/  @!P2 IMAD.MOV.U32 R19, RZ, RZ, R12 ;  /* 0x000000ffff13a224 */ /* 0x000fe400078e000c */
[----:B------:R-:W-:-:S04]  /*1600*/  IMAD.WIDE.U32 R12, R35, c[0x0][0x280], R28 ;  /* 0x0000a000230c7a25 */ /* 0x000fc800078e001c */
[----:B------:R-:W-:Y:S01]  /*1610*/  @!P2 IMAD.MOV.U32 R18, RZ, RZ, R23 ;  /* 0x000000ffff12a224 */ /* 0x000fe200078e0017 */
[----:B------:R-:W-:Y:S01]  /*1620*/  ISETP.GE.AND P2, PT, R28, c[0x0][0x27c], PT ;  /* 0x00009f001c007a0c */ /* 0x000fe20003f46270 */
[----:B------:R-:W-:Y:S02]  /*1630*/  IMAD.IADD R23, R17, 0x1, R0 ;  /* 0x0000000111177824 */ /* 0x000fe400078e0200 */
[----:B------:R-:W-:Y:S02]  /*1640*/  IMAD.IADD R17, R15, 0x1, R20 ;  /* 0x000000010f117824 */ /* 0x000fe400078e0214 */
[----:B------:R-:W-:Y:S01]  /*1650*/  IMAD.IADD R15, R0, 0x1, R13 ;  /* 0x00000001000f7824 */ /* 0x000fe200078e020d */
[----:B------:R-:W-:Y:S01]  /*1660*/  LOP3.LUT R0, R106, 0x8, R28, 0xf8, !PT ;  /* 0x000000086a007812 */ /* 0x000fe200078ef81c */
[----:B------:R-:W-:Y:S02]  /*1670*/  IMAD.MOV.U32 R20, RZ, RZ, R10 ;  /* 0x000000ffff147224 */ /* 0x000fe400078e000a */
[----:B------:R-:W-:Y:S01]  /*1680*/  IMAD.MOV.U32 R14, RZ, RZ, R12 ;  /* 0x000000ffff0e7224 */ /* 0x000fe200078e000c */
[----:B-1----:R-:W-:Y:S01]  /*1690*/  LOP3.LUT R4, R0, R107, RZ, 0x3c, !PT ;  /* 0x0000006b00047212 */ /* 0x002fe200078e3cff */
[----:B------:R-:W-:Y:S01]  /*16a0*/  IMAD.WIDE.U32 R134, R18, c[0x0][0x2b0], RZ ;  /* 0x0000ac0012867a25 */ /* 0x000fe200078e00ff */
[----:B------:R-:W-:-:S03]  /*16b0*/  SEL R0, RZ, c[0x0][0x27c], !P2 ;  /* 0x00009f00ff007a07 */ /* 0x000fc60005000000 */
[----:B------:R-:W-:Y:S02]  /*16c0*/  IMAD.IADD R90, R7, 0x1, R4 ;  /* 0x00000001075a7824 */ /* 0x000fe400078e0204 */
[----:B------:R-:W-:Y:S02]  /*16d0*/  IMAD.IADD R0, R28, 0x1, R0 ;  /* 0x000000011c007824 */ /* 0x000fe400078e0200 */
[----:B------:R-:W-:Y:S01]  /*16e0*/  IMAD.WIDE.U32 R4, R26, c[0x0][0x260], R8 ;  /* 0x000098001a047a25 */ /* 0x000fe200078e0008 */
[----:B------:R-:W-:Y:S02]  /*16f0*/  LEA R90, R90, 0x1880, 0x1 ;  /* 0x000018805a5a7811 */ /* 0x000fe400078e08ff */
[----:B------:R-:W-:Y:S01]  /*1700*/  SHF.R.S32.HI R8, RZ, 0x1f, R0 ;  /* 0x0000001fff087819 */ /* 0x000fe20000011400 */
[----:B------:R-:W-:Y:S01]  /*1710*/  IMAD.IADD R5, R5, 0x1, R6 ;  /* 0x0000000105057824 */ /* 0x000fe200078e0206 */
[C---:B------:R-:W-:Y:S01]  /*1720*/  IADD3 R91, R90.reuse, 0x20, RZ ;  /* 0x000000205a5b7810 */ /* 0x040fe20007ffe0ff */
[----:B-----5:R-:W-:Y:S01]  /*1730*/  IMAD.WIDE.U32 R132, R157, c[0x0][0x280], R22 ;  /* 0x0000a0009d847a25 */ /* 0x020fe200078e0016 */
[----:B------:R-:W-:-:S02]  /*1740*/  @P1 IADD3 R91, R90, -0x20, RZ ;  /* 0xffffffe05a5b1810 */ /* 0x000fc40007ffe0ff */
[----:B------:R-:W-:Y:S01]  /*1750*/  ISETP.GE.AND P1, PT, R27, c[0x0][0x27c], PT ;  /* 0x00009f001b007a0c */ /* 0x000fe20003f26270 */
[C---:B------:R-:W-:Y:S01]  /*1760*/  IMAD.WIDE.U32 R130, R157.reuse, c[0x0][0x290], R16 ;  /* 0x0000a4009d827a25 */ /* 0x040fe200078e0010 */
[CC--:B------:R-:W-:Y:S02]  /*1770*/  LEA.HI R6, R8.reuse, R0.reuse, RZ, 0x3 ;  /* 0x0000000008067211 */ /* 0x0c0fe400078f18ff */
[----:B------:R-:W-:Y:S01]  /*1780*/  LEA.HI R10, R8, R0, RZ, 0x5 ;  /* 0x00000000080a7211 */ /* 0x000fe200078f28ff */
[----:B------:R-:W-:Y:S01]  /*1790*/  IMAD R0, R24, c[0x0][0x268], RZ ;  /* 0x00009a0018007a24 */ /* 0x000fe200078e02ff */
[----:B------:R-:W-:Y:S01]  /*17a0*/  SEL R8, RZ, c[0x0][0x27c], !P1 ;  /* 0x00009f00ff087a07 */ /* 0x000fe20004800000 */
[----:B------:R-:W-:Y:S01]  /*17b0*/  IMAD.WIDE.U32 R128, R157, c[0x0][0x280], R14 ;  /* 0x0000a0009d807a25 */ /* 0x000fe200078e000e */
[----:B------:R-:W-:Y:S02]  /*17c0*/  SEL R9, RZ, c[0x0][0x27c], !P3 ;  /* 0x00009f00ff097a07 */ /* 0x000fe40005800000 */
[----:B------:R-:W-:Y:S01]  /*17d0*/  SHF.R.S32.HI R10, RZ, 0x5, R10 ;  /* 0x00000005ff0a7819 */ /* 0x000fe2000001140a */
[----:B------:R-:W-:Y:S01]  /*17e0*/  IMAD.IADD R8, R8, 0x1, R27 ;  /* 0x0000000108087824 */ /* 0x000fe200078e021b */
[----:B------:R-:W-:Y:S01]  /*17f0*/  LOP3.LUT R11, R106, 0x18, R6, 0xf8, !PT ;  /* 0x000000186a0b7812 */ /* 0x000fe200078ef806 */
[----:B------:R-:W-:Y:S01]  /*1800*/  IMAD R116, R114, c[0x0][0x26c], R0 ;  /* 0x00009b0072747a24 */ /* 0x000fe200078e0200 */
[----:B------:R-:W-:Y:S01]  /*1810*/  SHF.R.S32.HI R75, RZ, 0x3, R6 ;  /* 0x00000003ff4b7819 */ /* 0x000fe20000011406 */
[----:B------:R-:W-:Y:S01]  /*1820*/  IMAD.IADD R0, R9, 0x1, R30 ;  /* 0x0000000109007824 */ /* 0x000fe200078e021e */
[----:B------:R-:W-:Y:S01]  /*1830*/  LOP3.LUT R6, R6, 0xfffffff8, RZ, 0xc0, !PT ;  /* 0xfffffff806067812 */ /* 0x000fe200078ec0ff */
[----:B------:R-:W-:Y:S01]  /*1840*/  IMAD.WIDE.U32 R114, R114, c[0x0][0x268], R4 ;  /* 0x00009a0072727a25 */ /* 0x000fe200078e0004 */
[----:B------:R-:W-:-:S02]  /*1850*/  SHF.R.S32.HI R4, RZ, 0x1f, R8 ;  /* 0x0000001fff047819 */ /* 0x000fc40000011408 */
[----:B------:R-:W-:Y:S01]  /*1860*/  SHF.R.S32.HI R9, RZ, 0x1f, R0 ;  /* 0x0000001fff097819 */ /* 0x000fe20000011400 */
[----:B------:R-:W-:Y:S01]  /*1870*/  IMAD R10, R10, 0x600, R7 ;  /* 0x000006000a0a7824 */ /* 0x000fe200078e0207 */
[-C--:B------:R-:W-:Y:S01]  /*1880*/  LEA.HI R5, R4, R8.reuse, RZ, 0x3 ;  /* 0x0000000804057211 */ /* 0x080fe200078f18ff */
[----:B------:R-:W-:Y:S01]  /*1890*/  IMAD.SHL.U32 R143, R6, 0x2, RZ ;  /* 0x00000002068f7824 */ /* 0x000fe200078e00ff */
[----:B------:R-:W-:Y:S01]  /*18a0*/  LEA.HI R12, R4, R8, RZ, 0x5 ;  /* 0x00000008040c7211 */ /* 0x000fe200078f28ff */
[----:B------:R-:W-:Y:S01]  /*18b0*/  IMAD.WIDE.U32 R124, R157, c[0x0][0x290], R20 ;  /* 0x0000a4009d7c7a25 */ /* 0x000fe200078e0014 */
[----:B------:R-:W-:Y:S02]  /*18c0*/  LOP3.LUT R8, R11, R107, RZ, 0x3c, !PT ;  /* 0x0000006b0b087212 */ /* 0x000fe400078e3cff */
[-C--:B------:R-:W-:Y:S01]  /*18d0*/  LEA.HI R4, R9, R0.reuse, RZ, 0x3 ;  /* 0x0000000009047211 */ /* 0x080fe200078f18ff */
[----:B------:R-:W-:Y:S01]  /*18e0*/  IMAD.IADD R116, R115, 0x1, R116 ;  /* 0x0000000173747824 */ /* 0x000fe200078e0274 */
[----:B------:R-:W-:Y:S01]  /*18f0*/  LEA.HI R0, R9, R0, RZ, 0x5 ;  /* 0x0000000009007211 */ /* 0x000fe200078f28ff */
[----:B------:R-:W-:Y:S01]  /*1900*/  IMAD.IADD R25, R10, 0x1, R8 ;  /* 0x000000010a197824 */ /* 0x000fe200078e0208 */
[----:B------:R-:W-:-:S02]  /*1910*/  SHF.R.S32.HI R9, RZ, 0x5, R12 ;  /* 0x00000005ff097819 */ /* 0x000fc4000001140c */
[----:B------:R-:W-:Y:S01]  /*1920*/  SHF.R.S32.HI R0, RZ, 0x5, R0 ;  /* 0x00000005ff007819 */ /* 0x000fe20000011400 */
[----:B------:R-:W-:Y:S01]  /*1930*/  IMAD.SHL.U32 R142, R25, 0x2, RZ ;  /* 0x00000002198e7824 */ /* 0x000fe200078e00ff */
[C---:B------:R-:W-:Y:S01]  /*1940*/  LOP3.LUT R8, R106.reuse, 0x18, R5, 0xf8, !PT ;  /* 0x000000186a087812 */ /* 0x040fe200078ef805 */
[--C-:B------:R-:W-:Y:S01]  /*1950*/  IMAD R11, R9, 0x600, R7.reuse ;  /* 0x00000600090b7824 */ /* 0x100fe200078e0207 */
[----:B------:R-:W-:Y:S02]  /*1960*/  LOP3.LUT R10, R106, 0x18, R4, 0xf8, !PT ;  /* 0x000000186a0a7812 */ /* 0x000fe400078ef804 */
[-C--:B------:R-:W-:Y:S01]  /*1970*/  LOP3.LUT R9, R8, R107.reuse, RZ, 0x3c, !PT ;  /* 0x0000006b08097212 */ /* 0x080fe200078e3cff */
[----:B------:R-:W-:Y:S01]  /*1980*/  IMAD R8, R0, 0x600, R7 ;  /* 0x0000060000087824 */ /* 0x000fe200078e0207 */
[----:B------:R-:W-:Y:S01]  /*1990*/  LOP3.LUT R0, R10, R107, RZ, 0x3c, !PT ;  /* 0x0000006b0a007212 */ /* 0x000fe200078e3cff */
[----:B------:R-:W-:Y:S01]  /*19a0*/  IMAD R10, R31, c[0x0][0x1e8], RZ ;  /* 0x00007a001f0a7a24 */ /* 0x000fe200078e02ff */
[----:B------:R-:W-:Y:S01]  /*19b0*/  SHF.R.S32.HI R12, RZ, 0x1f, R102 ;  /* 0x0000001fff0c7819 */ /* 0x000fe20000011466 */
[----:B------:R-:W-:Y:S01]  /*19c0*/  IMAD.IADD R24, R11, 0x1, R9 ;  /* 0x000000010b187824 */ /* 0x000fe200078e0209 */
[----:B------:R-:W-:Y:S01]  /*19d0*/  SHF.R.S32.HI R74, RZ, 0x3, R5 ;  /* 0x00000003ff4a7819 */ /* 0x000fe20000011405 */
[----:B------:R-:W-:Y:S01]  /*19e0*/  IMAD.IADD R13, R8, 0x1, R0 ;  /* 0x00000001080d7824 */ /* 0x000fe200078e0200 */
[----:B------:R-:W-:Y:S01]  /*19f0*/  SHF.R.S32.HI R0, RZ, 0x1f, R157 ;  /* 0x0000001fff007819 */ /* 0x000fe2000001149d */
[----:B------:R-:W-:Y:S01]  /*1a00*/  IMAD R11, R31, c[0x0][0x210], RZ ;  /* 0x000084001f0b7a24 */ /* 0x000fe200078e02ff */
[----:B------:R-:W-:Y:S01]  /*1a10*/  LEA.HI R12, R12, R102, RZ, 0x3 ;  /* 0x000000660c0c7211 */ /* 0x000fe200078f18ff */
[----:B------:R-:W-:Y:S01]  /*1a20*/  IMAD R10, R26, c[0x0][0x1ec], R10 ;  /* 0x00007b001a0a7a24 */ /* 0x000fe200078e020a */
[----:B------:R-:W-:Y:S01]  /*1a30*/  SHF.R.S32.HI R73, RZ, 0x3, R4 ;  /* 0x00000003ff497819 */ /* 0x000fe20000011404 */
[----:B------:R-:W-:Y:S01]  /*1a40*/  IMAD R9, R0, c[0x0][0x280], RZ ;  /* 0x0000a00000097a24 */ /* 0x000fe200078e02ff */
[----:B------:R-:W-:Y:S01]  /*1a50*/  LOP3.LUT R98, R12, 0xfffffff8, RZ, 0xc0, !PT ;  /* 0xfffffff80c627812 */ /* 0x000fe200078ec0ff */
[----:B------:R-:W-:-:S02]  /*1a60*/  IMAD R8, R0, c[0x0][0x290], RZ ;  /* 0x0000a40000087a24 */ /* 0x000fc400078e02ff */
[----:B------:R-:W-:Y:S01]  /*1a70*/  IMAD R0, R26, c[0x0][0x214], R11 ;  /* 0x000085001a007a24 */ /* 0x000fe200078e020b */
[----:B------:R-:W-:Y:S01]  /*1a80*/  SHF.R.S32.HI R11, RZ, 0x1f, R101 ;  /* 0x0000001fff0b7819 */ /* 0x000fe20000011465 */
[----:B------:R-:W-:Y:S01]  /*1a90*/  IMAD.IADD R152, R163, 0x1, R10 ;  /* 0x00000001a3987824 */ /* 0x000fe200078e020a */
[----:B------:R-:W-:Y:S01]  /*1aa0*/  SHF.R.S32.HI R10, RZ, 0x1f, R27 ;  /* 0x0000001fff0a7819 */ /* 0x000fe2000001141b */
[----:B------:R-:W-:Y:S01]  /*1ab0*/  IMAD.IADD R151, R159, 0x1, R0 ;  /* 0x000000019f977824 */ /* 0x000fe200078e0200 */
[----:B------:R-:W-:Y:S01]  /*1ac0*/  LEA.HI R11, R11, R101, RZ, 0x3 ;  /* 0x000000650b0b7211 */ /* 0x000fe200078f18ff */
[----:B------:R-:W-:Y:S01]  /*1ad0*/  IMAD R0, R3, 0x40, R35 ;  /* 0x0000004003007824 */ /* 0x000fe200078e0223 */
[----:B------:R-:W-:Y:S01]  /*1ae0*/  SHF.R.S32.HI R3, RZ, 0x1f, R103 ;  /* 0x0000001fff037819 */ /* 0x000fe20000011467 */
[C---:B------:R-:W-:Y:S01]  /*1af0*/  IMAD R9, R157.reuse, c[0x0][0x284], R9 ;  /* 0x0000a1009d097a24 */ /* 0x040fe200078e0209 */
[----:B------:R-:W-:Y:S01]  /*1b00*/  LEA.HI R10, R10, R27, RZ, 0x3 ;  /* 0x0000001b0a0a7211 */ /* 0x000fe200078f18ff */
[----:B------:R-:W-:Y:S01]  /*1b10*/  IMAD R8, R157, c[0x0][0x294], R8 ;  /* 0x0000a5009d087a24 */ /* 0x000fe200078e0208 */
[----:B------:R-:W-:Y:S01]  /*1b20*/  LEA.HI R99, R3, R103, RZ, 0x3 ;  /* 0x0000006703637211 */ /* 0x000fe200078f18ff */
[----:B------:R-:W-:Y:S01]  /*1b30*/  IMAD.IADD R149, R133, 0x1, R9 ;  /* 0x0000000185957824 */ /* 0x000fe200078e0209 */
[----:B------:R-:W-:Y:S01]  /*1b40*/  SHF.R.S32.HI R3, RZ, 0x1f, R30 ;  /* 0x0000001fff037819 */ /* 0x000fe2000001141e */
[----:B------:R-:W-:Y:S01]  /*1b50*/  IMAD.IADD R146, R9, 0x1, R129 ;  /* 0x0000000109927824 */ /* 0x000fe200078e0281 */
[----:B------:R-:W-:Y:S01]  /*1b60*/  LOP3.LUT R99, R99, 0xfffffff8, RZ, 0xc0, !PT ;  /* 0xfffffff863637812 */ /* 0x000fe200078ec0ff */
[----:B------:R-:W-:Y:S01]  /*1b70*/  IMAD.IADD R147, R131, 0x1, R8 ;  /* 0x0000000183937824 */ /* 0x000fe200078e0208 */
[----:B------:R-:W-:Y:S01]  /*1b80*/  LEA.HI R95, R3, R30, RZ, 0x3 ;  /* 0x0000001e035f7211 */ /* 0x000fe200078f18ff */
[----:B------:R-:W-:Y:S01]  /*1b90*/  IMAD R3, R19, c[0x0][0x2b0], RZ ;  /* 0x0000ac0013037a24 */ /* 0x000fe200078e02ff */
[----:B------:R-:W-:Y:S01]  /*1ba0*/  LOP3.LUT R97, R11, 0xfffffff8, RZ, 0xc0, !PT ;  /* 0xfffffff80b617812 */ /* 0x000fe200078ec0ff */
[----:B------:R-:W-:Y:S01]  /*1bb0*/  IMAD.IADD R145, R8, 0x1, R125 ;  /* 0x0000000108917824 */ /* 0x000fe200078e027d */
[----:B------:R-:W-:Y:S01]  /*1bc0*/  LOP3.LUT R96, R10, 0xfffffff8, RZ, 0xc0, !PT ;  /* 0xfffffff80a607812 */ /* 0x000fe200078ec0ff */
[----:B------:R-:W-:Y:S01]  /*1bd0*/  IMAD R3, R18, c[0x0][0x2b4], R3 ;  /* 0x0000ad0012037a24 */ /* 0x000fe200078e0203 */
        /* <DEDUP_REMOVED lines=9> */
[----:B------:R-:W-:Y:S02]  /*1c70*/  LOP3.LUT R3, R4, 0xfffffff8, RZ, 0xc0, !PT ;  /* 0xfffffff804037812 */ /* 0x000fe400078ec0ff */
[----:B------:R-:W-:Y:S01]  /*1c80*/  SHF.R.S32.HI R5, RZ, 0x1f, R6 ;  /* 0x0000001fff057819 */ /* 0x000fe20000011406 */
[----:B------:R-:W-:Y:S01]  /*1c90*/  IMAD.SHL.U32 R140, R6, 0x2, RZ ;  /* 0x00000002068c7824 */ /* 0x000fe200078e00ff */
[----:B------:R-:W-:Y:S01]  /*1ca0*/  SHF.R.S32.HI R4, RZ, 0x1f, R3 ;  /* 0x0000001fff047819 */ /* 0x000fe20000011403 */
[----:B------:R-:W-:Y:S01]  /*1cb0*/  IMAD.SHL.U32 R138, R3, 0x2, RZ ;  /* 0x00000002038a7824 */ /* 0x000fe200078e00ff */
[----:B------:R-:W-:-:S02]  /*1cc0*/  SHF.R.S32.HI R110, RZ, 0x1f, R97 ;  /* 0x0000001fff6e7819 */ /* 0x000fc40000011461 */
[----:B------:R-:W-:Y:S02]  /*1cd0*/  SHF.R.S32.HI R109, RZ, 0x1f, R96 ;  /* 0x0000001fff6d7819 */ /* 0x000fe40000011460 */
[----:B------:R-:W-:Y:S02]  /*1ce0*/  SHF.R.S32.HI R108, RZ, 0x1f, R95 ;  /* 0x0000001fff6c7819 */ /* 0x000fe4000001145f */
[----:B------:R-:W-:Y:S02]  /*1cf0*/  SHF.L.U64.HI R141, R6, 0x1, R5 ;  /* 0x00000001068d7819 */ /* 0x000fe40000010205 */
[----:B------:R-:W-:Y:S02]  /*1d00*/  SHF.L.U64.HI R139, R3, 0x1, R4 ;  /* 0x00000001038b7819 */ /* 0x000fe40000010204 */
.L_x_432:
[----:B------:R-:W-:Y:S01]  /*1d10*/  IMAD R3, R43, 0x30, R0 ;  /* 0x000000302b037824 */ /* 0x000fe200078e0200 */
[----:B------:R-:W-:Y:S01]  /*1d20*/  ISETP.NE.AND P4, PT, R164, 0x1, PT ;  /* 0x00000001a400780c */ /* 0x000fe20003f85270 */
[----:B------:R-:W-:Y:S01]  /*1d30*/  IMAD.MOV.U32 R93, RZ, RZ, RZ ;  /* 0x000000ffff5d7224 */ /* 0x000fe200078e00ff */
[----:B------:R-:W-:Y:S04]  /*1d40*/  DEPBAR.LE SB0, 0x0 ;  /* 0x000080000000791a */ /* 0x000fe80000000000 */
[----:B-1-3--:R-:W-:Y:S01]  /*1d50*/  IMAD.IADD R4, R153, 0x1, R3 ;  /* 0x0000000199047824 */ /* 0x00afe200078e0203 */
[----:B------:R-:W-:Y:S01]  /*1d60*/  ISETP.GE.AND P0, PT, R3, R2, PT ;  /* 0x000000020300720c */ /* 0x000fe20003f06270 */
[----:B------:R-:W-:Y:S01]  /*1d70*/  BSSY B1, `(.L_x_407) ;  /* 0x00003d6000017945 */ /* 0x000fe20003800000 */
[----:B------:R-:W-:Y:S01]  /*1d80*/  ISETP.GE.AND P5, PT, R161, 0x1, PT ;  /* 0x00000001a100780c */ /* 0x000fe20003fa6270 */
[--C-:B------:R-:W-:Y:S01]  /*1d90*/  IMAD.MOV.U32 R3, RZ, RZ, R4.reuse ;  /* 0x000000ffff037224 */ /* 0x100fe200078e0004 */
[----:B------:R-:W-:Y:S02]  /*1da0*/  ISETP.GT.OR P0, PT, R0, 0x2f, P0 ;  /* 0x0000002f0000780c */ /* 0x000fe40000704670 */
[----:B------:R-:W-:Y:S05]  /*1db0*/  @P4 IMAD.HI.U32 R5, R4, c[0x0][0x2bc], RZ ;  /* 0x0000af0004054a27 */ /* 0x000fea00078e00ff */
[----:B------:R-:W-:Y:S06]  /*1dc0*/  @P4 SHF.R.U32.HI R3, RZ, c[0x0][0x2c0], R5 ;  /* 0x0000b000ff034a19 */ /* 0x000fec0000011605 */
[C---:B------:R-:W-:Y:S04]  /*1dd0*/  @!P0 IADD3 R5, P4, R3.reuse, R134, RZ ;  /* 0x0000008603058210 */ /* 0x040fe80007f9e0ff */
[----:B------:R-:W-:Y:S01]  /*1de0*/  @!P0 LEA.HI.X.SX32 R6, R3, R148, 0x1, P4 ;  /* 0x0000009403068211 */ /* 0x000fe200020f0eff */
[----:B------:R-:W-:Y:S01]  /*1df0*/  IMAD.MOV R3, RZ, RZ, -R3 ;  /* 0x000000ffff037224 */ /* 0x000fe200078e0a03 */
[----:B------:R-:W-:Y:S03]  /*1e00*/  @!P0 LEA R8, P4, R5, c[0x0][0x2a0], 0x2 ;  /* 0x0000a80005088a11 */ /* 0x000fe600078810ff */
        /* <DEDUP_REMOVED lines=18> */
[C---:B------:R-:W-:Y:S01]  /*1f30*/  IMAD R6, R43.reuse, UR14, RZ ;  /* 0x0000000e2b067c24 */ /* 0x040fe2000f8e02ff */
[----:B------:R-:W-:Y:S01]  /*1f40*/  ISETP.NE.AND P0, PT, RZ, UR4, PT ;  /* 0x00000004ff007c0c */ /* 0x000fe2000bf05270 */
[C---:B------:R-:W-:Y:S01]  /*1f50*/  IMAD R5, R43.reuse, UR5, RZ ;  /* 0x000000052b057c24 */ /* 0x040fe2000f8e02ff */
[----:B------:R-:W-:Y:S01]  /*1f60*/  SHF.R.S32.HI R4, RZ, 0x1f, R43 ;  /* 0x0000001fff047819 */ /* 0x000fe2000001142b */
[C---:B------:R-:W-:Y:S02]  /*1f70*/  IMAD R3, R43.reuse, -0x30, R2 ;  /* 0xffffffd02b037824 */ /* 0x040fe400078e0202 */
[----:B------:R-:W-:Y:S03]  /*1f80*/  IMAD.WIDE.U32 R24, R43, UR16, RZ ;  /* 0x000000102b187c25 */ /* 0x000fe6000f8e00ff */
[----:B------:R-:W-:Y:S01]  /*1f90*/  IMNMX R92, R3, 0x30, PT ;  /* 0x00000030035c7817 */ /* 0x000fe20003800200 */
[C---:B------:R-:W-:Y:S02]  /*1fa0*/  IMAD R6, R4.reuse, UR16, R6 ;  /* 0x0000001004067c24 */ /* 0x040fe4000f8e0206 */
[----:B------:R-:W-:Y:S02]  /*1fb0*/  IMAD R5, R4, UR18, R5 ;  /* 0x0000001204057c24 */ /* 0x000fe4000f8e0205 */
[----:B------:R-:W-:Y:S01]  /*1fc0*/  IMAD.WIDE.U32 R32, R43, UR18, RZ ;  /* 0x000000122b207c25 */ /* 0x000fe2000f8e00ff */
        /* <DEDUP_REMOVED lines=62> */
.L_x_411:
[----:B------:R-:W-:Y:S05]  /*23b0*/  BSYNC B0 ;  /* 0x0000000000007941 */ /* 0x000fea0003800000 */
.L_x_410:
        /* <DEDUP_REMOVED lines=11> */
[----:B--2---:R-:W-:Y:S01]  /*2470*/  PRMT R31, R3, 0x5410, R6 ;  /* 0x00005410031f7816 */ /* 0x004fe20000000006 */
        /* <DEDUP_REMOVED lines=58> */
[----:B------:R-:W-:Y:S01]  /*2820*/  @!P0 FMUL.FTZ R4, R4, R6 ;  /* 0x0000000604048220 */ /* 0x000fe20000410000 */
        /* <DEDUP_REMOVED lines=23> */
.L_x_414:
[----:B------:R-:W-:Y:S05]  /*29a0*/  BSYNC B0 ;  /* 0x0000000000007941 */ /* 0x000fea0003800000 */
.L_x_413:
        /* <DEDUP_REMOVED lines=10> */
[----:B------:R-:W-:Y:S02]  /*2a50*/  @!P0 SHF.R.U64 R3, R12, 0x10, R13 ;  /* 0x000000100c038819 */ /* 0x000fe4000000120d */
[----:B------:R-:W-:Y:S02]  /*2a60*/  @!P0 PRMT R6, R58, 0x5410, R6 ;  /* 0x000054103a068816 */ /* 0x000fe40000000006 */
[----:B------:R-:W-:Y:S02]  /*2a70*/  @!P0 PRMT R3, R24, 0x5432, R3 ;  /* 0x0000543218038816 */ /* 0x000fe40000000003 */
[----:B------:R-:W-:Y:S01]  /*2a80*/  @!P0 SHF.R.U32.HI R12, RZ, 0x10, R13 ;  /* 0x00000010ff0c8819 */ /* 0x000fe2000001160d */
[----:B------:R-:W-:Y:S01]  /*2a90*/  @!P0 IMAD.U32 R18, R6, 0x10000, RZ ;  /* 0x0001000006128824 */ /* 0x000fe200078e00ff */
[----:B------:R-:W-:Y:S01]  /*2aa0*/  @!P0 SHF.R.U32.HI R34, RZ, 0x10, R49 ;  /* 0x00000010ff228819 */ /* 0x000fe20000011631 */
[C---:B------:R-:W-:Y:S01]  /*2ab0*/  @!P0 IMAD.U32 R13, R3.reuse, 0x10000, RZ ;  /* 0x00010000030d8824 */ /* 0x040fe200078e00ff */
        /* <DEDUP_REMOVED lines=13> */
[-C--:B------:R-:W-:Y:S01]  /*2b90*/  @!P0 FMUL.FTZ R4, R5, R6.reuse ;  /* 0x0000000605048220 */ /* 0x080fe20000410000 */
        /* <DEDUP_REMOVED lines=13> */
[-C--:B------:R-:W-:Y:S02]  /*2c70*/  @!P0 FMUL.FTZ R6, R6, R12.reuse ;  /* 0x0000000c06068220 */ /* 0x080fe40000410000 */
        /* <DEDUP_REMOVED lines=13> */
.L_x_416:
[----:B------:R-:W-:Y:S05]  /*2d50*/  BSYNC B0 ;  /* 0x0000000000007941 */ /* 0x000fea0003800000 */
.L_x_415:
        /* <DEDUP_REMOVED lines=14> */
[C---:B------:R-:W-:Y:S01]  /*2e40*/  @!P0 IMAD.U32 R13, R18.reuse, 0x10000, RZ ;  /* 0x00010000120d8824 */ /* 0x040fe200078e00ff */
[----:B------:R-:W-:Y:S01]  /*2e50*/  @!P0 SHF.R.U32.HI R24, RZ, 0x10, R51 ;  /* 0x00000010ff188819 */ /* 0x000fe20000011633 */
[C---:B------:R-:W-:Y:S01]  /*2e60*/  @!P0 IMAD.U32 R12, R3.reuse, 0x10000, RZ ;  /* 0x00010000030c8824 */ /* 0x040fe200078e00ff */
[----:B------:R-:W-:Y:S02]  /*2e70*/  @!P0 LOP3.LUT R18, R18, 0xffff0000, RZ, 0xc0, !PT ;  /* 0xffff000012128812 */ /* 0x000fe400078ec0ff */
[----:B------:R-:W-:Y:S02]  /*2e80*/  @!P0 LOP3.LUT R6, R3, 0xffff0000, RZ, 0xc0, !PT ;  /* 0xffff000003068812 */ /* 0x000fe400078ec0ff */
[----:B------:R-:W-:Y:S02]  /*2e90*/  @!P0 PRMT R14, R25, 0x5410, R14 ;  /* 0x00005410190e8816 */ /* 0x000fe4000000000e */
[----:B------:R-:W-:Y:S01]  /*2ea0*/  @!P0 PRMT R24, R59, 0x5432, R24 ;  /* 0x000054323b188816 */ /* 0x000fe20000000018 */
[C---:B-1----:R-:W-:Y:S01]  /*2eb0*/  @!P0 IMAD.U32 R15, R8.reuse, 0x10000, RZ ;  /* 0x00010000080f8824 */ /* 0x042fe200078e00ff */
[----:B------:R-:W-:Y:S02]  /*2ec0*/  @!P0 LOP3.LUT R4, R8, 0xffff0000, RZ, 0xc0, !PT ;  /* 0xffff000008048812 */ /* 0x000fe400078ec0ff */
[C---:B------:R-:W-:Y:S02]  /*2ed0*/  @!P0 LOP3.LUT R5, R9.reuse, 0xffff0000, RZ, 0xc0, !PT ;  /* 0xffff000009058812 */ /* 0x040fe400078ec0ff */
[----:B------:R-:W-:Y:S01]  /*2ee0*/  @!P0 SHF.L.U32 R19, R9, 0x10, RZ ;  /* 0x0000001009138819 */ /* 0x000fe200000006ff */
[C---:B------:R-:W-:Y:S02]  /*2ef0*/  @!P0 FMUL.FTZ R25, R4.reuse, R13 ;  /* 0x0000000d04198220 */ /* 0x040fe40000410000 */
[----:B------:R-:W-:Y:S02]  /*2f00*/  @!P0 FMUL.FTZ R3, R4, R12 ;  /* 0x0000000c04038220 */ /* 0x000fe40000410000 */
        /* <DEDUP_REMOVED lines=31> */
.L_x_418:
[----:B------:R-:W-:Y:S05]  /*3100*/  BSYNC B0 ;  /* 0x0000000000007941 */ /* 0x000fea0003800000 */
.L_x_417:
        /* <DEDUP_REMOVED lines=58> */
.L_x_420:
[----:B------:R-:W-:Y:S05]  /*34b0*/  BSYNC B0 ;  /* 0x0000000000007941 */ /* 0x000fea0003800000 */
.L_x_419:
        /* <DEDUP_REMOVED lines=58> */
.L_x_422:
[----:B------:R-:W-:Y:S05]  /*3860*/  BSYNC B0 ;  /* 0x0000000000007941 */ /* 0x000fea0003800000 */
.L_x_421:
        /* <DEDUP_REMOVED lines=58> */
.L_x_409:
        /* <DEDUP_REMOVED lines=31> */
[----:B------:R-:W-:Y:S01]  /*3e00*/  LEA.HI.X R13, R3, c[0x0][0x274], R4, 0x1, P0 ;  /* 0x00009d00030d7a11 */ /* 0x000fe200000f0c04 */
[----:B------:R-:W-:Y:S01]  /*3e10*/  CS2R R68, SRZ ;  /* 0x0000000000447805 */ /* 0x000fe2000001ff00 */
[C---:B------:R-:W-:Y:S04]  /*3e20*/  LEA R4, P0, R5.reuse, c[0x0][0x288], 0x1 ;  /* 0x0000a20005047a11 */ /* 0x040fe800078008ff */
[----:B------:R-:W-:Y:S02]  /*3e30*/  LEA.HI.X R5, R5, c[0x0][0x28c], R6, 0x1, P0 ;  /* 0x0000a30005057a11 */ /* 0x000fe400000f0c06 */
[----:B------:R-:W-:Y:S11]  /*3e40*/  ISETP.GE.AND P0, PT, R28, c[0x0][0x27c], PT ;  /* 0x00009f001c007a0c */ /* 0x000ff60003f06270 */
[----:B------:R-:W-:Y:S02]  /*3e50*/  @!UPT UIADD3 URZ, URZ, URZ, URZ ;  /* 0x0000003f3f3ff290 */ /* 0x000fe4000fffe03f */
        /* <DEDUP_REMOVED lines=10> */
.L_x_424:
[----:B------:R-:W-:Y:S05]  /*3f00*/  BSYNC B0 ;  /* 0x0000000000007941 */ /* 0x000fea0003800000 */
.L_x_423:
[----:B------:R2:W3:Y:S04]  /*3f10*/  SHFL.IDX PT, R79, R26, RZ, 0x1e1f ;  /* 0x001e1fff1a4f7589 */ /* 0x0004e800000e0000 */
[----:B------:R2:W4:Y:S01]  /*3f20*/  SHFL.IDX PT, R78, R31, RZ, 0x1e1f ;  /* 0x001e1fff1f4e7589 */ /* 0x00052200000e0000 */
[----:B------:R-:W-:-:S05]  /*3f30*/  @P4 BRA `(.L_x_412) ;  /* 0x00001b9000004947 */ /* 0x000fca0003800000 */
[----:B------:R-:W-:Y:S01]  /*3f40*/  ISETP.GE.AND P0, PT, R28, c[0x0][0x1d4], PT ;  /* 0x000075001c007a0c */ /* 0x000fe20003f06270 */
[----:B-----5:R-:W-:Y:S01]  /*3f50*/  IMAD.MOV.U32 R6, RZ, RZ, R22 ;  /* 0x000000ffff067224 */ /* 0x020fe200078e0016 */
[----:B------:R-:W-:Y:S01]  /*3f60*/  IADD3 R76, -R77, c[0x0][0x1d4], RZ ;  /* 0x000075004d4c7a10 */ /* 0x000fe20007ffe1ff */
[----:B-1----:R-:W-:Y:S01]  /*3f70*/  IMAD.MOV.U32 R5, RZ, RZ, R23 ;  /* 0x000000ffff057224 */ /* 0x002fe200078e0017 */
        /* <DEDUP_REMOVED lines=24> */
[----:B------:R-:W-:Y:S01]  /*4100*/  SEL R3, R77, R76, !P2 ;  /* 0x0000004c4d037207 */ /* 0x000fe20005000000 */
[----:B------:R-:W1:Y:S01]  /*4110*/  LDS.128 R60, [R142+0x3c80] ;  /* 0x003c80008e3c7984 */ /* 0x000e620000000c00 */
[----:B------:R-:W-:Y:S01]  /*4120*/  ISETP.GE.AND P0, PT, R28, c[0x0][0x27c], PT ;  /* 0x00009f001c007a0c */ /* 0x000fe20003f06270 */
[----:B------:R-:W-:Y:S01]  /*4130*/  IMAD.MOV.U32 R25, RZ, RZ, R8 ;  /* 0x000000ffff197224 */ /* 0x000fe200078e0008 */
[----:B------:R-:W-:Y:S01]  /*4140*/  SHF.R.S32.HI R4, RZ, 0x1f, R3 ;  /* 0x0000001fff047819 */ /* 0x000fe20000011403 */
[----:B------:R-:W-:Y:S01]  /*4150*/  IMAD.MOV.U32 R5, RZ, RZ, R10 ;  /* 0x000000ffff057224 */ /* 0x000fe200078e000a */
[----:B------:R-:W-:Y:S01]  /*4160*/  MOV R50, R44 ;  /* 0x0000002c00327202 */ /* 0x000fe20000000f00 */
[----:B------:R-:W-:Y:S01]  /*4170*/  IMAD.MOV.U32 R24, RZ, RZ, R9 ;  /* 0x000000ffff187224 */ /* 0x000fe200078e0009 */
[----:B------:R-:W-:Y:S01]  /*4180*/  LEA.HI R3, R4, R3, RZ, 0x4 ;  /* 0x0000000304037211 */ /* 0x000fe200078f20ff */
[----:B------:R-:W-:Y:S02]  /*4190*/  IMAD.MOV.U32 R48, RZ, RZ, R47 ;  /* 0x000000ffff307224 */ /* 0x000fe400078e002f */
[--C-:B------:R-:W-:Y:S01]  /*41a0*/  IMAD.MOV.U32 R52, RZ, RZ, R45.reuse ;  /* 0x000000ffff347224 */ /* 0x100fe200078e002d */
[----:B------:R-:W-:Y:S03]  /*41b0*/  LEA.HI.SX32 R3, R3, R75, 0x1c ;  /* 0x0000004b03037211 */ /* 0x000fe600078fe2ff */
[----:B------:R-:W-:Y:S02]  /*41c0*/  @!P0 SHF.R.U64 R51, R44, 0x10, R45 ;  /* 0x000000102c338819 */ /* 0x000fe4000000122d */
[----:B------:R-:W-:Y:S01]  /*41d0*/  IMAD.SHL.U32 R80, R3, 0x8, RZ ;  /* 0x0000000803507824 */ /* 0x000fe200078e00ff */
[----:B------:R-:W-:Y:S02]  /*41e0*/  SHF.R.S32.HI R4, RZ, 0x1f, R3 ;  /* 0x0000001fff047819 */ /* 0x000fe40000011403 */
[----:B------:R-:W-:Y:S02]  /*41f0*/  @!P0 SHF.R.U64 R26, R8, 0x10, R9 ;  /* 0x00000010081a8819 */ /* 0x000fe40000001209 */
[----:B------:R-:W-:Y:S02]  /*4200*/  LEA.HI R4, R4, R3, RZ, 0x2 ;  /* 0x0000000304047211 */ /* 0x000fe400078f10ff */
[----:B------:R-:W-:Y:S02]  /*4210*/  @!P0 PRMT R50, R50, 0x5410, R51 ;  /* 0x0000541032328816 */ /* 0x000fe40000000033 */
[----:B------:R-:W-:Y:S02]  /*4220*/  SHF.R.S32.HI R3, RZ, 0x2, R4 ;  /* 0x00000002ff037819 */ /* 0x000fe40000011404 */
[----:B------:R-:W-:Y:S02]  /*4230*/  LOP3.LUT R4, R106, 0x18, R80, 0xf8, !PT ;  /* 0x000000186a047812 */ /* 0x000fe400078ef850 */
[----:B------:R-:W-:Y:S01]  /*4240*/  @!P0 SHF.R.U64 R8, R10, 0x10, R11 ;  /* 0x000000100a088819 */ /* 0x000fe2000000120b */
[----:B------:R-:W-:Y:S01]  /*4250*/  IMAD R3, R3, 0x600, R7 ;  /* 0x0000060003037824 */ /* 0x000fe200078e0207 */
[----:B------:R-:W-:Y:S02]  /*4260*/  LOP3.LUT R4, R4, R107, RZ, 0x3c, !PT ;  /* 0x0000006b04047212 */ /* 0x000fe400078e3cff */
[----:B------:R-:W-:Y:S02]  /*4270*/  @!P0 SHF.R.U32.HI R6, RZ, 0x10, R9 ;  /* 0x00000010ff068819 */ /* 0x000fe40000011609 */
[----:B------:R-:W-:Y:S01]  /*4280*/  @!P0 SHF.R.U32.HI R44, RZ, 0x10, R47 ;  /* 0x00000010ff2c8819 */ /* 0x000fe2000001162f */
[----:B------:R-:W-:Y:S01]  /*4290*/  IMAD.IADD R3, R3, 0x1, R4 ;  /* 0x0000000103037824 */ /* 0x000fe200078e0204 */
[----:B------:R-:W-:Y:S01]  /*42a0*/  @!P0 PRMT R9, R25, 0x5410, R26 ;  /* 0x0000541019098816 */ /* 0x000fe2000000001a */
[----:B------:R-:W-:Y:S01]  /*42b0*/  IMAD.MOV.U32 R4, RZ, RZ, R11 ;  /* 0x000000ffff047224 */ /* 0x000fe200078e000b */
[----:B------:R-:W-:Y:S01]  /*42c0*/  @!P0 LOP3.LUT R26, R50, 0xffff0000, RZ, 0xc0, !PT ;  /* 0xffff0000321a8812 */ /* 0x000fe200078ec0ff */
[----:B------:R-:W-:Y:S01]  /*42d0*/  IMAD.SHL.U32 R3, R3, 0x2, RZ ;  /* 0x0000000203037824 */ /* 0x000fe200078e00ff */
[----:B------:R-:W-:Y:S01]  /*42e0*/  @!P0 SHF.R.U32.HI R49, RZ, 0x10, R45 ;  /* 0x00000010ff318819 */ /* 0x000fe2000001162d */
[----:B-1----:R-:W-:Y:S01]  /*42f0*/  @!P0 IMAD.U32 R54, R63, 0x10000, RZ ;  /* 0x000100003f368824 */ /* 0x002fe200078e00ff */
[----:B------:R-:W-:Y:S02]  /*4300*/  @!P0 PRMT R10, R24, 0x5410, R6 ;  /* 0x00005410180a8816 */ /* 0x000fe40000000006 */
[----:B------:R1:W2:Y:S01]  /*4310*/  LDS.128 R12, [R3+0x3c80] ;  /* 0x003c8000030c7984 */ /* 0x0002a20000000c00 */
[----:B------:R-:W-:Y:S02]  /*4320*/  @!P0 PRMT R55, R48, 0x5410, R44 ;  /* 0x0000541030378816 */ /* 0x000fe4000000002c */
[----:B------:R-:W-:Y:S02]  /*4330*/  @!P0 LOP3.LUT R6, R9, 0xffff0000, RZ, 0xc0, !PT ;  /* 0xffff000009068812 */ /* 0x000fe400078ec0ff */
[----:B------:R-:W-:Y:S02]  /*4340*/  @!P0 LOP3.LUT R44, R60, 0xffff0000, RZ, 0xc0, !PT ;  /* 0xffff00003c2c8812 */ /* 0x000fe400078ec0ff */
[----:B------:R-:W-:Y:S02]  /*4350*/  @!P0 PRMT R49, R52, 0x5410, R49 ;  /* 0x0000541034318816 */ /* 0x000fe40000000031 */
[----:B------:R-:W-:Y:S02]  /*4360*/  @!P0 SHF.L.U32 R24, R60, 0x10, RZ ;  /* 0x000000103c188819 */ /* 0x000fe400000006ff */
[----:B------:R-:W-:Y:S02]  /*4370*/  @!P0 LOP3.LUT R48, R61, 0xffff0000, RZ, 0xc0, !PT ;  /* 0xffff00003d308812 */ /* 0x000fe400078ec0ff */
[----:B------:R-:W-:Y:S02]  /*4380*/  @!P0 LOP3.LUT R52, R62, 0xffff0000, RZ, 0xc0, !PT ;  /* 0xffff00003e348812 */ /* 0x000fe400078ec0ff */
[----:B------:R-:W-:Y:S02]  /*4390*/  @!P0 LOP3.LUT R56, R63, 0xffff0000, RZ, 0xc0, !PT ;  /* 0xffff00003f388812 */ /* 0x000fe400078ec0ff */
[----:B------:R-:W-:Y:S02]  /*43a0*/  MOV R45, R46 ;  /* 0x0000002e002d7202 */ /* 0x000fe40000000f00 */
[----:B------:R-:W-:Y:S02]  /*43b0*/  @!P0 SHF.R.U64 R46, R46, 0x10, R47 ;  /* 0x000000102e2e8819 */ /* 0x000fe4000000122f */
[----:B------:R-:W-:Y:S02]  /*43c0*/  @!P0 LOP3.LUT R47, R49, 0xffff0000, RZ, 0xc0, !PT ;  /* 0xffff0000312f8812 */ /* 0x000fe400078ec0ff */
[----:B-1----:R-:W-:Y:S02]  /*43d0*/  @!P0 SHF.R.U32.HI R3, RZ, 0x10, R11 ;  /* 0x00000010ff038819 */ /* 0x002fe4000001160b */
[----:B------:R-:W-:Y:S01]  /*43e0*/  @!P0 PRMT R11, R5, 0x5410, R8 ;  /* 0x00005410050b8816 */ /* 0x000fe20000000008 */
[----:B------:R-:W-:Y:S01]  /*43f0*/  @!P0 IMAD.U32 R8, R50, 0x10000, RZ ;  /* 0x0001000032088824 */ /* 0x000fe200078e00ff */
[----:B------:R-:W-:Y:S01]  /*4400*/  @!P0 PRMT R25, R4, 0x5410, R3 ;  /* 0x0000541004198816 */ /* 0x000fe20000000003 */
[----:B------:R-:W-:Y:S01]  /*4410*/  @!P0 IMAD.U32 R5, R9, 0x10000, RZ ;  /* 0x0001000009058824 */ /* 0x000fe200078e00ff */
[----:B------:R-:W-:Y:S02]  /*4420*/  @!P0 PRMT R51, R45, 0x5410, R46 ;  /* 0x000054102d338816 */ /* 0x000fe4000000002e */
[----:B------:R-:W-:Y:S02]  /*4430*/  @!P0 SHF.L.U32 R46, R61, 0x10, RZ ;  /* 0x000000103d2e8819 */ /* 0x000fe400000006ff */
[----:B------:R-:W-:Y:S01]  /*4440*/  @!P0 SHF.L.U32 R50, R62, 0x10, RZ ;  /* 0x000000103e328819 */ /* 0x000fe200000006ff */
[C---:B--2---:R-:W-:Y:S01]  /*4450*/  @!P0 IMAD.U32 R3, R12.reuse, 0x10000, RZ ;  /* 0x000100000c038824 */ /* 0x044fe200078e00ff */
[----:B------:R-:W-:Y:S03]  /*4460*/  @!P0 LOP3.LUT R4, R12, 0xffff0000, RZ, 0xc0, !PT ;  /* 0xffff00000c048812 */ /* 0x000fe600078ec0ff */
[----:B------:R-:W-:Y:S02]  /*4470*/  @!P0 FMUL.FTZ R9, R3, R8 ;  /* 0x0000000803098220 */ /* 0x000fe40000410000 */
[C---:B------:R-:W-:Y:S02]  /*4480*/  @!P0 FMUL.FTZ R45, R4.reuse, R26 ;  /* 0x0000001a042d8220 */ /* 0x040fe40000410000 */
[-C--:B------:R-:W-:Y:S02]  /*4490*/  @!P0 FMUL.FTZ R4, R4, R6.reuse ;  /* 0x0000000604048220 */ /* 0x080fe40000410000 */
[----:B------:R-:W-:Y:S01]  /*44a0*/  @!P0 FFMA.FTZ R87, R44, R6, -R45 ;  /* 0x000000062c578223 */ /* 0x000fe2000001082d */
[----:B------:R-:W-:Y:S01]  /*44b0*/  @!P0 LOP3.LUT R6, R13, 0xffff0000, RZ, 0xc0, !PT ;  /* 0xffff00000d068812 */ /* 0x000fe200078ec0ff */
[-C--:B------:R-:W-:Y:S02]  /*44c0*/  @!P0 FMUL.FTZ R3, R3, R5.reuse ;  /* 0x0000000503038220 */ /* 0x080fe40000410000 */
[----:B------:R-:W-:Y:S01]  /*44d0*/  @!P0 FFMA.FTZ R88, R24, R5, -R9 ;  /* 0x0000000518588223 */ /* 0x000fe20000010809 */
[----:B------:R-:W-:Y:S01]  /*44e0*/  @!P0 LOP3.LUT R9, R10, 0xffff0000, RZ, 0xc0, !PT ;  /* 0xffff00000a098812 */ /* 0x000fe200078ec0ff */
[----:B------:R-:W-:Y:S02]  /*44f0*/  @!P0 IMAD.U32 R45, R49, 0x10000, RZ ;  /* 0x00010000312d8824 */ /* 0x000fe400078e00ff */
[----:B------:R-:W-:Y:S02]  /*4500*/  @!P0 IMAD.U32 R5, R13, 0x10000, RZ ;  /* 0x000100000d058824 */ /* 0x000fe400078e00ff */
[----:B------:R-:W-:Y:S02]  /*4510*/  @!P0 FFMA.FTZ R3, R8, R24, R3 ;  /* 0x0000001808038223 */ /* 0x000fe40000010003 */
[----:B------:R-:W-:Y:S02]  /*4520*/  @!P0 IMAD.U32 R8, R10, 0x10000, RZ ;  /* 0x000100000a088824 */ /* 0x000fe400078e00ff */
[C---:B------:R-:W-:Y:S02]  /*4530*/  @!P0 FMUL.FTZ R10, R5.reuse, R45 ;  /* 0x0000002d050a8220 */ /* 0x040fe40000410000 */
[----:B------:R-:W-:Y:S02]  /*4540*/  @!P0 FMUL.FTZ R24, R6, R47 ;  /* 0x0000002f06188220 */ /* 0x000fe40000410000 */
[-C--:B------:R-:W-:Y:S02]  /*4550*/  @!P0 FMUL.FTZ R5, R5, R8.reuse ;  /* 0x0000000805058220 */ /* 0x080fe40000410000 */
[----:B------:R-:W-:Y:S01]  /*4560*/  @!P0 FFMA.FTZ R86, R46, R8, -R10 ;  /* 0x000000082e568223 */ /* 0x000fe2000001080a */
[C---:B------:R-:W-:Y:S01]  /*4570*/  @!P0 SHF.L.U32 R10, R11.reuse, 0x10, RZ ;  /* 0x000000100b0a8819 */ /* 0x040fe200000006ff */
[-C--:B------:R-:W-:Y:S01]  /*4580*/  @!P0 FMUL.FTZ R6, R6, R9.reuse ;  /* 0x0000000906068220 */ /* 0x080fe20000410000 */
[----:B------:R-:W-:Y:S01]  /*4590*/  @!P0 LOP3.LUT R11, R11, 0xffff0000, RZ, 0xc0, !PT ;  /* 0xffff00000b0b8812 */ /* 0x000fe200078ec0ff */
[----:B------:R-:W-:Y:S01]  /*45a0*/  @!P0 FFMA.FTZ R85, R48, R9, -R24 ;  /* 0x0000000930558223 */ /* 0x000fe20000010818 */
[C---:B------:R-:W-:Y:S01]  /*45b0*/  @!P0 LOP3.LUT R9, R14.reuse, 0xffff0000, RZ, 0xc0, !PT ;  /* 0xffff00000e098812 */ /* 0x040fe200078ec0ff */
[C---:B------:R-:W-:Y:S01]  /*45c0*/  @!P0 IMAD.U32 R49, R51.reuse, 0x10000, RZ ;  /* 0x0001000033318824 */ /* 0x040fe200078e00ff */
[----:B------:R-:W-:Y:S01]  /*45d0*/  @!P0 LOP3.LUT R51, R51, 0xffff0000, RZ, 0xc0, !PT ;  /* 0xffff000033338812 */ /* 0x000fe200078ec0ff */
[----:B------:R-:W-:Y:S02]  /*45e0*/  @!P0 IMAD.U32 R8, R14, 0x10000, RZ ;  /* 0x000100000e088824 */ /* 0x000fe400078e00ff */
[----:B------:R-:W-:Y:S01]  /*45f0*/  @!P0 FFMA.FTZ R4, R26, R44, R4 ;  /* 0x0000002c1a048223 */ /* 0x000fe20000010004 */
[----:B------:R-:W-:Y:S01]  /*4600*/  @!P0 F2FP.BF16.PACK_AB R26, R87, R88 ;  /* 0x00000058571a823e */ /* 0x000fe200000010ff */
[----:B------:R-:W-:Y:S01]  /*4610*/  @!P0 FMUL.FTZ R24, R8, R49 ;  /* 0x0000003108188220 */ /* 0x000fe20000410000 */
[----:B------:R-:W-:Y:S01]  /*4620*/  @!P0 F2FP.BF16.PACK_AB R44, R85, R86 ;  /* 0x00000056552c823e */ /* 0x000fe200000010ff */
[----:B------:R-:W-:Y:S01]  /*4630*/  @!P0 FMUL.FTZ R53, R9, R51 ;  /* 0x0000003309358220 */ /* 0x000fe20000410000 */
[----:B------:R-:W-:Y:S01]  /*4640*/  @!P0 F2FP.BF16.PACK_AB R3, R4, R3 ;  /* 0x000000030403823e */ /* 0x000fe200000010ff */
[----:B------:R-:W-:Y:S01]  /*4650*/  @!P0 FMUL.FTZ R8, R8, R10 ;  /* 0x0000000a08088220 */ /* 0x000fe20000410000 */
[----:B------:R-:W-:Y:S01]  /*4660*/  @!P0 MOV R61, R44 ;  /* 0x0000002c003d8202 */ /* 0x000fe20000000f00 */
[----:B------:R-:W-:Y:S01]  /*4670*/  @!P0 FFMA.FTZ R84, R50, R10, -R24 ;  /* 0x0000000a32548223 */ /* 0x000fe20000010818 */
[----:B------:R-:W-:Y:S01]  /*4680*/  @!P0 SHF.L.U32 R10, R15, 0x10, RZ ;  /* 0x000000100f0a8819 */ /* 0x000fe200000006ff */
[----:B------:R-:W-:Y:S01]  /*4690*/  @!P0 FMUL.FTZ R9, R9, R11 ;  /* 0x0000000b09098220 */ /* 0x000fe20000410000 */
[----:B------:R-:W-:Y:S01]  /*46a0*/  @!P0 MOV R12, R3 ;  /* 0x00000003000c8202 */ /* 0x000fe20000000f00 */
[----:B------:R-:W-:Y:S01]  /*46b0*/  @!P0 FFMA.FTZ R83, R52, R11, -R53 ;  /* 0x0000000b34538223 */ /* 0x000fe20000010835 */
[----:B------:R-:W-:Y:S01]  /*46c0*/  @!P0 LOP3.LUT R11, R15, 0xffff0000, RZ, 0xc0, !PT ;  /* 0xffff00000f0b8812 */ /* 0x000fe200078ec0ff */
[C---:B------:R-:W-:Y:S01]  /*46d0*/  @!P0 IMAD.U32 R53, R55.reuse, 0x10000, RZ ;  /* 0x0001000037358824 */ /* 0x040fe200078e00ff */
[----:B------:R-:W-:Y:S01]  /*46e0*/  @!P0 LOP3.LUT R55, R55, 0xffff0000, RZ, 0xc0, !PT ;  /* 0xffff000037378812 */ /* 0x000fe200078ec0ff */
[C---:B------:R-:W-:Y:S01]  /*46f0*/  @!P0 IMAD.U32 R24, R25.reuse, 0x10000, RZ ;  /* 0x0001000019188824 */ /* 0x040fe200078e00ff */
[----:B------:R-:W-:Y:S01]  /*4700*/  @!P0 LOP3.LUT R25, R25, 0xffff0000, RZ, 0xc0, !PT ;  /* 0xffff000019198812 */ /* 0x000fe200078ec0ff */
[----:B------:R-:W-:Y:S02]  /*4710*/  @!P0 FFMA.FTZ R5, R45, R46, R5 ;  /* 0x0000002e2d058223 */ /* 0x000fe40000010005 */
[----:B------:R-:W-:Y:S02]  /*4720*/  @!P0 FFMA.FTZ R6, R47, R48, R6 ;  /* 0x000000302f068223 */ /* 0x000fe40000010006 */
[C---:B------:R-:W-:Y:S02]  /*4730*/  @!P0 FMUL.FTZ R81, R10.reuse, R53 ;  /* 0x000000350a518220 */ /* 0x040fe40000410000 */
        /* <DEDUP_REMOVED lines=26> */
.L_x_426:
[----:B------:R-:W-:Y:S05]  /*48e0*/  BSYNC B0 ;  /* 0x0000000000007941 */ /* 0x000fea0003800000 */
.L_x_425:
[----:B------:R-:W-:Y:S01]  /*48f0*/  ISETP.GE.AND P0, PT, R27, c[0x0][0x1d4], PT ;  /* 0x000075001b007a0c */ /* 0x000fe20003f06270 */
[----:B------:R-:W-:Y:S01]  /*4900*/  @!UPT UIADD3 URZ, URZ, URZ, URZ ;  /* 0x0000003f3f3ff290 */ /* 0x000fe2000fffe03f */
[----:B------:R-:W-:Y:S11]  /*4910*/  BSSY B0, `(.L_x_427) ;  /* 0x0000078000007945 */ /* 0x000ff60003800000 */
[----:B------:R-:W-:-:S05]  /*4920*/  @P0 BRA `(.L_x_428) ;  /* 0x0000076000000947 */ /* 0x000fca0003800000 */
[----:B------:R-:W-:Y:S01]  /*4930*/  SEL R3, R77, R76, !P1 ;  /* 0x0000004c4d037207 */ /* 0x000fe20004800000 */
[----:B------:R-:W2:Y:S01]  /*4940*/  LDS.128 R52, [R137+0x3c80] ;  /* 0x003c800089347984 */ /* 0x000ea20000000c00 */
[----:B------:R-:W-:Y:S02]  /*4950*/  ISETP.GE.AND P0, PT, R27, c[0x0][0x27c], PT ;  /* 0x00009f001b007a0c */ /* 0x000fe40003f06270 */
[----:B-1----:R-:W-:Y:S04]  /*4960*/  SHF.R.S32.HI R4, RZ, 0x1f, R3 ;  /* 0x0000001fff047819 */ /* 0x002fe80000011403 */
[----:B------:R-:W-:Y:S04]  /*4970*/  LEA.HI R3, R4, R3, RZ, 0x4 ;  /* 0x0000000304037211 */ /* 0x000fe800078f20ff */
[----:B------:R-:W-:Y:S03]  /*4980*/  LEA.HI.SX32 R3, R3, R74, 0x1c ;  /* 0x0000004a03037211 */ /* 0x000fe600078fe2ff */
[----:B------:R-:W-:Y:S02]  /*4990*/  @!P0 SHF.R.U64 R8, R64, 0x10, R65 ;  /* 0x0000001040088819 */ /* 0x000fe40000001241 */
[----:B------:R-:W-:Y:S01]  /*49a0*/  IMAD.SHL.U32 R60, R3, 0x8, RZ ;  /* 0x00000008033c7824 */ /* 0x000fe200078e00ff */
[----:B------:R-:W-:Y:S02]  /*49b0*/  SHF.R.S32.HI R4, RZ, 0x1f, R3 ;  /* 0x0000001fff047819 */ /* 0x000fe40000011403 */
[----:B------:R-:W-:Y:S02]  /*49c0*/  @!P0 SHF.R.U32.HI R10, RZ, 0x10, R65 ;  /* 0x00000010ff0a8819 */ /* 0x000fe40000011641 */
[----:B------:R-:W-:Y:S02]  /*49d0*/  LEA.HI R4, R4, R3, RZ, 0x2 ;  /* 0x0000000304047211 */ /* 0x000fe400078f10ff */
[----:B------:R-:W-:Y:S02]  /*49e0*/  @!P0 SHF.R.U64 R5, R16, 0x10, R17 ;  /* 0x0000001010058819 */ /* 0x000fe40000001211 */
[----:B------:R-:W-:Y:S02]  /*49f0*/  SHF.R.S32.HI R3, RZ, 0x2, R4 ;  /* 0x00000002ff037819 */ /* 0x000fe40000011404 */
[----:B------:R-:W-:Y:S02]  /*4a00*/  LOP3.LUT R4, R106, 0x18, R60, 0xf8, !PT ;  /* 0x000000186a047812 */ /* 0x000fe400078ef83c */
[----:B------:R-:W-:Y:S01]  /*4a10*/  @!P0 SHF.R.U32.HI R6, RZ, 0x10, R19 ;  /* 0x00000010ff068819 */ /* 0x000fe20000011613 */
[----:B------:R-:W-:Y:S01]  /*4a20*/  IMAD R3, R3, 0x600, R7 ;  /* 0x0000060003037824 */ /* 0x000fe200078e0207 */
[----:B------:R-:W-:Y:S02]  /*4a30*/  LOP3.LUT R4, R4, R107, RZ, 0x3c, !PT ;  /* 0x0000006b04047212 */ /* 0x000fe400078e3cff */
[----:B------:R-:W-:Y:S02]  /*4a40*/  @!P0 PRMT R9, R31, 0x5432, R5 ;  /* 0x000054321f098816 */ /* 0x000fe40000000005 */
[----:B------:R-:W-:Y:S01]  /*4a50*/  @!P0 SHF.R.U32.HI R16, RZ, 0x10, R67 ;  /* 0x00000010ff108819 */ /* 0x000fe20000011643 */
[----:B------:R-:W-:Y:S01]  /*4a60*/  IMAD.IADD R3, R3, 0x1, R4 ;  /* 0x0000000103037824 */ /* 0x000fe200078e0204 */
[----:B------:R-:W-:Y:S02]  /*4a70*/  @!P0 SHF.R.U32.HI R4, RZ, 0x10, R17 ;  /* 0x00000010ff048819 */ /* 0x000fe40000011611 */
[----:B------:R-:W-:Y:S01]  /*4a80*/  @!P0 SHF.R.U64 R11, R66, 0x10, R67 ;  /* 0x00000010420b8819 */ /* 0x000fe20000001243 */
[----:B------:R-:W-:Y:S01]  /*4a90*/  IMAD.SHL.U32 R3, R3, 0x2, RZ ;  /* 0x0000000203037824 */ /* 0x000fe200078e00ff */
[----:B------:R-:W-:Y:S01]  /*4aa0*/  @!P0 PRMT R44, R58, 0x5410, R16 ;  /* 0x000054103a2c8816 */ /* 0x000fe20000000010 */
[----:B--2---:R-:W-:Y:S01]  /*4ab0*/  @!P0 IMAD.U32 R25, R53, 0x10000, RZ ;  /* 0x0001000035198824 */ /* 0x004fe200078e00ff */
[----:B------:R-:W-:Y:S01]  /*4ac0*/  @!P0 PRMT R16, R32, 0x5410, R6 ;  /* 0x0000541020108816 */ /* 0x000fe20000000006 */
[C---:B------:R-:W-:Y:S01]  /*4ad0*/  @!P0 IMAD.U32 R48, R55.reuse, 0x10000, RZ ;  /* 0x0001000037308824 */ /* 0x040fe200078e00ff */
[----:B------:R1:W2:Y:S01]  /*4ae0*/  LDS.128 R12, [R3+0x3c80] ;  /* 0x003c8000030c7984 */ /* 0x0002a20000000c00 */
[----:B------:R-:W-:Y:S01]  /*4af0*/  @!P0 IMAD.U32 R47, R44, 0x10000, RZ ;  /* 0x000100002c2f8824 */ /* 0x000fe200078e00ff */
[----:B------:R-:W-:Y:S01]  /*4b00*/  @!P0 PRMT R45, R58, 0x5432, R11 ;  /* 0x000054323a2d8816 */ /* 0x000fe2000000000b */
[----:B------:R-:W-:Y:S01]  /*4b10*/  @!P0 IMAD.U32 R11, R52, 0x10000, RZ ;  /* 0x00010000340b8824 */ /* 0x000fe200078e00ff */
[----:B------:R-:W-:Y:S01]  /*4b20*/  @!P0 LOP3.LUT R49, R44, 0xffff0000, RZ, 0xc0, !PT ;  /* 0xffff00002c318812 */ /* 0x000fe200078ec0ff */
[C---:B------:R-:W-:Y:S01]  /*4b30*/  @!P0 IMAD.U32 R44, R54.reuse, 0x10000, RZ ;  /* 0x00010000362c8824 */ /* 0x040fe200078e00ff */
[----:B------:R-:W-:Y:S02]  /*4b40*/  @!P0 LOP3.LUT R50, R55, 0xffff0000, RZ, 0xc0, !PT ;  /* 0xffff000037328812 */ /* 0x000fe400078ec0ff */
[----:B------:R-:W-:Y:S02]  /*4b50*/  @!P0 LOP3.LUT R46, R54, 0xffff0000, RZ, 0xc0, !PT ;  /* 0xffff0000362e8812 */ /* 0x000fe400078ec0ff */
[----:B-1----:R-:W-:Y:S02]  /*4b60*/  @!P0 SHF.R.U64 R3, R18, 0x10, R19 ;  /* 0x0000001012038819 */ /* 0x002fe40000001213 */
[C---:B------:R-:W-:Y:S02]  /*4b70*/  @!P0 PRMT R19, R57.reuse, 0x5410, R8 ;  /* 0x0000541039138816 */ /* 0x040fe40000000008 */
[----:B------:R-:W-:Y:S02]  /*4b80*/  @!P0 PRMT R18, R57, 0x5432, R10 ;  /* 0x0000543239128816 */ /* 0x000fe4000000000a */
[----:B------:R-:W-:Y:S02]  /*4b90*/  @!P0 SHF.L.U32 R10, R19, 0x10, RZ ;  /* 0x00000010130a8819 */ /* 0x000fe400000006ff */
[----:B------:R-:W-:Y:S01]  /*4ba0*/  @!P0 PRMT R8, R31, 0x5410, R4 ;  /* 0x000054101f088816 */ /* 0x000fe20000000004 */
[----:B------:R-:W-:Y:S01]  /*4bb0*/  @!P0 IMAD.U32 R24, R18, 0x10000, RZ ;  /* 0x0001000012188824 */ /* 0x000fe200078e00ff */
[----:B------:R-:W-:Y:S01]  /*4bc0*/  @!P0 PRMT R17, R32, 0x5432, R3 ;  /* 0x0000543220118816 */ /* 0x000fe20000000003 */
[C---:B------:R-:W-:Y:S01]  /*4bd0*/  @!P0 IMAD.U32 R4, R9.reuse, 0x10000, RZ ;  /* 0x0001000009048824 */ /* 0x040fe200078e00ff */
[C---:B------:R-:W-:Y:S02]  /*4be0*/  @!P0 SHF.L.U32 R6, R8.reuse, 0x10, RZ ;  /* 0x0000001008068819 */ /* 0x040fe400000006ff */
[----:B------:R-:W-:Y:S02]  /*4bf0*/  @!P0 LOP3.LUT R9, R9, 0xffff0000, RZ, 0xc0, !PT ;  /* 0xffff000009098812 */ /* 0x000fe400078ec0ff */
[----:B------:R-:W-:Y:S01]  /*4c00*/  @!P0 LOP3.LUT R8, R8, 0xffff0000, RZ, 0xc0, !PT ;  /* 0xffff000008088812 */ /* 0x000fe200078ec0ff */
[----:B--2---:R-:W-:Y:S02]  /*4c10*/  @!P0 IMAD.U32 R3, R12, 0x10000, RZ ;  /* 0x000100000c038824 */ /* 0x004fe400078e00ff */
[----:B------:R-:W-:Y:S02]  /*4c20*/  @!P0 IMAD.U32 R5, R13, 0x10000, RZ ;  /* 0x000100000d058824 */ /* 0x000fe400078e00ff */
[----:B------:R-:W-:Y:S02]  /*4c30*/  @!P0 FMUL.FTZ R26, R3, R10 ;  /* 0x0000000a031a8220 */ /* 0x000fe40000410000 */
[----:B------:R-:W-:Y:S02]  /*4c40*/  @!P0 FMUL.FTZ R31, R5, R24 ;  /* 0x00000018051f8220 */ /* 0x000fe40000410000 */
[-C--:B------:R-:W-:Y:S02]  /*4c50*/  @!P0 FMUL.FTZ R3, R3, R4.reuse ;  /* 0x0000000403038220 */ /* 0x080fe40000410000 */
[----:B------:R-:W-:Y:S01]  /*4c60*/  @!P0 FFMA.FTZ R64, R11, R4, -R26 ;  /* 0x000000040b408223 */ /* 0x000fe2000001081a */
[----:B------:R-:W-:Y:S01]  /*4c70*/  @!P0 LOP3.LUT R26, R18, 0xffff0000, RZ, 0xc0, !PT ;  /* 0xffff0000121a8812 */ /* 0x000fe200078ec0ff */
[-C--:B------:R-:W-:Y:S01]  /*4c80*/  @!P0 FMUL.FTZ R5, R5, R6.reuse ;  /* 0x0000000605058220 */ /* 0x080fe20000410000 */
[----:B------:R-:W-:Y:S01]  /*4c90*/  @!P0 LOP3.LUT R18, R19, 0xffff0000, RZ, 0xc0, !PT ;  /* 0xffff000013128812 */ /* 0x000fe200078ec0ff */
[----:B------:R-:W-:Y:S01]  /*4ca0*/  @!P0 FFMA.FTZ R63, R25, R6, -R31 ;  /* 0x00000006193f8223 */ /* 0x000fe2000001081f */
[----:B------:R-:W-:Y:S01]  /*4cb0*/  @!P0 LOP3.LUT R4, R12, 0xffff0000, RZ, 0xc0, !PT ;  /* 0xffff00000c048812 */ /* 0x000fe200078ec0ff */
[----:B------:R-:W-:Y:S01]  /*4cc0*/  @!P0 FFMA.FTZ R3, R10, R11, R3 ;  /* 0x0000000b0a038223 */ /* 0x000fe20000010003 */
[----:B------:R-:W-:Y:S02]  /*4cd0*/  @!P0 LOP3.LUT R6, R13, 0xffff0000, RZ, 0xc0, !PT ;  /* 0xffff00000d068812 */ /* 0x000fe400078ec0ff */
[----:B------:R-:W-:Y:S01]  /*4ce0*/  @!P0 LOP3.LUT R19, R52, 0xffff0000, RZ, 0xc0, !PT ;  /* 0xffff000034138812 */ /* 0x000fe200078ec0ff */
[----:B------:R-:W-:Y:S01]  /*4cf0*/  @!P0 FMUL.FTZ R11, R4, R18 ;  /* 0x00000012040b8220 */ /* 0x000fe20000410000 */
[----:B------:R-:W-:Y:S01]  /*4d00*/  @!P0 LOP3.LUT R31, R53, 0xffff0000, RZ, 0xc0, !PT ;  /* 0xffff0000351f8812 */ /* 0x000fe200078ec0ff */
[C---:B------:R-:W-:Y:S02]  /*4d10*/  @!P0 FMUL.FTZ R10, R6.reuse, R26 ;  /* 0x0000001a060a8220 */ /* 0x040fe40000410000 */
[----:B------:R-:W-:Y:S01]  /*4d20*/  @!P0 FFMA.FTZ R61, R19, R9, -R11 ;  /* 0x00000009133d8223 */ /* 0x000fe2000001080b */
[----:B------:R-:W-:Y:S01]  /*4d30*/  @!P0 LOP3.LUT R11, R15, 0xffff0000, RZ, 0xc0, !PT ;  /* 0xffff00000f0b8812 */ /* 0x000fe200078ec0ff */
[-C--:B------:R-:W-:Y:S01]  /*4d40*/  @!P0 FFMA.FTZ R62, R31, R8.reuse, -R10 ;  /* 0x000000081f3e8223 */ /* 0x080fe2000001080a */
[----:B------:R-:W-:Y:S01]  /*4d50*/  @!P0 SHF.L.U32 R10, R15, 0x10, RZ ;  /* 0x000000100f0a8819 */ /* 0x000fe200000006ff */
[----:B------:R-:W-:Y:S01]  /*4d60*/  @!P0 FMUL.FTZ R6, R6, R8 ;  /* 0x0000000806068220 */ /* 0x000fe20000410000 */
[----:B------:R-:W-:Y:S01]  /*4d70*/  @!P0 LOP3.LUT R8, R16, 0xffff0000, RZ, 0xc0, !PT ;  /* 0xffff000010088812 */ /* 0x000fe200078ec0ff */
[C---:B------:R-:W-:Y:S02]  /*4d80*/  @!P0 FMUL.FTZ R32, R11.reuse, R49 ;  /* 0x000000310b208220 */ /* 0x040fe40000410000 */
[----:B------:R-:W-:Y:S02]  /*4d90*/  @!P0 FMUL.FTZ R4, R4, R9 ;  /* 0x0000000904048220 */ /* 0x000fe40000410000 */
[----:B------:R-:W-:Y:S02]  /*4da0*/  @!P0 IMAD.U32 R9, R16, 0x10000, RZ ;  /* 0x0001000010098824 */ /* 0x000fe400078e00ff */
[----:B------:R-:W-:Y:S02]  /*4db0*/  @!P0 FMUL.FTZ R16, R10, R47 ;  /* 0x0000002f0a108220 */ /* 0x000fe40000410000 */
[-C--:B------:R-:W-:Y:S02]  /*4dc0*/  @!P0 FMUL.FTZ R11, R11, R8.reuse ;  /* 0x000000080b0b8220 */ /* 0x080fe40000410000 */
[----:B------:R-:W-:Y:S01]  /*4dd0*/  @!P0 FFMA.FTZ R57, R50, R8, -R32 ;  /* 0x0000000832398223 */ /* 0x000fe20000010820 */
[----:B------:R-:W-:Y:S01]  /*4de0*/  @!P0 SHF.L.U32 R8, R14, 0x10, RZ ;  /* 0x000000100e088819 */ /* 0x000fe200000006ff */
[-C--:B------:R-:W-:Y:S02]  /*4df0*/  @!P0 FFMA.FTZ R58, R48, R9.reuse, -R16 ;  /* 0x00000009303a8223 */ /* 0x080fe40000010810 */
[C---:B------:R-:W-:Y:S01]  /*4e00*/  @!P0 IMAD.U32 R32, R45.reuse, 0x10000, RZ ;  /* 0x000100002d208824 */ /* 0x040fe200078e00ff */
[----:B------:R-:W-:Y:S01]  /*4e10*/  @!P0 LOP3.LUT R45, R45, 0xffff0000, RZ, 0xc0, !PT ;  /* 0xffff00002d2d8812 */ /* 0x000fe200078ec0ff */
[C---:B------:R-:W-:Y:S01]  /*4e20*/  @!P0 IMAD.U32 R16, R17.reuse, 0x10000, RZ ;  /* 0x0001000011108824 */ /* 0x040fe200078e00ff */
[----:B------:R-:W-:Y:S01]  /*4e30*/  @!P0 LOP3.LUT R17, R17, 0xffff0000, RZ, 0xc0, !PT ;  /* 0xffff000011118812 */ /* 0x000fe200078ec0ff */
[----:B------:R-:W-:Y:S01]  /*4e40*/  @!P0 FMUL.FTZ R10, R10, R9 ;  /* 0x000000090a0a8220 */ /* 0x000fe20000410000 */
[----:B------:R-:W-:Y:S01]  /*4e50*/  @!P0 LOP3.LUT R9, R14, 0xffff0000, RZ, 0xc0, !PT ;  /* 0xffff00000e098812 */ /* 0x000fe200078ec0ff */
[----:B------:R-:W-:Y:S01]  /*4e60*/  @!P0 FFMA.FTZ R4, R18, R19, R4 ;  /* 0x0000001312048223 */ /* 0x000fe20000010004 */
[----:B------:R-:W-:Y:S01]  /*4e70*/  @!P0 F2FP.BF16.PACK_AB R19, R62, R63 ;  /* 0x0000003f3e13823e */ /* 0x000fe200000010ff */
[C---:B------:R-:W-:Y:S01]  /*4e80*/  @!P0 FMUL.FTZ R51, R8.reuse, R32 ;  /* 0x0000002008338220 */ /* 0x040fe20000410000 */
[----:B------:R-:W-:Y:S01]  /*4e90*/  @!P0 F2FP.BF16.PACK_AB R18, R61, R64 ;  /* 0x000000403d12823e */ /* 0x000fe200000010ff */
[----:B------:R-:W-:Y:S01]  /*4ea0*/  @!P0 FMUL.FTZ R8, R8, R16 ;  /* 0x0000001008088220 */ /* 0x000fe20000410000 */
[----:B------:R-:W-:Y:S01]  /*4eb0*/  @!P0 F2FP.BF16.PACK_AB R3, R4, R3 ;  /* 0x000000030403823e */ /* 0x000fe200000010ff */
[----:B------:R-:W-:Y:S02]  /*4ec0*/  @!P0 FFMA.FTZ R5, R24, R25, R5 ;  /* 0x0000001918058223 */ /* 0x000fe40000010005 */
[C---:B------:R-:W-:Y:S02]  /*4ed0*/  @!P0 FMUL.FTZ R56, R9.reuse, R45 ;  /* 0x0000002d09388220 */ /* 0x040fe40000410000 */
[----:B------:R-:W-:Y:S02]  /*4ee0*/  @!P0 FMUL.FTZ R9, R9, R17 ;  /* 0x0000001109098220 */ /* 0x000fe40000410000 */
[----:B------:R-:W-:Y:S02]  /*4ef0*/  @!P0 FFMA.FTZ R6, R26, R31, R6 ;  /* 0x0000001f1a068223 */ /* 0x000fe40000010006 */
[----:B------:R-:W-:Y:S02]  /*4f00*/  @!P0 FFMA.FTZ R8, R32, R44, R8 ;  /* 0x0000002c20088223 */ /* 0x000fe40000010008 */
[----:B------:R-:W-:Y:S01]  /*4f10*/  @!P0 FFMA.FTZ R9, R45, R46, R9 ;  /* 0x0000002e2d098223 */ /* 0x000fe20000010009 */
[----:B------:R-:W-:Y:S01]  /*4f20*/  @!P0 F2FP.BF16.PACK_AB R5, R6, R5 ;  /* 0x000000050605823e */ /* 0x000fe200000010ff */
[----:B------:R-:W-:Y:S02]  /*4f30*/  @!P0 FFMA.FTZ R10, R47, R48, R10 ;  /* 0x000000302f0a8223 */ /* 0x000fe4000001000a */
[----:B------:R-:W-:Y:S01]  /*4f40*/  @!P0 FFMA.FTZ R11, R49, R50, R11 ;  /* 0x00000032310b8223 */ /* 0x000fe2000001000b */
[----:B------:R-:W-:Y:S01]  /*4f50*/  @!P0 F2FP.BF16.PACK_AB R8, R9, R8 ;  /* 0x000000080908823e */ /* 0x000fe200000010ff */
[----:B------:R-:W-:Y:S02]  /*4f60*/  @!P0 FFMA.FTZ R51, R44, R16, -R51 ;  /* 0x000000102c338223 */ /* 0x000fe40000010833 */
[----:B------:R-:W-:Y:S01]  /*4f70*/  @!P0 FFMA.FTZ R56, R46, R17, -R56 ;  /* 0x000000112e388223 */ /* 0x000fe20000010838 */
[----:B------:R-:W-:Y:S01]  /*4f80*/  @!P0 F2FP.BF16.PACK_AB R17, R57, R58 ;  /* 0x0000003a3911823e */ /* 0x000fe200000010ff */
[----:B------:R-:W-:Y:S01]  /*4f90*/  @!P0 IMAD.MOV.U32 R52, RZ, RZ, R18 ;  /* 0x000000ffff348224 */ /* 0x000fe200078e0012 */
[----:B------:R-:W-:Y:S01]  /*4fa0*/  @!P0 F2FP.BF16.PACK_AB R10, R11, R10 ;  /* 0x0000000a0b0a823e */ /* 0x000fe200000010ff */
[----:B------:R-:W-:Y:S01]  /*4fb0*/  @!P0 IMAD.MOV.U32 R53, RZ, RZ, R19 ;  /* 0x000000ffff358224 */ /* 0x000fe200078e0013 */
[----:B------:R-:W-:Y:S01]  /*4fc0*/  @!P0 F2FP.BF16.PACK_AB R16, R56, R51 ;  /* 0x000000333810823e */ /* 0x000fe200000010ff */
[----:B------:R-:W-:Y:S01]  /*4fd0*/  @!P0 IMAD.MOV.U32 R55, RZ, RZ, R17 ;  /* 0x000000ffff378224 */ /* 0x000fe200078e0011 */
[----:B------:R-:W-:Y:S01]  /*4fe0*/  @!P0 MOV R14, R8 ;  /* 0x00000008000e8202 */ /* 0x000fe20000000f00 */
[----:B------:R-:W-:Y:S01]  /*4ff0*/  @!P0 IMAD.MOV.U32 R12, RZ, RZ, R3 ;  /* 0x000000ffff0c8224 */ /* 0x000fe200078e0003 */
[----:B------:R-:W-:Y:S01]  /*5000*/  @!P0 MOV R54, R16 ;  /* 0x0000001000368202 */ /* 0x000fe20000000f00 */
        /* <DEDUP_REMOVED lines=8> */
.L_x_428:
[----:B------:R-:W-:Y:S05]  /*5090*/  BSYNC B0 ;  /* 0x0000000000007941 */ /* 0x000fea0003800000 */
.L_x_427:
[----:B------:R-:W-:Y:S11]  /*50a0*/  ISETP.GE.AND P0, PT, R30, c[0x0][0x1d4], PT ;  /* 0x000075001e007a0c */ /* 0x000ff60003f06270 */
[----:B------:R-:W-:Y:S02]  /*50b0*/  @!UPT UIADD3 URZ, URZ, URZ, URZ ;  /* 0x0000003f3f3ff290 */ /* 0x000fe4000fffe03f */
[----:B------:R-:W-:-:S05]  /*50c0*/  @P0 BRA `(.L_x_412) ;  /* 0x00000a0000000947 */ /* 0x000fca0003800000 */
[----:B------:R-:W-:Y:S01]  /*50d0*/  SEL R3, R77, R76, !P3 ;  /* 0x0000004c4d037207 */ /* 0x000fe20005800000 */
[----:B------:R-:W2:Y:S01]  /*50e0*/  LDS.128 R48, [R136+0x3c80] ;  /* 0x003c800088307984 */ /* 0x000ea20000000c00 */
[----:B-1--4-:R-:W-:Y:S02]  /*50f0*/  IADD3 R60, P0, R78, R138, RZ ;  /* 0x0000008a4e3c7210 */ /* 0x012fe40007f1e0ff */
[----:B------:R-:W-:Y:S03]  /*5100*/  SHF.R.S32.HI R4, RZ, 0x1f, R3 ;  /* 0x0000001fff047819 */ /* 0x000fe60000011403 */
[----:B---3--:R-:W-:Y:S01]  /*5110*/  IMAD.X R61, R79, 0x1, R139, P0 ;  /* 0x000000014f3d7824 */ /* 0x008fe200000e068b */
[----:B------:R-:W-:Y:S02]  /*5120*/  LEA.HI R3, R4, R3, RZ, 0x4 ;  /* 0x0000000304037211 */ /* 0x000fe400078f20ff */
[----:B------:R-:W-:Y:S02]  /*5130*/  ISETP.GE.AND P0, PT, R30, c[0x0][0x27c], PT ;  /* 0x00009f001e007a0c */ /* 0x000fe40003f06270 */
[----:B------:R-:W-:Y:S04]  /*5140*/  LEA.HI.SX32 R3, R3, R73, 0x1c ;  /* 0x0000004903037211 */ /* 0x000fe800078fe2ff */
[----:B------:R-:W-:Y:S01]  /*5150*/  SHF.R.S32.HI R4, RZ, 0x1f, R3 ;  /* 0x0000001fff047819 */ /* 0x000fe20000011403 */
[----:B------:R-:W-:Y:S03]  /*5160*/  IMAD.SHL.U32 R45, R3, 0x8, RZ ;  /* 0x00000008032d7824 */ /* 0x000fe600078e00ff */
[----:B------:R-:W-:Y:S03]  /*5170*/  LEA.HI R4, R4, R3, RZ, 0x2 ;  /* 0x0000000304047211 */ /* 0x000fe600078f10ff */
[----:B------:R-:W-:Y:S02]  /*5180*/  @!P0 SHF.R.U64 R11, R70, 0x10, R71 ;  /* 0x00000010460b8819 */ /* 0x000fe40000001247 */
[----:B------:R-:W-:Y:S02]  /*5190*/  SHF.R.S32.HI R3, RZ, 0x2, R4 ;  /* 0x00000002ff037819 */ /* 0x000fe40000011404 */
[----:B------:R-:W-:Y:S02]  /*51a0*/  LOP3.LUT R4, R106, 0x18, R45, 0xf8, !PT ;  /* 0x000000186a047812 */ /* 0x000fe400078ef82d */
[----:B------:R-:W-:Y:S01]  /*51b0*/  @!P0 PRMT R26, R72, 0x5432, R11 ;  /* 0x00005432481a8816 */ /* 0x000fe2000000000b */
[----:B------:R-:W-:Y:S01]  /*51c0*/  IMAD R3, R3, 0x600, R7 ;  /* 0x0000060003037824 */ /* 0x000fe200078e0207 */
[----:B------:R-:W-:Y:S02]  /*51d0*/  LOP3.LUT R4, R4, R107, RZ, 0x3c, !PT ;  /* 0x0000006b04047212 */ /* 0x000fe400078e3cff */
[----:B------:R-:W-:Y:S02]  /*51e0*/  @!P0 SHF.R.U64 R8, R68, 0x10, R69 ;  /* 0x0000001044088819 */ /* 0x000fe40000001245 */
[----:B------:R-:W-:Y:S01]  /*51f0*/  @!P0 SHF.R.U64 R5, R22, 0x10, R23 ;  /* 0x0000001016058819 */ /* 0x000fe20000001217 */
[----:B------:R-:W-:Y:S01]  /*5200*/  IMAD.IADD R3, R3, 0x1, R4 ;  /* 0x0000000103037824 */ /* 0x000fe200078e0204 */
[----:B------:R-:W-:Y:S02]  /*5210*/  @!P0 SHF.R.U32.HI R4, RZ, 0x10, R21 ;  /* 0x00000010ff048819 */ /* 0x000fe40000011615 */
[----:B------:R-:W-:Y:S01]  /*5220*/  @!P0 PRMT R18, R59, 0x5410, R8 ;  /* 0x000054103b128816 */ /* 0x000fe20000000008 */
[----:B------:R-:W-:Y:S01]  /*5230*/  IMAD.SHL.U32 R3, R3, 0x2, RZ ;  /* 0x0000000203037824 */ /* 0x000fe200078e00ff */
[----:B--2---:R-:W-:Y:S01]  /*5240*/  @!P0 SHF.L.U32 R11, R48, 0x10, RZ ;  /* 0x00000010300b8819 */ /* 0x004fe200000006ff */
[C---:B------:R-:W-:Y:S01]  /*5250*/  @!P0 IMAD.U32 R25, R50.reuse, 0x10000, RZ ;  /* 0x0001000032198824 */ /* 0x040fe200078e00ff */
[----:B------:R-:W-:Y:S02]  /*5260*/  @!P0 LOP3.LUT R44, R51, 0xffff0000, RZ, 0xc0, !PT ;  /* 0xffff0000332c8812 */ /* 0x000fe400078ec0ff */
[----:B------:R1:W2:Y:S01]  /*5270*/  LDS.128 R12, [R3+0x3c80] ;  /* 0x003c8000030c7984 */ /* 0x0002a20000000c00 */
[----:B------:R-:W-:Y:S02]  /*5280*/  @!P0 LOP3.LUT R31, R50, 0xffff0000, RZ, 0xc0, !PT ;  /* 0xffff0000321f8812 */ /* 0x000fe400078ec0ff */
[----:B------:R-:W-:Y:S02]  /*5290*/  @!P0 PRMT R8, R33, 0x5410, R4 ;  /* 0x0000541021088816 */ /* 0x000fe40000000004 */
[C---:B------:R-:W-:Y:S02]  /*52a0*/  @!P0 PRMT R17, R34.reuse, 0x5432, R5 ;  /* 0x0000543222118816 */ /* 0x040fe40000000005 */
[----:B------:R-:W-:Y:S02]  /*52b0*/  @!P0 SHF.R.U32.HI R6, RZ, 0x10, R23 ;  /* 0x00000010ff068819 */ /* 0x000fe40000011617 */
[----:B------:R-:W-:Y:S02]  /*52c0*/  @!P0 SHF.R.U32.HI R10, RZ, 0x10, R69 ;  /* 0x00000010ff0a8819 */ /* 0x000fe40000011645 */
[----:B------:R-:W-:Y:S01]  /*52d0*/  @!P0 PRMT R16, R34, 0x5410, R6 ;  /* 0x0000541022108816 */ /* 0x000fe20000000006 */
[C---:B------:R-:W-:Y:S01]  /*52e0*/  @!P0 IMAD.U32 R6, R8.reuse, 0x10000, RZ ;  /* 0x0001000008068824 */ /* 0x040fe200078e00ff */
[----:B------:R-:W-:Y:S02]  /*52f0*/  @!P0 LOP3.LUT R8, R8, 0xffff0000, RZ, 0xc0, !PT ;  /* 0xffff000008088812 */ /* 0x000fe400078ec0ff */
[----:B------:R-:W-:Y:S01]  /*5300*/  @!P0 PRMT R22, R59, 0x5432, R10 ;  /* 0x000054323b168816 */ /* 0x000fe2000000000a */
[C---:B------:R-:W-:Y:S01]  /*5310*/  @!P0 IMAD.U32 R10, R18.reuse, 0x10000, RZ ;  /* 0x00010000120a8824 */ /* 0x040fe200078e00ff */
[----:B------:R-:W-:Y:S02]  /*5320*/  @!P0 LOP3.LUT R18, R18, 0xffff0000, RZ, 0xc0, !PT ;  /* 0xffff000012128812 */ /* 0x000fe400078ec0ff */
[----:B------:R-:W-:Y:S02]  /*5330*/  @!P0 SHF.R.U32.HI R24, RZ, 0x10, R71 ;  /* 0x00000010ff188819 */ /* 0x000fe40000011647 */
[----:B-1----:R-:W-:Y:S01]  /*5340*/  @!P0 SHF.R.U64 R3, R20, 0x10, R21 ;  /* 0x0000001014038819 */ /* 0x002fe20000001215 */
[C---:B------:R-:W-:Y:S01]  /*5350*/  @!P0 IMAD.U32 R20, R22.reuse, 0x10000, RZ ;  /* 0x0001000016148824 */ /* 0x040fe200078e00ff */
[----:B------:R-:W-:Y:S01]  /*5360*/  @!P0 LOP3.LUT R22, R22, 0xffff0000, RZ, 0xc0, !PT ;  /* 0xffff000016168812 */ /* 0x000fe200078ec0ff */
[----:B------:R-:W-:Y:S01]  /*5370*/  @!P0 IMAD.U32 R21, R49, 0x10000, RZ ;  /* 0x0001000031158824 */ /* 0x000fe200078e00ff */
[----:B------:R-:W-:Y:S01]  /*5380*/  @!P0 PRMT R9, R33, 0x5432, R3 ;  /* 0x0000543221098816 */ /* 0x000fe20000000003 */
[----:B------:R-:W-:Y:S01]  /*5390*/  @!P0 IMAD.U32 R33, R51, 0x10000, RZ ;  /* 0x0001000033218824 */ /* 0x000fe200078e00ff */
[----:B------:R-:W-:Y:S03]  /*53a0*/  @!P0 PRMT R24, R72, 0x5410, R24 ;  /* 0x0000541048188816 */ /* 0x000fe60000000018 */
[C---:B------:R-:W-:Y:S01]  /*53b0*/  @!P0 IMAD.U32 R4, R9.reuse, 0x10000, RZ ;  /* 0x0001000009048824 */ /* 0x040fe200078e00ff */
[----:B------:R-:W-:Y:S02]  /*53c0*/  @!P0 LOP3.LUT R9, R9, 0xffff0000, RZ, 0xc0, !PT ;  /* 0xffff000009098812 */ /* 0x000fe400078ec0ff */
[C---:B------:R-:W-:Y:S02]  /*53d0*/  @!P0 SHF.L.U32 R32, R24.reuse, 0x10, RZ ;  /* 0x0000001018208819 */ /* 0x040fe400000006ff */
[----:B------:R-:W-:Y:S01]  /*53e0*/  @!P0 LOP3.LUT R34, R24, 0xffff0000, RZ, 0xc0, !PT ;  /* 0xffff000018228812 */ /* 0x000fe200078ec0ff */
[----:B--2---:R-:W-:Y:S01]  /*53f0*/  @!P0 IMAD.U32 R3, R12, 0x10000, RZ ;  /* 0x000100000c038824 */ /* 0x004fe200078e00ff */
[----:B------:R-:W-:Y:S03]  /*5400*/  @!P0 SHF.L.U32 R5, R13, 0x10, RZ ;  /* 0x000000100d058819 */ /* 0x000fe600000006ff */
        /* <DEDUP_REMOVED lines=10> */
[----:B------:R-:W-:Y:S01]  /*54b0*/  @!P0 LOP3.LUT R6, R13, 0xffff0000, RZ, 0xc0, !PT ;  /* 0xffff00000d068812 */ /* 0x000fe200078ec0ff */
[C---:B------:R-:W-:Y:S02]  /*54c0*/  @!P0 FMUL.FTZ R11, R4.reuse, R18 ;  /* 0x00000012040b8220 */ /* 0x040fe40000410000 */
[-C--:B------:R-:W-:Y:S02]  /*54d0*/  @!P0 FMUL.FTZ R4, R4, R9.reuse ;  /* 0x0000000904048220 */ /* 0x080fe40000410000 */
[C---:B------:R-:W-:Y:S02]  /*54e0*/  @!P0 FMUL.FTZ R10, R6.reuse, R22 ;  /* 0x00000016060a8220 */ /* 0x040fe40000410000 */
[----:B------:R-:W-:Y:S01]  /*54f0*/  @!P0 FFMA.FTZ R54, R19, R9, -R11 ;  /* 0x0000000913368223 */ /* 0x000fe2000001080b */
[----:B------:R-:W-:Y:S01]  /*5500*/  @!P0 LOP3.LUT R11, R15, 0xffff0000, RZ, 0xc0, !PT ;  /* 0xffff00000f0b8812 */ /* 0x000fe200078ec0ff */
[-C--:B------:R-:W-:Y:S02]  /*5510*/  @!P0 FFMA.FTZ R55, R23, R8.reuse, -R10 ;  /* 0x0000000817378223 */ /* 0x080fe4000001080a */
[----:B------:R-:W-:Y:S02]  /*5520*/  @!P0 IMAD.U32 R10, R15, 0x10000, RZ ;  /* 0x000100000f0a8824 */ /* 0x000fe400078e00ff */
[----:B------:R-:W-:Y:S01]  /*5530*/  @!P0 FMUL.FTZ R6, R6, R8 ;  /* 0x0000000806068220 */ /* 0x000fe20000410000 */
[C---:B------:R-:W-:Y:S01]  /*5540*/  @!P0 LOP3.LUT R8, R16.reuse, 0xffff0000, RZ, 0xc0, !PT ;  /* 0xffff000010088812 */ /* 0x040fe200078ec0ff */
[----:B------:R-:W-:Y:S02]  /*5550*/  @!P0 IMAD.U32 R9, R16, 0x10000, RZ ;  /* 0x0001000010098824 */ /* 0x000fe400078e00ff */
[C---:B------:R-:W-:Y:S02]  /*5560*/  @!P0 FMUL.FTZ R16, R10.reuse, R32 ;  /* 0x000000200a108220 */ /* 0x040fe40000410000 */
[----:B------:R-:W-:Y:S02]  /*5570*/  @!P0 FMUL.FTZ R24, R11, R34 ;  /* 0x000000220b188220 */ /* 0x000fe40000410000 */
[-C--:B------:R-:W-:Y:S02]  /*5580*/  @!P0 FMUL.FTZ R10, R10, R9.reuse ;  /* 0x000000090a0a8220 */ /* 0x080fe40000410000 */
[----:B------:R-:W-:Y:S01]  /*5590*/  @!P0 FFMA.FTZ R53, R33, R9, -R16 ;  /* 0x0000000921358223 */ /* 0x000fe20000010810 */
[----:B------:R-:W-:Y:S01]  /*55a0*/  @!P0 LOP3.LUT R9, R14, 0xffff0000, RZ, 0xc0, !PT ;  /* 0xffff00000e098812 */ /* 0x000fe200078ec0ff */
[-C--:B------:R-:W-:Y:S01]  /*55b0*/  @!P0 FFMA.FTZ R52, R44, R8.reuse, -R24 ;  /* 0x000000082c348223 */ /* 0x080fe20000010818 */
[C---:B------:R-:W-:Y:S01]  /*55c0*/  @!P0 SHF.L.U32 R24, R26.reuse, 0x10, RZ ;  /* 0x000000101a188819 */ /* 0x040fe200000006ff */
[----:B------:R-:W-:Y:S01]  /*55d0*/  @!P0 FMUL.FTZ R11, R11, R8 ;  /* 0x000000080b0b8220 */ /* 0x000fe20000410000 */
[----:B------:R-:W-:Y:S01]  /*55e0*/  @!P0 LOP3.LUT R26, R26, 0xffff0000, RZ, 0xc0, !PT ;  /* 0xffff00001a1a8812 */ /* 0x000fe200078ec0ff */
[----:B------:R-:W-:Y:S02]  /*55f0*/  @!P0 IMAD.U32 R8, R14, 0x10000, RZ ;  /* 0x000100000e088824 */ /* 0x000fe400078e00ff */
[C---:B------:R-:W-:Y:S01]  /*5600*/  @!P0 IMAD.U32 R16, R17.reuse, 0x10000, RZ ;  /* 0x0001000011108824 */ /* 0x040fe200078e00ff */
[----:B------:R-:W-:Y:S01]  /*5610*/  @!P0 LOP3.LUT R17, R17, 0xffff0000, RZ, 0xc0, !PT ;  /* 0xffff000011118812 */ /* 0x000fe200078ec0ff */
[----:B------:R-:W-:Y:S02]  /*5620*/  @!P0 FMUL.FTZ R46, R8, R24 ;  /* 0x00000018082e8220 */ /* 0x000fe40000410000 */
[----:B------:R-:W-:Y:S02]  /*5630*/  @!P0 FMUL.FTZ R47, R9, R26 ;  /* 0x0000001a092f8220 */ /* 0x000fe40000410000 */
[----:B------:R-:W-:Y:S01]  /*5640*/  @!P0 FFMA.FTZ R4, R18, R19, R4 ;  /* 0x0000001312048223 */ /* 0x000fe20000010004 */
[----:B------:R-:W-:Y:S01]  /*5650*/  @!P0 F2FP.BF16.PACK_AB R18, R54, R57 ;  /* 0x000000393612823e */ /* 0x000fe200000010ff */
[----:B------:R-:W-:Y:S01]  /*5660*/  @!P0 FMUL.FTZ R8, R8, R16 ;  /* 0x0000001008088220 */ /* 0x000fe20000410000 */
[----:B------:R-:W-:Y:S01]  /*5670*/  @!P0 F2FP.BF16.PACK_AB R19, R55, R56 ;  /* 0x000000383713823e */ /* 0x000fe200000010ff */
[----:B------:R-:W-:Y:S01]  /*5680*/  @!P0 FFMA.FTZ R46, R25, R16, -R46 ;  /* 0x00000010192e8223 */ /* 0x000fe2000001082e */
[----:B------:R-:W-:Y:S01]  /*5690*/  @!P0 F2FP.BF16.PACK_AB R3, R4, R3 ;  /* 0x000000030403823e */ /* 0x000fe200000010ff */
[----:B------:R-:W-:Y:S01]  /*56a0*/  @!P0 FFMA.FTZ R47, R31, R17, -R47 ;  /* 0x000000111f2f8223 */ /* 0x000fe2000001082f */
[----:B------:R-:W-:Y:S01]  /*56b0*/  @!P0 MOV R49, R19 ;  /* 0x0000001300318202 */ /* 0x000fe20000000f00 */
[----:B------:R-:W-:Y:S02]  /*56c0*/  @!P0 FFMA.FTZ R5, R20, R21, R5 ;  /* 0x0000001514058223 */ /* 0x000fe40000010005 */
[----:B------:R-:W-:Y:S01]  /*56d0*/  @!P0 FMUL.FTZ R9, R9, R17 ;  /* 0x0000001109098220 */ /* 0x000fe20000410000 */
[----:B------:R-:W-:Y:S01]  /*56e0*/  @!P0 F2FP.BF16.PACK_AB R17, R52, R53 ;  /* 0x000000353411823e */ /* 0x000fe200000010ff */
[----:B------:R-:W-:Y:S01]  /*56f0*/  @!P0 FFMA.FTZ R6, R22, R23, R6 ;  /* 0x0000001716068223 */ /* 0x000fe20000010006 */
[----:B------:R-:W-:Y:S01]  /*5700*/  @!P0 F2FP.BF16.PACK_AB R16, R47, R46 ;  /* 0x0000002e2f10823e */ /* 0x000fe200000010ff */
[----:B------:R-:W-:Y:S02]  /*5710*/  @!P0 FFMA.FTZ R8, R24, R25, R8 ;  /* 0x0000001918088223 */ /* 0x000fe40000010008 */
[----:B------:R-:W-:Y:S01]  /*5720*/  @!P0 FFMA.FTZ R9, R26, R31, R9 ;  /* 0x0000001f1a098223 */ /* 0x000fe20000010009 */
[----:B------:R-:W-:Y:S01]  /*5730*/  @!P0 F2FP.BF16.PACK_AB R5, R6, R5 ;  /* 0x000000050605823e */ /* 0x000fe200000010ff */
[----:B------:R-:W-:Y:S02]  /*5740*/  @!P0 FFMA.FTZ R10, R32, R33, R10 ;  /* 0x00000021200a8223 */ /* 0x000fe4000001000a */
[----:B------:R-:W-:Y:S01]  /*5750*/  @!P0 FFMA.FTZ R11, R34, R44, R11 ;  /* 0x0000002c220b8223 */ /* 0x000fe2000001000b */
[----:B------:R-:W-:Y:S01]  /*5760*/  @!P0 F2FP.BF16.PACK_AB R8, R9, R8 ;  /* 0x000000080908823e */ /* 0x000fe200000010ff */
[----:B------:R-:W-:Y:S01]  /*5770*/  @!P0 IMAD.MOV.U32 R48, RZ, RZ, R18 ;  /* 0x000000ffff308224 */ /* 0x000fe200078e0012 */
[----:B------:R-:W-:Y:S01]  /*5780*/  @!P0 MOV R13, R5 ;  /* 0x00000005000d8202 */ /* 0x000fe20000000f00 */
[----:B------:R-:W-:Y:S01]  /*5790*/  @!P0 IMAD.MOV.U32 R50, RZ, RZ, R16 ;  /* 0x000000ffff328224 */ /* 0x000fe200078e0010 */
[----:B------:R-:W-:Y:S01]  /*57a0*/  @!P0 F2FP.BF16.PACK_AB R10, R11, R10 ;  /* 0x0000000a0b0a823e */ /* 0x000fe200000010ff */
        /* <DEDUP_REMOVED lines=12> */
.L_x_408:
[----:B------:R1:W2:Y:S01]  /*5870*/  SHFL.IDX PT, R5, R26, RZ, 0x1e1f ;  /* 0x001e1fff1a057589 */ /* 0x0002a200000e0000 */
[----:B------:R-:W-:Y:S03]  /*5880*/  IMAD R3, R43, -0x30, R2 ;  /* 0xffffffd02b037824 */ /* 0x000fe600078e0202 */
[----:B------:R1:W3:Y:S02]  /*5890*/  SHFL.IDX PT, R4, R31, RZ, 0x1e1f ;  /* 0x001e1fff1f047589 */ /* 0x0002e400000e0000 */
[----:B------:R-:W-:Y:S04]  /*58a0*/  IMNMX R92, R3, 0x30, PT ;  /* 0x00000030035c7817 */ /* 0x000fe80003800200 */
[----:B------:R-:W-:Y:S11]  /*58b0*/  ISETP.GT.AND P0, PT, R92, R35, PT ;  /* 0x000000235c00720c */ /* 0x000ff60003f04270 */
[----:B------:R-:W-:Y:S02]  /*58c0*/  @!UPT UIADD3 URZ, URZ, URZ, URZ ;  /* 0x0000003f3f3ff290 */ /* 0x000fe4000fffe03f */
[----:B------:R-:W-:-:S05]  /*58d0*/  @!P0 BRA `(.L_x_412) ;  /* 0x000001f000008947 */ /* 0x000fca0003800000 */
[----:B------:R-:W-:Y:S02]  /*58e0*/  ISETP.GE.AND P4, PT, R28, c[0x0][0x1d4], PT ;  /* 0x000075001c007a0c */ /* 0x000fe40003f86270 */
[----:B------:R-:W-:Y:S11]  /*58f0*/  ISETP.GE.AND P6, PT, R30, c[0x0][0x1d4], PT ;  /* 0x000075001e007a0c */ /* 0x000ff60003fc6270 */
[----:B------:R-:W4:Y:S01]  /*5900*/  @!P4 LDS.128 R16, [R90+0x2400] ;  /* 0x002400005a10c984 */ /* 0x000f220000000c00 */
[CC--:B---3--:R-:W-:Y:S04]  /*5910*/  @!P4 LEA R10, P0, R28.reuse, R4.reuse, 0x1 ;  /* 0x000000041c0ac211 */ /* 0x0c8fe800078008ff */
[-C--:B--2---:R-:W-:Y:S02]  /*5920*/  @!P4 LEA.HI.X R11, R28, R5.reuse, R29, 0x1, P0 ;  /* 0x000000051c0bc211 */ /* 0x084fe400000f0c1d */
[----:B------:R-:W-:Y:S11]  /*5930*/  ISETP.GE.AND P0, PT, R27, c[0x0][0x1d4], PT ;  /* 0x000075001b007a0c */ /* 0x000ff60003f06270 */
[----:B------:R-:W-:Y:S02]  /*5940*/  @!UPT UIADD3 URZ, URZ, URZ, URZ ;  /* 0x0000003f3f3ff290 */ /* 0x000fe4000fffe03f */
[CC--:B------:R-:W-:Y:S04]  /*5950*/  @!P0 LEA R8, P5, R96.reuse, R4.reuse, 0x1 ;  /* 0x0000000460088211 */ /* 0x0c0fe800078a08ff */
[-C--:B------:R-:W-:Y:S02]  /*5960*/  @!P0 LEA.HI.X R9, R96, R5.reuse, R109, 0x1, P5 ;  /* 0x0000000560098211 */ /* 0x080fe400028f0c6d */
[CC--:B------:R-:W-:Y:S04]  /*5970*/  @!P6 LEA R12, P5, R95.reuse, R4.reuse, 0x1 ;  /* 0x000000045f0ce211 */ /* 0x0c0fe800078a08ff */
[-C--:B------:R-:W-:Y:S02]  /*5980*/  @!P6 LEA.HI.X R13, R95, R5.reuse, R108, 0x1, P5 ;  /* 0x000000055f0de211 */ /* 0x080fe400028f0c6c */
[----:B------:R-:W-:Y:S01]  /*5990*/  ISETP.GE.AND P5, PT, R103, c[0x0][0x1d4], PT ;  /* 0x0000750067007a0c */ /* 0x000fe20003fa6270 */
[----:B----4-:R2:W-:Y:S04]  /*59a0*/  @!P4 ST.E.128 [R10.64], R16 ;  /* 0x000000100a00c985 */ /* 0x0105e8000c101d0c */
[----:B------:R-:W3:Y:S08]  /*59b0*/  @!P0 LDS.128 R16, [R91+0x2400] ;  /* 0x002400005b108984 */ /* 0x000ef00000000c00 */
[CC--:B--2---:R-:W-:Y:S04]  /*59c0*/  @!P5 LEA R10, P4, R99.reuse, R4.reuse, 0x1 ;  /* 0x00000004630ad211 */ /* 0x0c4fe800078808ff */
[-C--:B------:R-:W-:Y:S02]  /*59d0*/  @!P5 LEA.HI.X R11, R99, R5.reuse, R112, 0x1, P4 ;  /* 0x00000005630bd211 */ /* 0x080fe400020f0c70 */
[----:B------:R-:W-:Y:S01]  /*59e0*/  ISETP.GE.AND P4, PT, R102, c[0x0][0x1d4], PT ;  /* 0x0000750066007a0c */ /* 0x000fe20003f86270 */
[----:B---3--:R2:W-:Y:S04]  /*59f0*/  @!P0 ST.E.128 [R8.64], R16 ;  /* 0x0000001008008985 */ /* 0x0085e8000c101d0c */
[----:B------:R-:W3:Y:S08]  /*5a00*/  @!P6 LDS.128 R16, [R90+0x3000] ;  /* 0x003000005a10e984 */ /* 0x000ef00000000c00 */
[CC--:B--2---:R-:W-:Y:S04]  /*5a10*/  @!P4 LEA R8, P0, R98.reuse, R4.reuse, 0x1 ;  /* 0x000000046208c211 */ /* 0x0c4fe800078008ff */
[-C--:B------:R-:W-:Y:S02]  /*5a20*/  @!P4 LEA.HI.X R9, R98, R5.reuse, R111, 0x1, P0 ;  /* 0x000000056209c211 */ /* 0x080fe400000f0c6f */
[----:B------:R-:W-:Y:S01]  /*5a30*/  ISETP.GE.AND P0, PT, R101, c[0x0][0x1d4], PT ;  /* 0x0000750065007a0c */ /* 0x000fe20003f06270 */
[----:B---3--:R-:W-:Y:S04]  /*5a40*/  @!P6 ST.E.128 [R12.64], R16 ;  /* 0x000000100c00e985 */ /* 0x008fe8000c101d0c */
[----:B------:R-:W2:Y:S08]  /*5a50*/  @!P5 LDS.128 R12, [R91+0x3000] ;  /* 0x003000005b0cd984 */ /* 0x000eb00000000c00 */
[C---:B------:R-:W-:Y:S04]  /*5a60*/  @!P0 LEA R4, P6, R97.reuse, R4, 0x1 ;  /* 0x0000000461048211 */ /* 0x040fe800078c08ff */
[----:B------:R-:W-:Y:S01]  /*5a70*/  @!P0 LEA.HI.X R5, R97, R5, R110, 0x1, P6 ;  /* 0x0000000561058211 */ /* 0x000fe200030f0c6e */
[----:B--2---:R-:W-:Y:S04]  /*5a80*/  @!P5 ST.E.128 [R10.64], R12 ;  /* 0x0000000c0a00d985 */ /* 0x004fe8000c101d0c */
[----:B------:R-:W2:Y:S04]  /*5a90*/  @!P4 LDS.128 R12, [R90+0x3c00] ;  /* 0x003c00005a0cc984 */ /* 0x000ea80000000c00 */
[----:B--2---:R-:W-:Y:S04]  /*5aa0*/  @!P4 ST.E.128 [R8.64], R12 ;  /* 0x0000000c0800c985 */ /* 0x004fe8000c101d0c */
[----:B------:R-:W2:Y:S04]  /*5ab0*/  @!P0 LDS.128 R8, [R91+0x3c00] ;  /* 0x003c00005b088984 */ /* 0x000ea80000000c00 */
[----:B--2---:R2:W-:Y:S02]  /*5ac0*/  @!P0 ST.E.128 [R4.64], R8 ;  /* 0x0000000804008985 */ /* 0x0045e4000c101d0c */
.L_x_412:
[----:B------:R-:W-:Y:S05]  /*5ad0*/  BSYNC B1 ;  /* 0x0000000000017941 */ /* 0x000fea0003800000 */
.L_x_407:
[----:B------:R-:W-:Y:S01]  /*5ae0*/  IMAD.IADD R3, R92, 0x1, -R119 ;  /* 0x000000015c037824 */ /* 0x000fe200078e0a77 */
[----:B------:R-:W-:Y:S01]  /*5af0*/  ISETP.NE.AND P6, PT, R117, RZ, PT ;  /* 0x000000ff7500720c */ /* 0x000fe20003fc5270 */
[----:B-12--5:R-:W-:Y:S01]  /*5b00*/  IMAD.WIDE R8, R43, 0x30, R120 ;  /* 0x000000302b087825 */ /* 0x026fe200078e0278 */
[----:B------:R-:W-:Y:S01]  /*5b10*/  P2R R13, PR, RZ, 0x2 ;  /* 0x00000002ff0d7803 */ /* 0x000fe20000000000 */
[----:B------:R-:W-:Y:S01]  /*5b20*/  BSSY B0, `(.L_x_429) ;  /* 0x0000058000007945 */ /* 0x000fe20003800000 */
[----:B------:R-:W-:Y:S01]  /*5b30*/  ISETP.GE.AND P0, PT, R3, 0x21, PT ;  /* 0x000000210300780c */ /* 0x000fe20003f06270 */
[----:B------:R-:W-:Y:S01]  /*5b40*/  IMAD R6, R105, c[0x0][0x218], RZ ;  /* 0x0000860069067a24 */ /* 0x000fe200078e02ff */
[----:B------:R-:W-:Y:S03]  /*5b50*/  ISETP.NE.AND P1, PT, R100, RZ, PT ;  /* 0x000000ff6400720c */ /* 0x000fe60003f25270 */
[----:B------:R-:W-:Y:S08]  /*5b60*/  IMAD R6, R93, c[0x0][0x21c], R6 ;  /* 0x000087005d067a24 */ /* 0x000ff000078e0206 */
[C---:B------:R-:W-:Y:S01]  /*5b70*/  @P0 IADD3 R12, P4, R8.reuse, 0x20, RZ ;  /* 0x00000020080c0810 */ /* 0x040fe20007f9e0ff */
[----:B------:R-:W-:Y:S04]  /*5b80*/  @P0 IMAD.MOV.U32 R11, RZ, RZ, R116 ;  /* 0x000000ffff0b0224 */ /* 0x000fe800078e0074 */
[----:B------:R-:W-:Y:S01]  /*5b90*/  @P0 IMAD.X R10, RZ, RZ, R9, P4 ;  /* 0x000000ffff0a0224 */ /* 0x000fe200020e0609 */
[----:B------:R-:W-:Y:S11]  /*5ba0*/  ISETP.GE.AND P4, PT, R3, 0x1, PT ;  /* 0x000000010300780c */ /* 0x000ff60003f86270 */
[----:B------:R-:W-:Y:S02]  /*5bb0*/  @!UPT UIADD3 URZ, URZ, URZ, URZ ;  /* 0x0000003f3f3ff290 */ /* 0x000fe4000fffe03f */
[----:B------:R-:W-:Y:S01]  /*5bc0*/  @P4 MOV R5, R116 ;  /* 0x0000007400054202 */ /* 0x000fe20000000f00 */
[----:B------:R-:W-:Y:S02]  /*5bd0*/  @P4 IMAD R3, R9, c[0x0][0x258], RZ ;  /* 0x0000960009034a24 */ /* 0x000fe400078e02ff */
[----:B---3--:R-:W-:Y:S04]  /*5be0*/  @P4 IMAD.MOV.U32 R4, RZ, RZ, R114 ;  /* 0x000000ffff044224 */ /* 0x008fe800078e0072 */
[C---:B------:R-:W-:Y:S04]  /*5bf0*/  @P4 IMAD.WIDE.U32 R4, R8.reuse, c[0x0][0x258], R4 ;  /* 0x0000960008044a25 */ /* 0x040fe800078e0004 */
[----:B------:R-:W-:Y:S04]  /*5c00*/  @P4 IMAD R8, R8, c[0x0][0x25c], R3 ;  /* 0x0000970008084a24 */ /* 0x000fe800078e0203 */
[----:B------:R-:W-:Y:S01]  /*5c10*/  @P4 IMAD.IADD R3, R5, 0x1, R8 ;  /* 0x0000000105034824 */ /* 0x000fe200078e0208 */
[C---:B------:R-:W-:Y:S04]  /*5c20*/  @P4 LEA R8, P5, R4.reuse, c[0x0][0x250], 0x1 ;  /* 0x0000940004084a11 */ /* 0x040fe800078a08ff */
[----:B------:R-:W-:Y:S01]  /*5c30*/  @P4 LEA.HI.X R9, R4, c[0x0][0x254], R3, 0x1, P5 ;  /* 0x0000950004094a11 */ /* 0x000fe200028f0c03 */
[----:B------:R-:W-:Y:S02]  /*5c40*/  IMAD R3, R104, c[0x0][0x208], RZ ;  /* 0x0000820068037a24 */ /* 0x000fe400078e02ff */
[C---:B------:R-:W-:Y:S02]  /*5c50*/  IMAD.WIDE.U32 R4, R94.reuse, c[0x0][0x208], RZ ;  /* 0x000082005e047a25 */ /* 0x040fe400078e00ff */
[----:B------:R-:W-:Y:S01]  /*5c60*/  @!PT LDS RZ, [RZ] ;  /* 0x00000000fffff984 */ /* 0x000fe20000000800 */
[----:B------:R-:W-:Y:S01]  /*5c70*/  @!PT LDS RZ, [RZ] ;  /* 0x00000000fffff984 */ /* 0x000fe20000000800 */
[----:B------:R-:W-:Y:S01]  /*5c80*/  @!PT LDS RZ, [RZ] ;  /* 0x00000000fffff984 */ /* 0x000fe20000000800 */
[----:B------:R1:W-:Y:S01]  /*5c90*/  @P4 LDGSTS.E.BYPASS.LTC128B.128 [R89+0x1880], [R8.64], !P1 ;  /* 0x0188000008594fae */ /* 0x0003e2000c901d4c */
[----:B------:R-:W-:Y:S01]  /*5ca0*/  ISETP.NE.AND P1, PT, R13, RZ, PT ;  /* 0x000000ff0d00720c */ /* 0x000fe20003f25270 */
[----:B------:R-:W-:Y:S04]  /*5cb0*/  IMAD R3, R94, c[0x0][0x20c], R3 ;  /* 0x000083005e037a24 */ /* 0x000fe800078e0203 */
[----:B------:R-:W-:Y:S04]  /*5cc0*/  IMAD.IADD R5, R5, 0x1, R3 ;  /* 0x0000000105057824 */ /* 0x000fe800078e0203 */
[----:B------:R-:W-:Y:S05]  /*5cd0*/  IMAD.WIDE.U32 R4, R93, c[0x0][0x218], R4 ;  /* 0x000086005d047a25 */ /* 0x000fea00078e0004 */
[----:B------:R-:W-:Y:S01]  /*5ce0*/  IADD3 R3, P5, R158, R4, RZ ;  /* 0x000000049e037210 */ /* 0x000fe20007fbe0ff */
[----:B------:R-:W-:Y:S01]  /*5cf0*/  @P0 IMAD R4, R10, c[0x0][0x258], RZ ;  /* 0x000096000a040a24 */ /* 0x000fe200078e02ff */
[----:B------:R-:W-:Y:S02]  /*5d00*/  @P0 MOV R10, R114 ;  /* 0x00000072000a0202 */ /* 0x000fe40000000f00 */
[----:B------:R-:W-:Y:S01]  /*5d10*/  IADD3.X R6, R151, R5, R6, P5, !PT ;  /* 0x0000000597067210 */ /* 0x000fe20002ffe406 */
[C---:B------:R-:W-:Y:S02]  /*5d20*/  @P0 IMAD R4, R12.reuse, c[0x0][0x25c], R4 ;  /* 0x000097000c040a24 */ /* 0x040fe400078e0204 */
[----:B------:R-:W-:Y:S05]  /*5d30*/  @P0 IMAD.WIDE.U32 R10, R12, c[0x0][0x258], R10 ;  /* 0x000096000c0a0a25 */ /* 0x000fea00078e000a */
[----:B------:R-:W-:Y:S02]  /*5d40*/  @P0 IADD3 R5, R11, R4, RZ ;  /* 0x000000040b050210 */ /* 0x000fe40007ffe0ff */
[C---:B------:R-:W-:Y:S04]  /*5d50*/  @P0 LEA R4, P5, R10.reuse, c[0x0][0x250], 0x1 ;  /* 0x000094000a040a11 */ /* 0x040fe800078a08ff */
[----:B------:R-:W-:Y:S02]  /*5d60*/  @P0 LEA.HI.X R5, R10, c[0x0][0x254], R5, 0x1, P5 ;  /* 0x000095000a050a11 */ /* 0x000fe400028f0c05 */
[C---:B------:R-:W-:Y:S04]  /*5d70*/  LEA R10, P5, R3.reuse, c[0x0][0x1f8], 0x1 ;  /* 0x00007e00030a7a11 */ /* 0x040fe800078a08ff */
[----:B------:R-:W-:Y:S02]  /*5d80*/  LEA.HI.X R6, R3, c[0x0][0x1fc], R6, 0x1, P5 ;  /* 0x00007f0003067a11 */ /* 0x000fe400028f0c06 */
[----:B------:R1:W2:Y:S01]  /*5d90*/  SHFL.IDX PT, R3, R10, RZ, 0x1e1f ;  /* 0x001e1fff0a037589 */ /* 0x0002a200000e0000 */
[----:B------:R-:W-:Y:S11]  /*5da0*/  ISETP.NE.AND P5, PT, R118, RZ, PT ;  /* 0x000000ff7600720c */ /* 0x000ff60003fa5270 */
[----:B------:R-:W-:Y:S02]  /*5db0*/  @!UPT UIADD3 URZ, URZ, URZ, URZ ;  /* 0x0000003f3f3ff290 */ /* 0x000fe4000fffe03f */
[----:B------:R1:W-:Y:S04]  /*5dc0*/  @P4 LDGSTS.E.BYPASS.LTC128B.128 [R89+0x2480], [R8.64+0x40], !P5 ;  /* 0x0248004008594fae */ /* 0x0003e8000e901d4c */
[----:B------:R1:W-:Y:S01]  /*5dd0*/  @P4 LDGSTS.E.BYPASS.LTC128B.128 [R89+0x3080], [R8.64+0x80], !P6 ;  /* 0x0308008008594fae */ /* 0x0003e2000f101d4c */
[----:B------:R-:W-:Y:S11]  /*5de0*/  ISETP.NE.AND P4, PT, R100, RZ, PT ;  /* 0x000000ff6400720c */ /* 0x000ff60003f85270 */
[----:B------:R-:W-:Y:S02]  /*5df0*/  @!UPT UIADD3 URZ, URZ, URZ, URZ ;  /* 0x0000003f3f3ff290 */ /* 0x000fe4000fffe03f */
        /* <DEDUP_REMOVED lines=10> */
[----:B------:R-:W-:Y:S11]  /*5ea0*/  ISETP.GE.AND P6, PT, R30, c[0x0][0x1d4], PT ;  /* 0x000075001e007a0c */ /* 0x000ff60003fc6270 */
[----:B------:R-:W2:Y:S01]  /*5eb0*/  @!P4 LDS.128 R16, [R90] ;  /* 0x000000005a10c984 */ /* 0x000ea20000000c00 */
[CC--:B-1----:R-:W-:Y:S04]  /*5ec0*/  @!P4 LEA R10, P0, R28.reuse, R3.reuse, 0x1 ;  /* 0x000000031c0ac211 */ /* 0x0c2fe800078008ff */
[-C--:B---3--:R-:W-:Y:S02]  /*5ed0*/  @!P4 LEA.HI.X R11, R28, R4.reuse, R29, 0x1, P0 ;  /* 0x000000041c0bc211 */ /* 0x088fe400000f0c1d */
[----:B------:R-:W-:Y:S11]  /*5ee0*/  ISETP.GE.AND P0, PT, R27, c[0x0][0x1d4], PT ;  /* 0x000075001b007a0c */ /* 0x000ff60003f06270 */
[----:B------:R-:W-:Y:S02]  /*5ef0*/  @!UPT UIADD3 URZ, URZ, URZ, URZ ;  /* 0x0000003f3f3ff290 */ /* 0x000fe4000fffe03f */
[CC--:B------:R-:W-:Y:S04]  /*5f00*/  @!P0 LEA R8, P5, R96.reuse, R3.reuse, 0x1 ;  /* 0x0000000360088211 */ /* 0x0c0fe800078a08ff */
[-C--:B------:R-:W-:Y:S02]  /*5f10*/  @!P0 LEA.HI.X R9, R96, R4.reuse, R109, 0x1, P5 ;  /* 0x0000000460098211 */ /* 0x080fe400028f0c6d */
[CC--:B------:R-:W-:Y:S04]  /*5f20*/  @!P6 LEA R14, P5, R95.reuse, R3.reuse, 0x1 ;  /* 0x000000035f0ee211 */ /* 0x0c0fe800078a08ff */
[-C--:B------:R-:W-:Y:S02]  /*5f30*/  @!P6 LEA.HI.X R15, R95, R4.reuse, R108, 0x1, P5 ;  /* 0x000000045f0fe211 */ /* 0x080fe400028f0c6c */
[----:B------:R-:W-:Y:S01]  /*5f40*/  ISETP.GE.AND P5, PT, R103, c[0x0][0x1d4], PT ;  /* 0x0000750067007a0c */ /* 0x000fe20003fa6270 */
[----:B--2---:R-:W-:Y:S04]  /*5f50*/  @!P4 ST.E.128 [R10.64], R16 ;  /* 0x000000100a00c985 */ /* 0x004fe8000c101d0c */
[----:B------:R-:W1:Y:S08]  /*5f60*/  @!P0 LDS.128 R16, [R91] ;  /* 0x000000005b108984 */ /* 0x000e700000000c00 */
[CC--:B------:R-:W-:Y:S04]  /*5f70*/  @!P5 LEA R12, P4, R99.reuse, R3.reuse, 0x1 ;  /* 0x00000003630cd211 */ /* 0x0c0fe800078808ff */
[-C--:B------:R-:W-:Y:S02]  /*5f80*/  @!P5 LEA.HI.X R13, R99, R4.reuse, R112, 0x1, P4 ;  /* 0x00000004630dd211 */ /* 0x080fe400020f0c70 */
[----:B------:R-:W-:Y:S01]  /*5f90*/  ISETP.GE.AND P4, PT, R102, c[0x0][0x1d4], PT ;  /* 0x0000750066007a0c */ /* 0x000fe20003f86270 */
[----:B-1----:R-:W-:Y:S11]  /*5fa0*/  @!P0 ST.E.128 [R8.64], R16 ;  /* 0x0000001008008985 */ /* 0x002ff6000c101d0c */
[----:B------:R-:W-:Y:S01]  /*5fb0*/  @!UPT UIADD3 URZ, URZ, URZ, URZ ;  /* 0x0000003f3f3ff290 */ /* 0x000fe2000fffe03f */
[CC--:B------:R-:W-:Y:S01]  /*5fc0*/  @!P4 LEA R10, P0, R98.reuse, R3.reuse, 0x1 ;  /* 0x00000003620ac211 */ /* 0x0c0fe200078008ff */
[----:B------:R-:W1:Y:S03]  /*5fd0*/  @!P6 LDS.128 R16, [R90+0xc00] ;  /* 0x000c00005a10e984 */ /* 0x000e660000000c00 */
[-C--:B------:R-:W-:Y:S02]  /*5fe0*/  @!P4 LEA.HI.X R11, R98, R4.reuse, R111, 0x1, P0 ;  /* 0x00000004620bc211 */ /* 0x080fe400000f0c6f */
[----:B------:R-:W-:Y:S01]  /*5ff0*/  ISETP.GE.AND P0, PT, R101, c[0x0][0x1d4], PT ;  /* 0x0000750065007a0c */ /* 0x000fe20003f06270 */
[----:B-1----:R-:W-:Y:S11]  /*6000*/  @!P6 ST.E.128 [R14.64], R16 ;  /* 0x000000100e00e985 */ /* 0x002ff6000c101d0c */
[----:B------:R-:W-:Y:S01]  /*6010*/  @!UPT UIADD3 URZ, URZ, URZ, URZ ;  /* 0x0000003f3f3ff290 */ /* 0x000fe2000fffe03f */
[C---:B------:R-:W-:Y:S01]  /*6020*/  @!P0 LEA R8, P6, R97.reuse, R3, 0x1 ;  /* 0x0000000361088211 */ /* 0x040fe200078c08ff */
[----:B------:R-:W1:Y:S03]  /*6030*/  @!P5 LDS.128 R16, [R91+0xc00] ;  /* 0x000c00005b10d984 */ /* 0x000e660000000c00 */
[----:B------:R-:W-:Y:S01]  /*6040*/  @!P0 LEA.HI.X R9, R97, R4, R110, 0x1, P6 ;  /* 0x0000000461098211 */ /* 0x000fe200030f0c6e */
[----:B-1----:R-:W-:Y:S04]  /*6050*/  @!P5 ST.E.128 [R12.64], R16 ;  /* 0x000000100c00d985 */ /* 0x002fe8000c101d0c */
[----:B------:R-:W1:Y:S04]  /*6060*/  @!P4 LDS.128 R12, [R90+0x1800] ;  /* 0x001800005a0cc984 */ /* 0x000e680000000c00 */
[----:B-1----:R-:W-:Y:S04]  /*6070*/  @!P4 ST.E.128 [R10.64], R12 ;  /* 0x0000000c0a00c985 */ /* 0x002fe8000c101d0c */
[----:B------:R-:W1:Y:S04]  /*6080*/  @!P0 LDS.128 R12, [R91+0x1800] ;  /* 0x001800005b0c8984 */ /* 0x000e680000000c00 */
[----:B-1----:R1:W-:Y:S02]  /*6090*/  @!P0 ST.E.128 [R8.64], R12 ;  /* 0x0000000c08008985 */ /* 0x0023e4000c101d0c */
.L_x_430:
[----:B--2---:R-:W-:Y:S05]  /*60a0*/  BSYNC B0 ;  /* 0x0000000000007941 */ /* 0x004fea0003800000 */
.L_x_429:
[----:B------:R-:W-:Y:S11]  /*60b0*/  ISETP.GT.AND P5, PT, R43, R150, PT ;  /* 0x000000962b00720c */ /* 0x000ff60003fa4270 */
[----:B------:R-:W-:Y:S02]  /*60c0*/  @!UPT UIADD3 URZ, URZ, URZ, URZ ;  /* 0x0000003f3f3ff290 */ /* 0x000fe4000fffe03f */
[----:B------:R-:W-:-:S05]  /*60d0*/  @!P5 BRA `(.L_x_431) ;  /* 0x000002300000d947 */ /* 0x000fca0003800000 */
[----:B------:R-:W-:Y:S01]  /*60e0*/  IADD3 R3, R43, -0x1, RZ ;  /* 0xffffffff2b037810 */ /* 0x000fe20007ffe0ff */
[----:B---3--:R-:W-:Y:S01]  /*60f0*/  IMAD.MOV.U32 R4, RZ, RZ, R126 ;  /* 0x000000ffff047224 */ /* 0x008fe200078e007e */
[----:B------:R-:W-:Y:S01]  /*6100*/  ISETP.GE.AND P4, PT, R113, 0x1, PT ;  /* 0x000000017100780c */ /* 0x000fe20003f86270 */
[----:B------:R-:W-:Y:S01]  /*6110*/  IMAD.MOV.U32 R5, RZ, RZ, R123 ;  /* 0x000000ffff057224 */ /* 0x000fe200078e007b */
[----:B-1----:R-:W-:Y:S01]  /*6120*/  SHF.R.S32.HI R8, RZ, 0x1f, R3 ;  /* 0x0000001fff087819 */ /* 0x002fe20000011403 */
[C---:B------:R-:W-:Y:S01]  /*6130*/  IMAD R6, R3.reuse, UR7, RZ ;  /* 0x0000000703067c24 */ /* 0x040fe2000f8e02ff */
[----:B------:R-:W-:Y:S01]  /*6140*/  P2R R11, PR, RZ, 0x4 ;  /* 0x00000004ff0b7803 */ /* 0x000fe20000000000 */
[----:B------:R-:W-:Y:S01]  /*6150*/  IMAD.WIDE.U32 R4, R3, UR10, R4 ;  /* 0x0000000a03047c25 */ /* 0x000fe2000f8e0004 */
[----:B------:R-:W-:Y:S02]  /*6160*/  ISETP.NE.AND P2, PT, R100, RZ, PT ;  /* 0x000000ff6400720c */ /* 0x000fe40003f45270 */
[----:B------:R-:W-:Y:S01]  /*6170*/  P2R R10, PR, RZ, 0x2 ;  /* 0x00000002ff0a7803 */ /* 0x000fe20000000000 */
[----:B------:R-:W-:Y:S01]  /*6180*/  IMAD R3, R8, UR10, R6 ;  /* 0x0000000a08037c24 */ /* 0x000fe2000f8e0206 */
[----:B------:R-:W-:Y:S03]  /*6190*/  ISETP.NE.AND P1, PT, R118, RZ, PT ;  /* 0x000000ff7600720c */ /* 0x000fe60003f25270 */
[----:B------:R-:W-:Y:S01]  /*61a0*/  IMAD.IADD R3, R5, 0x1, R3 ;  /* 0x0000000105037824 */ /* 0x000fe200078e0203 */
[C---:B------:R-:W-:Y:S04]  /*61b0*/  @P4 LEA R8, P0, R4.reuse, c[0x0][0x220], 0x1 ;  /* 0x0000880004084a11 */ /* 0x040fe800078008ff */
[C---:B------:R-:W-:Y:S02]  /*61c0*/  @P4 LEA.HI.X R9, R4.reuse, c[0x0][0x224], R3, 0x1, P0 ;  /* 0x0000890004094a11 */ /* 0x040fe400000f0c03 */
[----:B------:R-:W-:Y:S03]  /*61d0*/  ISETP.GE.AND P0, PT, R113, 0x21, PT ;  /* 0x000000217100780c */ /* 0x000fe60003f06270 */
[----:B------:R-:W-:Y:S01]  /*61e0*/  @!PT LDS RZ, [RZ] ;  /* 0x00000000fffff984 */ /* 0x000fe20000000800 */
[----:B------:R-:W-:Y:S01]  /*61f0*/  @!PT LDS RZ, [RZ] ;  /* 0x00000000fffff984 */ /* 0x000fe20000000800 */
[----:B------:R-:W-:Y:S01]  /*6200*/  @!PT LDS RZ, [RZ] ;  /* 0x00000000fffff984 */ /* 0x000fe20000000800 */
[----:B------:R1:W-:Y:S01]  /*6210*/  @P4 LDGSTS.E.BYPASS.LTC128B.128 [R89+0x3c80], [R8.64], !P2 ;  /* 0x03c8000008594fae */ /* 0x0003e2000d101d4c */
[----:B------:R-:W-:Y:S03]  /*6220*/  ISETP.NE.AND P2, PT, R11, RZ, PT ;  /* 0x000000ff0b00720c */ /* 0x000fe60003f45270 */
[----:B------:R1:W-:Y:S06]  /*6230*/  @P4 LDGSTS.E.BYPASS.LTC128B.128 [R89+0x4880], [R8.64+0x40], !P1 ;  /* 0x0488004008594fae */ /* 0x0003ec000c901d4c */
[----:B------:R-:W-:Y:S04]  /*6240*/  @P0 IADD3 R5, P6, R4, UR8, RZ ;  /* 0x0000000804050c10 */ /* 0x000fe8000ffde0ff */
[----:B------:R-:W-:Y:S02]  /*6250*/  @P0 IADD3.X R3, R3, UR9, RZ, P6, !PT ;  /* 0x0000000903030c10 */ /* 0x000fe4000b7fe4ff */
[C---:B------:R-:W-:Y:S04]  /*6260*/  @P0 LEA R4, P6, R5.reuse, c[0x0][0x220], 0x1 ;  /* 0x0000880005040a11 */ /* 0x040fe800078c08ff */
[----:B------:R-:W-:Y:S02]  /*6270*/  @P0 LEA.HI.X R5, R5, c[0x0][0x224], R3, 0x1, P6 ;  /* 0x0000890005050a11 */ /* 0x000fe400030f0c03 */
[----:B------:R-:W-:Y:S11]  /*6280*/  ISETP.NE.AND P6, PT, R117, RZ, PT ;  /* 0x000000ff7500720c */ /* 0x000ff60003fc5270 */
[----:B------:R-:W-:Y:S02]  /*6290*/  @!UPT UIADD3 URZ, URZ, URZ, URZ ;  /* 0x0000003f3f3ff290 */ /* 0x000fe4000fffe03f */
[----:B------:R1:W-:Y:S01]  /*62a0*/  @P4 LDGSTS.E.BYPASS.LTC128B.128 [R89+0x5480], [R8.64+0x80], !P6 ;  /* 0x0548008008594fae */ /* 0x0003e2000f101d4c */
[----:B------:R-:W-:Y:S11]  /*62b0*/  ISETP.NE.AND P4, PT, R100, RZ, PT ;  /* 0x000000ff6400720c */ /* 0x000ff60003f85270 */
[----:B------:R-:W-:Y:S02]  /*62c0*/  @!UPT UIADD3 URZ, URZ, URZ, URZ ;  /* 0x0000003f3f3ff290 */ /* 0x000fe4000fffe03f */
[----:B------:R1:W-:Y:S04]  /*62d0*/  @P0 LDGSTS.E.BYPASS.LTC128B.128 [R89+0x4480], [R4.64], !P4 ;  /* 0x0448000004590fae */ /* 0x0003e8000e101d4c */
[----:B------:R1:W-:Y:S01]  /*62e0*/  @P0 LDGSTS.E.BYPASS.LTC128B.128 [R89+0x5080], [R4.64+0x40], !P1 ;  /* 0x0508004004590fae */ /* 0x0003e2000c901d4c */
[----:B------:R-:W-:Y:S03]  /*62f0*/  ISETP.NE.AND P1, PT, R10, RZ, PT ;  /* 0x000000ff0a00720c */ /* 0x000fe60003f25270 */
[----:B------:R1:W-:Y:S04]  /*6300*/  @P0 LDGSTS.E.BYPASS.LTC128B.128 [R89+0x5c80], [R4.64+0x80], !P6 ;  /* 0x05c8008004590fae */ /* 0x0003e8000f101d4c */
.L_x_431:
[----:B------:R-:W0:Y:S01]  /*6310*/  LDGDEPBAR ;  /* 0x00000000000079af */ /* 0x000e220000000000 */
[----:B------:R-:W-:Y:S01]  /*6320*/  IADD3 R43, R43, -0x1, RZ ;  /* 0xffffffff2b2b7810 */ /* 0x000fe20007ffe0ff */
[----:B------:R-:W-:-:S05]  /*6330*/  @P5 BRA `(.L_x_432) ;  /* 0xffffb9d000005947 */ /* 0x000fca000383ffff */
[----:B------:R-:W-:Y:S06]  /*6340*/  BAR.SYNC.DEFER_BLOCKING 0x0 ;  /* 0x0000000000007b1d */ /* 0x000fec0000010000 */
.L_x_406:
[----:B------:R-:W-:Y:S01]  /*6350*/  IMAD.MOV.U32 R7, RZ, RZ, c[0x0][0x2c4] ;  /* 0x0000b100ff077624 */ /* 0x000fe200078e00ff */
[----:B------:R-:W-:Y:S01]  /*6360*/  IADD3 R0, R199, 0x7f, RZ ;  /* 0x0000007fc7007810 */ /* 0x000fe20007ffe0ff */
[----:B------:R-:W-:-:S03]  /*6370*/  IMAD.MOV.U32 R3, RZ, RZ, c[0x0][0x32c] ;  /* 0x0000cb00ff037624 */ /* 0x000fc600078e00ff */
[----:B------:R-:W-:Y:S02]  /*6380*/  ISETP.NE.AND P2, PT, R7, 0x1, PT ;  /* 0x000000010700780c */ /* 0x000fe40003f45270 */
[----:B------:R-:W-:-:S11]  /*6390*/  ISETP.GE.AND P1, PT, R3, 0x1, PT ;  /* 0x000000010300780c */ /* 0x000fd60003f26270 */
[----:B------:R-:W-:-:S05]  /*63a0*/  @P2 IMAD.HI.U32 R2, R0, c[0x0][0x2c8], RZ ;  /* 0x0000b20000022a27 */ /* 0x000fca00078e00ff */
[----:B------:R-:W-:-:S05]  /*63b0*/  @P2 SHF.R.U32.HI R0, RZ, c[0x0][0x2cc], R2 ;  /* 0x0000b300ff002a19 */ /* 0x000fca0000011602 */
[----:B------:R-:W-:-:S05]  /*63c0*/  IMAD.IADD R0, R154, 0x1, R0 ;  /* 0x000000019a007824 */ /* 0x000fca00078e0200 */
[----:B------:R-:W-:Y:S01]  /*63d0*/  IADD3 R3, R0, c[0x0][0x328], RZ ;  /* 0x0000ca0000037a10 */ /* 0x000fe20007ffe0ff */
[----:B------:R-:W-:Y:S05]  /*63e0*/  @!P1 BRA `(.L_x_433) ;  /* 0x000000f000009947 */ /* 0x000fea0003800000 */
[C---:B------:R-:W-:Y:S01]  /*63f0*/  ISETP.GT.AND P0, PT, R0.reuse, RZ, PT ;  /* 0x000000ff0000720c */ /* 0x040fe20003f04270 */
[----:B-1-3--:R-:W-:Y:S01]  /*6400*/  IMAD.MOV.U32 R4, RZ, RZ, c[0x0][0x32c] ;  /* 0x0000cb00ff047624 */ /* 0x00afe200078e00ff */
        /* <DEDUP_REMOVED lines=8> */
.L_x_434:
[----:B------:R-:W-:-:S13]  /*6490*/  ISETP.NE.AND P0, PT, R4, 0x1, PT ;  /* 0x000000010400780c */ /* 0x000fda0003f05270 */
[----:B------:R-:W-:-:S05]  /*64a0*/  @P0 IMAD.HI.U32 R0, R2, c[0x0][0x330], RZ ;  /* 0x0000cc0002000a27 */ /* 0x000fca00078e00ff */
[----:B------:R-:W-:-:S05]  /*64b0*/  @P0 SHF.R.U32.HI R2, RZ, c[0x0][0x334], R0 ;  /* 0x0000cd00ff020a19 */ /* 0x000fca0000011600 */
.L_x_435:
[----:B------:R-:W-:-:S05]  /*64c0*/  IMAD R2, R2, R4, c[0x0][0x32c] ;  /* 0x0000cb0002027624 */ /* 0x000fca00078e0204 */
[----:B------:R-:W-:-:S03]  /*64d0*/  IMNMX R3, R3, R2, PT ;  /* 0x0000000203037217 */ /* 0x000fc60003800200 */
.L_x_433:
[----:B-1-3--:R-:W2:Y:S01]  /*64e0*/  LDL R4, [R1] ;  /* 0x0000000001047983 */ /* 0x00aea20000100800 */
[----:B------:R-:W-:Y:S01]  /*64f0*/  IADD3 R3, R3, 0x2f, RZ ;  /* 0x0000002f03037810 */ /* 0x000fe20007ffe0ff */
[----:B------:R-:W-:-:S04]  /*6500*/  @P2 IMAD.HI.U32 R2, R199, c[0x0][0x2c8], RZ ;  /* 0x0000b200c7022a27 */ /* 0x000fc800078e00ff */
[----:B------:R-:W-:-:S04]  /*6510*/  IMAD.HI R3, R3, 0x2aaaaaab, RZ ;  /* 0x2aaaaaab03037827 */ /* 0x000fc800078e02ff */
[----:B------:R-:W-:Y:S01]  /*6520*/  IMAD.MOV.U32 R0, RZ, RZ, R199 ;  /* 0x000000ffff007224 */ /* 0x000fe200078e00c7 */
[----:B------:R-:W-:Y:S02]  /*6530*/  @P2 SHF.R.U32.HI R0, RZ, c[0x0][0x2cc], R2 ;  /* 0x0000b300ff002a19 */ /* 0x000fe40000011602 */
[----:B------:R-:W-:-:S04]  /*6540*/  SHF.R.U32.HI R2, RZ, 0x1f, R3 ;  /* 0x0000001fff027819 */ /* 0x000fc80000011603 */
[----:B------:R-:W-:-:S04]  /*6550*/  LEA.HI.SX32 R2, R3, R2, 0x1d ;  /* 0x0000000203027211 */ /* 0x000fc800078feaff */
[----:B------:R-:W-:Y:S01]  /*6560*/  IMNMX R252, R2, R156, PT ;  /* 0x0000009c02fc7217 */ /* 0x000fe20003800200 */
[----:B--2---:R-:W-:-:S05]  /*6570*/  IMAD.IADD R0, R4, 0x1, R0 ;  /* 0x0000000104007824 */ /* 0x004fca00078e0200 */
[----:B------:R-:W-:Y:S01]  /*6580*/  IADD3 R3, R0, -c[0x0][0x324], RZ ;  /* 0x8000c90000037a10 */ /* 0x000fe20007ffe0ff */
        /* <DEDUP_REMOVED lines=10> */
.L_x_437:
[----:B------:R-:W-:-:S04]  /*6630*/  MOV R2, c[0x0][0x32c] ;  /* 0x0000cb0000027a02 */ /* 0x000fc80000000f00 */
[----:B------:R-:W-:-:S13]  /*6640*/  ISETP.NE.AND P0, PT, R2, 0x1, PT ;  /* 0x000000010200780c */ /* 0x000fda0003f05270 */
[----:B------:R-:W-:-:S05]  /*6650*/  @P0 IMAD.HI.U32 R2, R0, c[0x0][0x330], RZ ;  /* 0x0000cc0000020a27 */ /* 0x000fca00078e00ff */
[----:B------:R-:W-:-:S05]  /*6660*/  @P0 SHF.R.U32.HI R0, RZ, c[0x0][0x334], R2 ;  /* 0x0000cd00ff000a19 */ /* 0x000fca0000011602 */
.L_x_438:
[----:B------:R-:W-:-:S05]  /*6670*/  IMAD R0, R0, c[0x0][0x32c], RZ ;  /* 0x0000cb0000007a24 */ /* 0x000fca00078e02ff */
[----:B------:R-:W-:-:S05]  /*6680*/  IMNMX R3, R3, R0, !PT ;  /* 0x0000000003037217 */ /* 0x000fca0007800200 */
.L_x_436:
        /* <DEDUP_REMOVED lines=16> */
[----:B----4-:R-:W-:Y:S01]  /*6790*/  IMAD.MOV.U32 R78, RZ, RZ, RZ ;  /* 0x000000ffff4e7224 */ /* 0x010fe200078e00ff */
        /* <DEDUP_REMOVED lines=59> */
[----:B-1----:R-:W2:Y:S01]  /*6b50*/  LDL R10, [R1+0x48] ;  /* 0x00004800010a7983 */ /* 0x002ea20000100800 */
[----:B------:R-:W-:-:S03]  /*6b60*/  ISETP.NE.U32.AND P0, PT, RZ, c[0x0][0x340], PT ;  /* 0x0000d000ff007a0c */ /* 0x000fc60003f05070 */
[----:B------:R-:W1:Y:S01]  /*6b70*/  S2R R109, SR_TID.X ;  /* 0x00000000006d7919 */ /* 0x000e620000002100 */
[----:B------:R-:W-:Y:S02]  /*6b80*/  ISETP.NE.AND.EX P2, PT, RZ, c[0x0][0x344], PT, P0 ;  /* 0x0000d100ff007a0c */ /* 0x000fe40003f45300 */
[----:B------:R-:W-:-:S05]  /*6b90*/  SHF.R.S32.HI R0, RZ, 0x1f, R160 ;  /* 0x0000001fff007819 */ /* 0x000fca00000114a0 */
[----:B------:R-:W-:-:S06]  /*6ba0*/  IMAD R0, R0, c[0x0][0x178], RZ ;  /* 0x00005e0000007a24 */ /* 0x000fcc00078e02ff */
[----:B------:R-:W-:Y:S02]  /*6bb0*/  @P2 IMAD.MOV.U32 R2, RZ, RZ, 0x4 ;  /* 0x00000004ff022424 */ /* 0x000fe400078e00ff */
[----:B------:R-:W-:Y:S01]  /*6bc0*/  IMAD R0, R160, c[0x0][0x17c], R0 ;  /* 0x00005f00a0007a24 */ /* 0x000fe200078e0200 */
[----:B-1----:R-:W-:-:S04]  /*6bd0*/  SHF.R.S32.HI R9, RZ, 0x1f, R109 ;  /* 0x0000001fff097819 */ /* 0x002fc8000001146d */
[----:B------:R-:W-:-:S04]  /*6be0*/  LEA.HI R4, R9, R109, RZ, 0x2 ;  /* 0x0000006d09047211 */ /* 0x000fc800078f10ff */
[----:B------:R-:W-:Y:S01]  /*6bf0*/  SHF.R.S32.HI R111, RZ, 0x2, R4 ;  /* 0x00000002ff6f7819 */ /* 0x000fe20000011404 */
[----:B------:R-:W1:Y:S01]  /*6c00*/  S2R R5, SR_CTAID.Y ;  /* 0x0000000000057919 */ /* 0x000e620000002600 */
[----:B--2---:R-:W-:-:S05]  /*6c10*/  @P2 IMAD.WIDE R2, R10, R2, c[0x0][0x340] ;  /* 0x0000d0000a022625 */ /* 0x004fca00078e0202 */
[----:B------:R2:W5:Y:S01]  /*6c20*/  @P2 LDG.E R14, [R2.64] ;  /* 0x0000000c020e2981 */ /* 0x000562000c1e1900 */
[----:B------:R-:W-:Y:S02]  /*6c30*/  ISETP.NE.AND P5, PT, R7, 0x1, PT ;  /* 0x000000010700780c */ /* 0x000fe40003fa5270 */
[----:B-1----:R-:W-:Y:S01]  /*6c40*/  SHF.R.S32.HI R48, RZ, 0x1f, R5 ;  /* 0x0000001fff307819 */ /* 0x002fe20000011405 */
[----:B------:R-:W1:Y:S01]  /*6c50*/  S2R R29, SR_CTAID.Y ;  /* 0x00000000001d7919 */ /* 0x000e620000002600 */
[----:B------:R-:W-:-:S03]  /*6c60*/  ISETP.NE.U32.AND P0, PT, RZ, c[0x0][0x348], PT ;  /* 0x0000d200ff007a0c */ /* 0x000fc60003f05070 */
[----:B------:R-:W-:Y:S01]  /*6c70*/  IMAD R6, R48, c[0x0][0x1b8], RZ ;  /* 0x00006e0030067a24 */ /* 0x000fe200078e02ff */
[----:B------:R-:W-:Y:S01]  /*6c80*/  ISETP.NE.AND.EX P0, PT, RZ, c[0x0][0x34c], PT, P0 ;  /* 0x0000d300ff007a0c */ /* 0x000fe20003f05300 */
[----:B--2---:R-:W-:-:S04]  /*6c90*/  IMAD.WIDE.U32 R2, R160, c[0x0][0x178], RZ ;  /* 0x00005e00a0027a25 */ /* 0x004fc800078e00ff */
[----:B------:R-:W-:Y:S01]  /*6ca0*/  IMAD.IADD R3, R3, 0x1, R0 ;  /* 0x0000000103037824 */ /* 0x000fe200078e0200 */
[----:B------:R-:W-:Y:S01]  /*6cb0*/  LOP3.LUT R0, R4, 0xfffffffc, RZ, 0xc0, !PT ;  /* 0xfffffffc04007812 */ /* 0x000fe200078ec0ff */
[C---:B-1----:R-:W-:Y:S02]  /*6cc0*/  IMAD R6, R29.reuse, c[0x0][0x1bc], R6 ;  /* 0x00006f001d067a24 */ /* 0x042fe400078e0206 */
[----:B------:R-:W-:-:S04]  /*6cd0*/  IMAD.WIDE.U32 R2, R29, c[0x0][0x1b8], R2 ;  /* 0x00006e001d027a25 */ /* 0x000fc800078e0002 */
[----:B------:R-:W-:Y:S01]  /*6ce0*/  IMAD.IADD R124, R109, 0x1, -R0 ;  /* 0x000000016d7c7824 */ /* 0x000fe200078e0a00 */
[----:B------:R-:W-:-:S03]  /*6cf0*/  SHF.R.S32.HI R0, RZ, 0x1f, R10 ;  /* 0x0000001fff007819 */ /* 0x000fc6000001140a */
[----:B------:R-:W-:Y:S01]  /*6d00*/  IMAD R15, R124, 0x20, R111 ;  /* 0x000000207c0f7824 */ /* 0x000fe200078e026f */
[----:B------:R-:W-:-:S03]  /*6d10*/  SEL R7, R0, RZ, !P0 ;  /* 0x000000ff00077207 */ /* 0x000fc60004000000 */
[----:B------:R-:W-:Y:S01]  /*6d20*/  IMAD.IADD R5, R199, 0x1, R15 ;  /* 0x00000001c7057824 */ /* 0x000fe200078e020f */
[----:B------:R1:W-:Y:S04]  /*6d30*/  STL [R1+0x24], R15 ;  /* 0x0000240f01007387 */ /* 0x0003e80000100800 */
[----:B------:R-:W2:Y:S01]  /*6d40*/  LDL R11, [R1+0x18] ;  /* 0x00001800010b7983 */ /* 0x000ea20000100800 */
[----:B------:R-:W-:Y:S01]  /*6d50*/  @P5 IMAD.HI.U32 R8, R5, c[0x0][0x2c8], RZ ;  /* 0x0000b20005085a27 */ /* 0x000fe200078e00ff */
[----:B------:R-:W-:Y:S01]  /*6d60*/  SEL R4, R10, RZ, !P0 ;  /* 0x000000ff0a047207 */ /* 0x000fe20004000000 */
[----:B------:R-:W-:Y:S01]  /*6d70*/  BSSY B0, `(.L_x_440) ;  /* 0x000004b000007945 */ /* 0x000fe20003800000 */
[-C--:B------:R-:W-:Y:S01]  /*6d80*/  LEA.HI R107, R9, R109.reuse, RZ, 0x3 ;  /* 0x0000006d096b7211 */ /* 0x080fe200078f18ff */
[----:B------:R-:W-:Y:S01]  /*6d90*/  IMAD.IADD R3, R3, 0x1, R6 ;  /* 0x0000000103037824 */ /* 0x000fe200078e0206 */
[----:B------:R-:W-:Y:S01]  /*6da0*/  LEA.HI R129, R9, R109, RZ, 0x5 ;  /* 0x0000006d09817211 */ /* 0x000fe200078f28ff */
[----:B------:R-:W-:Y:S01]  /*6db0*/  IMAD.MOV.U32 R0, RZ, RZ, R5 ;  /* 0x000000ffff007224 */ /* 0x000fe200078e0005 */
[----:B------:R-:W-:Y:S01]  /*6dc0*/  @P5 SHF.R.U32.HI R0, RZ, c[0x0][0x2cc], R8 ;  /* 0x0000b300ff005a19 */ /* 0x000fe20000011608 */
[----:B------:R-:W-:Y:S01]  /*6dd0*/  IMAD R6, R7, c[0x0][0x1c0], RZ ;  /* 0x0000700007067a24 */ /* 0x000fe200078e02ff */
[----:B------:R-:W-:Y:S01]  /*6de0*/  SHF.R.S32.HI R106, RZ, 0x3, R107 ;  /* 0x00000003ff6a7819 */ /* 0x000fe2000001146b */
[----:B------:R-:W-:Y:S01]  /*6df0*/  IMAD.WIDE.U32 R2, R4, c[0x0][0x1c0], R2 ;  /* 0x0000700004027a25 */ /* 0x000fe200078e0002 */
[----:B------:R-:W-:-:S03]  /*6e00*/  SHF.R.S32.HI R127, RZ, 0x5, R129 ;  /* 0x00000005ff7f7819 */ /* 0x000fc60000011481 */
[----:B------:R-:W-:Y:S01]  /*6e10*/  IMAD R7, R4, c[0x0][0x1c4], R6 ;  /* 0x0000710004077a24 */ /* 0x000fe200078e0206 */
[--C-:B------:R-:W-:Y:S01]  /*6e20*/  SHF.R.S32.HI R6, RZ, 0x1f, R0.reuse ;  /* 0x0000001fff067819 */ /* 0x100fe20000011400 */
[----:B------:R-:W-:Y:S02]  /*6e30*/  IMAD.MOV R4, RZ, RZ, -R0 ;  /* 0x000000ffff047224 */ /* 0x000fe400078e0a00 */
[----:B------:R-:W-:Y:S02]  /*6e40*/  IMAD.IADD R3, R3, 0x1, R7 ;  /* 0x0000000103037824 */ /* 0x000fe400078e0207 */
[----:B------:R-:W-:Y:S02]  /*6e50*/  IMAD R6, R6, c[0x0][0x1b0], RZ ;  /* 0x00006c0006067a24 */ /* 0x000fe400078e02ff */
[----:B------:R-:W-:Y:S02]  /*6e60*/  IMAD R4, R4, c[0x0][0x2c4], R5 ;  /* 0x0000b10004047a24 */ /* 0x000fe400078e0205 */
[C---:B------:R-:W-:Y:S01]  /*6e70*/  IMAD R5, R0.reuse, c[0x0][0x1b4], R6 ;  /* 0x00006d0000057a24 */ /* 0x040fe200078e0206 */
[----:B------:R-:W-:Y:S01]  /*6e80*/  LEA.HI R6, R9, R109, RZ, 0x4 ;  /* 0x0000006d09067211 */ /* 0x000fe200078f20ff */
[----:B------:R-:W-:Y:S01]  /*6e90*/  IMAD.WIDE.U32 R2, R0, c[0x0][0x1b0], R2 ;  /* 0x00006c0000027a25 */ /* 0x000fe200078e0002 */
[----:B------:R-:W-:-:S02]  /*6ea0*/  SHF.R.S32.HI R0, RZ, 0x1f, R4 ;  /* 0x0000001fff007819 */ /* 0x000fc40000011404 */
[----:B------:R-:W-:Y:S01]  /*6eb0*/  LOP3.LUT R6, R6, 0xfffffff0, RZ, 0xc0, !PT ;  /* 0xfffffff006067812 */ /* 0x000fe200078ec0ff */
[----:B------:R-:W-:Y:S02]  /*6ec0*/  IMAD.IADD R3, R3, 0x1, R5 ;  /* 0x0000000103037824 */ /* 0x000fe400078e0205 */
[----:B------:R-:W-:Y:S02]  /*6ed0*/  IMAD R5, R0, c[0x0][0x1a8], RZ ;  /* 0x00006a0000057a24 */ /* 0x000fe400078e02ff */
[----:B------:R-:W-:Y:S02]  /*6ee0*/  IMAD.SHL.U32 R0, R106, 0x40, RZ ;  /* 0x000000406a007824 */ /* 0x000fe400078e00ff */
[----:B------:R-:W-:Y:S02]  /*6ef0*/  IMAD.IADD R123, R109, 0x1, -R6 ;  /* 0x000000016d7b7824 */ /* 0x000fe400078e0a06 */
[----:B------:R-:W-:Y:S01]  /*6f00*/  IMAD.SHL.U32 R226, R124, 0x8, RZ ;  /* 0x000000087ce27824 */ /* 0x000fe200078e00ff */
[----:B------:R-:W-:Y:S01]  /*6f10*/  LOP3.LUT R0, R0, 0xc0, RZ, 0xc0, !PT ;  /* 0x000000c000007812 */ /* 0x000fe200078ec0ff */
[C---:B------:R-:W-:Y:S01]  /*6f20*/  IMAD R7, R4.reuse, c[0x0][0x1ac], R5 ;  /* 0x00006b0004077a24 */ /* 0x040fe200078e0205 */
[----:B------:R-:W-:Y:S01]  /*6f30*/  LEA.HI R102, R123, R123, RZ, 0x1 ;  /* 0x0000007b7b667211 */ /* 0x000fe200078f08ff */
[----:B------:R-:W-:Y:S01]  /*6f40*/  IMAD.WIDE.U32 R2, R4, c[0x0][0x1a8], R2 ;  /* 0x00006a0004027a25 */ /* 0x000fe200078e0002 */
[----:B------:R-:W-:-:S02]  /*6f50*/  SHF.R.U32.HI R5, RZ, 0x3, R0 ;  /* 0x00000003ff057819 */ /* 0x000fc40000011600 */
[----:B------:R-:W-:Y:S01]  /*6f60*/  LOP3.LUT R4, R0, 0x18, R226, 0xf8, !PT ;  /* 0x0000001800047812 */ /* 0x000fe200078ef8e2 */
[----:B------:R-:W-:Y:S01]  /*6f70*/  IMAD.IADD R0, R3, 0x1, R7 ;  /* 0x0000000103007824 */ /* 0x000fe200078e0207 */
[C---:B------:R-:W-:Y:S02]  /*6f80*/  LEA R13, P0, R2.reuse, c[0x0][0x160], 0x1 ;  /* 0x00005800020d7a11 */ /* 0x040fe400078008ff */
[--C-:B------:R-:W-:Y:S02]  /*6f90*/  SHF.R.S32.HI R6, RZ, 0x1, R102.reuse ;  /* 0x00000001ff067819 */ /* 0x100fe40000011466 */
[----:B------:R-:W-:Y:S02]  /*6fa0*/  SHF.R.S32.HI R3, RZ, 0x1f, R102 ;  /* 0x0000001fff037819 */ /* 0x000fe40000011466 */
[----:B------:R-:W-:Y:S02]  /*6fb0*/  LEA.HI.X R12, R2, c[0x0][0x164], R0, 0x1, P0 ;  /* 0x00005900020c7a11 */ /* 0x000fe400000f0c00 */
[----:B------:R-:W-:Y:S01]  /*6fc0*/  LOP3.LUT R7, R4, R5, RZ, 0x3c, !PT ;  /* 0x0000000504077212 */ /* 0x000fe200078e3cff */
[----:B------:R1:W3:Y:S01]  /*6fd0*/  SHFL.IDX PT, R2, R13, RZ, 0x1c1f ;  /* 0x001c1fff0d027589 */ /* 0x0002e200000e0000 */
[----:B------:R-:W-:-:S02]  /*6fe0*/  LEA.HI R0, R3, R6, RZ, 0x2 ;  /* 0x0000000603007211 */ /* 0x000fc400078f10ff */
[----:B------:R-:W-:Y:S01]  /*6ff0*/  LEA.HI R5, R111, R111, RZ, 0x1 ;  /* 0x0000006f6f057211 */ /* 0x000fe200078f08ff */
[----:B------:R1:W4:Y:S01]  /*7000*/  SHFL.IDX PT, R3, R12, RZ, 0x1c1f ;  /* 0x001c1fff0c037589 */ /* 0x00032200000e0000 */
[----:B------:R-:W-:Y:S02]  /*7010*/  LOP3.LUT R4, R0, 0xfffffffc, RZ, 0xc0, !PT ;  /* 0xfffffffc00047812 */ /* 0x000fe400078ec0ff */
[----:B------:R-:W-:Y:S02]  /*7020*/  LOP3.LUT R0, R5, 0x7fffffe, RZ, 0xc0, !PT ;  /* 0x07fffffe05007812 */ /* 0x000fe400078ec0ff */
[----:B------:R-:W-:Y:S01]  /*7030*/  IADD3 R108, R226, 0x40, RZ ;  /* 0x00000040e26c7810 */ /* 0x000fe20007ffe0ff */
[----:B------:R-:W-:Y:S01]  /*7040*/  IMAD.IADD R105, R6, 0x1, -R4 ;  /* 0x0000000106697824 */ /* 0x000fe200078e0a04 */
[C---:B------:R-:W-:Y:S01]  /*7050*/  IADD3 R110, R226.reuse, 0x20, RZ ;  /* 0x00000020e26e7810 */ /* 0x040fe20007ffe0ff */
[----:B------:R-:W-:Y:S01]  /*7060*/  IMAD.IADD R0, R111, 0x1, -R0 ;  /* 0x000000016f007824 */ /* 0x000fe200078e0a00 */
[----:B------:R-:W-:Y:S01]  /*7070*/  ISETP.GE.AND P1, PT, R226, c[0x0][0x198], PT ;  /* 0x00006600e2007a0c */ /* 0x000fe20003f26270 */
[----:B------:R-:W-:Y:S01]  /*7080*/  IMAD.MOV.U32 R4, RZ, RZ, 0x10 ;  /* 0x00000010ff047424 */ /* 0x000fe200078e00ff */
[----:B------:R-:W-:Y:S01]  /*7090*/  LOP3.LUT P0, RZ, R105, 0x2, RZ, 0xc0, !PT ;  /* 0x0000000269ff7812 */ /* 0x000fe2000780c0ff */
[----:B------:R-:W-:Y:S01]  /*70a0*/  IMAD R0, R127, 0x8, R0 ;  /* 0x000000087f007824 */ /* 0x000fe200078e0200 */
[----:B------:R-:W-:-:S02]  /*70b0*/  ISETP.GE.AND P3, PT, R108, c[0x0][0x198], PT ;  /* 0x000066006c007a0c */ /* 0x000fc40003f66270 */
[----:B------:R-:W-:Y:S01]  /*70c0*/  SEL R4, R4, 0xfffffff0, !P0 ;  /* 0xfffffff004047807 */ /* 0x000fe20004000000 */
[----:B------:R-:W-:Y:S02]  /*70d0*/  IMAD.U32 R218, R0, 0x20, R7 ;  /* 0x0000002000da7824 */ /* 0x000fe400078e0007 */
[----:B------:R-:W-:Y:S01]  /*70e0*/  @!P2 IMAD.MOV.U32 R14, RZ, RZ, R10 ;  /* 0x000000ffff0ea224 */ /* 0x000fe200078e000a */
[----:B------:R-:W-:Y:S01]  /*70f0*/  ISETP.GE.AND P2, PT, R110, c[0x0][0x198], PT ;  /* 0x000066006e007a0c */ /* 0x000fe20003f46270 */
[----:B--2---:R-:W-:Y:S02]  /*7100*/  IMAD R40, R11, c[0x0][0x2c4], RZ ;  /* 0x0000b1000b287a24 */ /* 0x004fe400078e02ff */
[----:B------:R-:W-:-:S05]  /*7110*/  IMAD.IADD R11, R199, 0x1, R111 ;  /* 0x00000001c70b7824 */ /* 0x000fca00078e026f */
[----:B------:R-:W-:-:S13]  /*7120*/  ISETP.GE.AND P4, PT, R11, R40, PT ;  /* 0x000000280b00720c */ /* 0x000fda0003f86270 */
[----:B------:R-:W-:Y:S05]  /*7130*/  @P4 BRA `(.L_x_441) ;  /* 0x000000e000004947 */ /* 0x000fea0003800000 */
[----:B-1-34-:R-:W-:Y:S01]  /*7140*/  SHF.R.S32.HI R5, RZ, 0x1f, R110 ;  /* 0x0000001fff057819 */ /* 0x01afe2000001146e */
[----:B------:R-:W-:Y:S01]  /*7150*/  IMAD.WIDE R8, R226, 0x2, R2 ;  /* 0x00000002e2087825 */ /* 0x000fe200078e0202 */
        /* <DEDUP_REMOVED lines=12> */
.L_x_441:
[----:B-1-34-:R-:W-:Y:S05]  /*7220*/  BSYNC B0 ;  /* 0x0000000000007941 */ /* 0x01afea0003800000 */
.L_x_440:
        /* <DEDUP_REMOVED lines=20> */
.L_x_443:
[----:B------:R-:W-:Y:S05]  /*7370*/  BSYNC B0 ;  /* 0x0000000000007941 */ /* 0x000fea0003800000 */
.L_x_442:
        /* <DEDUP_REMOVED lines=20> */
.L_x_445:
[----:B------:R-:W-:Y:S05]  /*74c0*/  BSYNC B0 ;  /* 0x0000000000007941 */ /* 0x000fea0003800000 */
.L_x_444:
[----:B--2---:R-:W2:Y:S04]  /*74d0*/  LDL R16, [R1+0x14] ;  /* 0x0000140001107983 */ /* 0x004ea80000100800 */
[----:B---3--:R-:W3:Y:S04]  /*74e0*/  LDL R9, [R1+0x3c] ;  /* 0x00003c0001097983 */ /* 0x008ee80000100800 */
[----:B------:R-:W-:Y:S04]  /*74f0*/  SHFL.IDX PT, R2, R13, 0x3, 0x1c1f ;  /* 0x007c1f000d027f89 */ /* 0x000fe800000e0000 */
[----:B----4-:R-:W4:Y:S01]  /*7500*/  SHFL.IDX PT, R3, R12, 0x3, 0x1c1f ;  /* 0x007c1f000c037f89 */ /* 0x010f2200000e0000 */
[----:B------:R-:W-:-:S04]  /*7510*/  IADD3 R0, R11, 0x60, RZ ;  /* 0x000000600b007810 */ /* 0x000fc80007ffe0ff */
[----:B------:R-:W-:Y:S01]  /*7520*/  ISETP.GE.AND P0, PT, R0, R40, PT ;  /* 0x000000280000720c */ /* 0x000fe20003f06270 */
[----:B------:R-:W-:-:S05]  /*7530*/  IMAD.MOV.U32 R5, RZ, RZ, c[0x0][0x2b8] ;  /* 0x0000ae00ff057624 */ /* 0x000fca00078e00ff */
[----:B------:R-:W-:-:S07]  /*7540*/  ISETP.NE.AND P4, PT, R5, 0x1, PT ;  /* 0x000000010500780c */ /* 0x000fce0003f85270 */
[----:B------:R-:W-:Y:S01]  /*7550*/  @!P0 IMAD.SHL.U32 R11, R218, 0x2, RZ ;  /* 0x00000002da0b8824 */ /* 0x000fe200078e00ff */
[----:B------:R-:W-:Y:S01]  /*7560*/  @!P0 SHF.R.S32.HI R5, RZ, 0x1f, R110 ;  /* 0x0000001fff058819 */ /* 0x000fe2000001146e */
[----:B----4-:R-:W-:Y:S01]  /*7570*/  @!P0 IMAD.WIDE R6, R226, 0x2, R2 ;  /* 0x00000002e2068825 */ /* 0x010fe200078e0202 */
[----:B-----5:R-:W-:-:S04]  /*7580*/  SHF.R.S32.HI R8, RZ, 0x1f, R14 ;  /* 0x0000001fff087819 */ /* 0x020fc8000001140e */
[----:B------:R-:W-:Y:S01]  /*7590*/  @!PT LDS RZ, [RZ] ;  /* 0x00000000fffff984 */ /* 0x000fe20000000800 */
[----:B------:R4:W-:Y:S01]  /*75a0*/  @!P0 LDGSTS.E.BYPASS.LTC128B.128 [R11+0x7880], [R6.64], !P1 ;  /* 0x07880000060b8fae */ /* 0x0009e2000c901d4c */
[----:B------:R-:W-:-:S04]  /*75b0*/  IMAD.MOV.U32 R120, RZ, RZ, 0x30 ;  /* 0x00000030ff787424 */ /* 0x000fc800078e00ff */
[----:B------:R-:W-:-:S04]  /*75c0*/  IMAD R126, R252, R120, -0x30 ;  /* 0xffffffd0fc7e7424 */ /* 0x000fc800078e0278 */
[----:B------:R-:W-:Y:S01]  /*75d0*/  IMAD.IADD R0, R15, 0x1, R126 ;  /* 0x000000010f007824 */ /* 0x000fe200078e027e */
[----:B----4-:R-:W-:Y:S01]  /*75e0*/  @!P0 LEA.HI R6, R5, R110, RZ, 0x3 ;  /* 0x0000006e05068211 */ /* 0x010fe200078f18ff */
[----:B------:R-:W-:-:S03]  /*75f0*/  IMAD R5, R8, c[0x0][0x2b0], RZ ;  /* 0x0000ac0008057a24 */ /* 0x000fc600078e02ff */
[----:B------:R-:W-:Y:S02]  /*7600*/  @!P0 LOP3.LUT R6, R6, 0xfffffff8, RZ, 0xc0, !PT ;  /* 0xfffffff806068812 */ /* 0x000fe400078ec0ff */
[----:B------:R-:W-:-:S03]  /*7610*/  @!P0 SHF.R.S32.HI R8, RZ, 0x1f, R108 ;  /* 0x0000001fff088819 */ /* 0x000fc6000001146c */
[----:B------:R-:W-:Y:S01]  /*7620*/  @!P0 IMAD.WIDE R6, R6, 0x2, R2 ;  /* 0x0000000206068825 */ /* 0x000fe200078e0202 */
[----:B------:R-:W-:-:S04]  /*7630*/  @!P0 LEA.HI R8, R8, R108, RZ, 0x3 ;  /* 0x0000006c08088211 */ /* 0x000fc800078f18ff */
[----:B------:R4:W-:Y:S01]  /*7640*/  @!P0 LDGSTS.E.BYPASS.LTC128B.128 [R11+0x9880], [R6.64], !P2 ;  /* 0x09880000060b8fae */ /* 0x0009e2000d101d4c */
[C---:B------:R-:W-:Y:S02]  /*7650*/  IMAD R10, R14.reuse, c[0x0][0x2b4], R5 ;  /* 0x0000ad000e0a7a24 */ /* 0x040fe400078e0205 */
[----:B------:R-:W-:Y:S01]  /*7660*/  IMAD.WIDE.U32 R18, R14, c[0x0][0x2b0], RZ ;  /* 0x0000ac000e127a25 */ /* 0x000fe200078e00ff */
[----:B----4-:R-:W-:-:S05]  /*7670*/  @!P0 LOP3.LUT R7, R8, 0xfffffff8, RZ, 0xc0, !PT ;  /* 0xfffffff808078812 */ /* 0x010fca00078ec0ff */
[----:B------:R-:W-:-:S05]  /*7680*/  @!P0 IMAD.WIDE R2, R7, 0x2, R2 ;  /* 0x0000000207028825 */ /* 0x000fca00078e0202 */
[----:B------:R4:W-:Y:S04]  /*7690*/  @!P0 LDGSTS.E.BYPASS.LTC128B.128 [R11+0xb880], [R2.64], !P3 ;  /* 0x0b880000020b8fae */ /* 0x0009e8000d901d4c */
[----:B------:R-:W0:Y:S01]  /*76a0*/  LDGDEPBAR ;  /* 0x00000000000079af */ /* 0x000e220000000000 */
[----:B-1----:R-:W-:Y:S02]  /*76b0*/  IMAD.IADD R12, R19, 0x1, R10 ;  /* 0x00000001130c7824 */ /* 0x002fe400078e020a */
[----:B------:R-:W-:Y:S01]  /*76c0*/  IMAD.MOV.U32 R224, RZ, RZ, RZ ;  /* 0x000000ffffe07224 */ /* 0x000fe200078e00ff */
[C---:B--2---:R-:W-:Y:S01]  /*76d0*/  ISETP.GE.AND P1, PT, R0.reuse, R16, PT ;  /* 0x000000100000720c */ /* 0x044fe20003f26270 */
[----:B---3--:R-:W-:-:S03]  /*76e0*/  IMAD.IADD R9, R0, 0x1, R9 ;  /* 0x0000000100097824 */ /* 0x008fc600078e0209 */
[----:B------:R-:W-:Y:S01]  /*76f0*/  ISETP.GT.OR P1, PT, R15, 0x2f, P1 ;  /* 0x0000002f0f00780c */ /* 0x000fe20000f24670 */
[----:B------:R-:W-:-:S04]  /*7700*/  @P4 IMAD.HI.U32 R5, R9, c[0x0][0x2bc], RZ ;  /* 0x0000af0009054a27 */ /* 0x000fc800078e00ff */
[----:B------:R-:W-:Y:S01]  /*7710*/  IMAD.MOV.U32 R0, RZ, RZ, R9 ;  /* 0x000000ffff007224 */ /* 0x000fe200078e0009 */
[----:B------:R-:W-:Y:S01]  /*7720*/  @P4 SHF.R.U32.HI R0, RZ, c[0x0][0x2c0], R5 ;  /* 0x0000b000ff004a19 */ /* 0x000fe20000011605 */
[----:B------:R-:W-:Y:S06]  /*7730*/  BAR.SYNC.DEFER_BLOCKING 0x0 ;  /* 0x0000000000007b1d */ /* 0x000fec0000010000 */
[----:B------:R-:W-:-:S04]  /*7740*/  @!P1 IADD3 R5, P2, R0, R18, RZ ;  /* 0x0000001200059210 */ /* 0x000fc80007f5e0ff */
[----:B------:R-:W-:Y:S02]  /*7750*/  @!P1 LEA.HI.X.SX32 R8, R0, R12, 0x1, P2 ;  /* 0x0000000c00089211 */ /* 0x000fe400010f0eff */
[----:B------:R-:W-:-:S04]  /*7760*/  @!P1 LEA R6, P2, R5, c[0x0][0x2a0], 0x2 ;  /* 0x0000a80005069a11 */ /* 0x000fc800078410ff */
[----:B------:R-:W-:-:S05]  /*7770*/  @!P1 LEA.HI.X R7, R5, c[0x0][0x2a4], R8, 0x2, P2 ;  /* 0x0000a90005079a11 */ /* 0x000fca00010f1408 */
[----:B------:R1:W2:Y:S01]  /*7780*/  @!P1 LDG.E R224, [R6.64] ;  /* 0x0000000c06e09981 */ /* 0x0002a2000c1e1900 */
[----:B------:R-:W-:-:S04]  /*7790*/  IMAD.MOV R0, RZ, RZ, -R0 ;  /* 0x000000ffff007224 */ /* 0x000fc800078e0a00 */
[----:B------:R-:W-:-:S05]  /*77a0*/  IMAD R225, R0, c[0x0][0x2b8], R9 ;  /* 0x0000ae0000e17a24 */ /* 0x000fca00078e0209 */
[----:B------:R-:W-:Y:S01]  /*77b0*/  SHF.R.S32.HI R103, RZ, 0x1f, R225 ;  /* 0x0000001fff677819 */ /* 0x000fe200000114e1 */
[----:B----4-:R-:W-:-:S04]  /*77c0*/  IMAD.WIDE.U32 R2, R225, c[0x0][0x1e0], RZ ;  /* 0x00007800e1027a25 */ /* 0x010fc800078e00ff */
[----:B------:R-:W-:-:S04]  /*77d0*/  IMAD R0, R103, c[0x0][0x1e0], RZ ;  /* 0x0000780067007a24 */ /* 0x000fc800078e02ff */
[----:B------:R-:W-:Y:S01]  /*77e0*/  IMAD R0, R225, c[0x0][0x1e4], R0 ;  /* 0x00007900e1007a24 */ /* 0x000fe200078e0200 */
[----:B------:R-:W-:Y:S03]  /*77f0*/  STL.64 [R1+0x30], R18 ;  /* 0x0000301201007387 */ /* 0x000fe60000100a00 */
[----:B------:R-:W-:Y:S02]  /*7800*/  IMAD.IADD R3, R3, 0x1, R0 ;  /* 0x0000000103037824 */ /* 0x000fe400078e0200 */
[----:B------:R-:W-:Y:S01]  /*7810*/  IMAD R0, R48, c[0x0][0x1e8], RZ ;  /* 0x00007a0030007a24 */ /* 0x000fe200078e02ff */
[----:B------:R3:W-:Y:S01]  /*7820*/  STL [R1+0x38], R12 ;  /* 0x0000380c01007387 */ /* 0x0007e20000100800 */
[----:B------:R-:W-:Y:S02]  /*7830*/  IMAD R120, R252, -0x30, R120 ;  /* 0xffffffd0fc787824 */ /* 0x000fe400078e0278 */
[----:B------:R-:W-:-:S02]  /*7840*/  IMAD R0, R29, c[0x0][0x1ec], R0 ;  /* 0x00007b001d007a24 */ /* 0x000fc400078e0200 */
[----:B------:R-:W-:-:S05]  /*7850*/  IMAD.IADD R125, R16, 0x1, R120 ;  /* 0x00000001107d7824 */ /* 0x000fca00078e0278 */
[----:B-1----:R-:W-:Y:S01]  /*7860*/  IMNMX R6, R125, 0x30, PT ;  /* 0x000000307d067817 */ /* 0x002fe20003800200 */
[----:B---3--:R-:W-:-:S04]  /*7870*/  IMAD.WIDE.U32 R12, R29, c[0x0][0x1e8], RZ ;  /* 0x00007a001d0c7a25 */ /* 0x008fc800078e00ff */
[----:B------:R-:W-:Y:S02]  /*7880*/  IMAD.IADD R10, R13, 0x1, R0 ;  /* 0x000000010d0a7824 */ /* 0x000fe400078e0200 */
[----:B------:R-:W-:Y:S01]  /*7890*/  IMAD.IADD R14, R6, 0x1, -R111 ;  /* 0x00000001060e7824 */ /* 0x000fe200078e0a6f */
[----:B------:R-:W-:Y:S02]  /*78a0*/  LOP3.LUT R155, R155, 0xfffff7ff, RZ, 0xc0, !PT ;  /* 0xfffff7ff9b9b7812 */ /* 0x000fe400078ec0ff */
[----:B------:R-:W-:Y:S02]  /*78b0*/  ISETP.GE.AND P2, PT, R226, c[0x0][0x1d4], PT ;  /* 0x00007500e2007a0c */ /* 0x000fe40003f46270 */
[----:B------:R-:W-:Y:S02]  /*78c0*/  @P4 LOP3.LUT R155, R155, 0x800, RZ, 0xfc, !PT ;  /* 0x000008009b9b4812 */ /* 0x000fe400078efcff */
[----:B------:R-:W-:Y:S02]  /*78d0*/  ISETP.GE.AND P6, PT, R110, c[0x0][0x1d4], PT ;  /* 0x000075006e007a0c */ /* 0x000fe40003fc6270 */
[----:B------:R-:W-:-:S02]  /*78e0*/  ISETP.GE.AND P4, PT, R108, c[0x0][0x1d4], PT ;  /* 0x000075006c007a0c */ /* 0x000fc40003f86270 */
[----:B------:R-:W-:-:S05]  /*78f0*/  LOP3.LUT R155, R155, 0xfffffdff, RZ, 0xc0, !PT ;  /* 0xfffffdff9b9b7812 */ /* 0x000fca00078ec0ff */
[----:B------:R-:W-:-:S04]  /*7900*/  @P2 LOP3.LUT R155, R155, 0x200, RZ, 0xfc, !PT ;  /* 0x000002009b9b2812 */ /* 0x000fc800078efcff */
[----:B------:R-:W-:-:S04]  /*7910*/  LOP3.LUT R155, R155, 0xfffffeff, RZ, 0xc0, !PT ;  /* 0xfffffeff9b9b7812 */ /* 0x000fc800078ec0ff */
[----:B------:R-:W-:-:S04]  /*7920*/  @P6 LOP3.LUT R155, R155, 0x100, RZ, 0xfc, !PT ;  /* 0x000001009b9b6812 */ /* 0x000fc800078efcff */
[----:B------:R-:W-:-:S04]  /*7930*/  LOP3.LUT R155, R155, 0xffffff7f, RZ, 0xc0, !PT ;  /* 0xffffff7f9b9b7812 */ /* 0x000fc800078ec0ff */
[----:B------:R-:W-:-:S04]  /*7940*/  @P4 LOP3.LUT R155, R155, 0x80, RZ, 0xfc, !PT ;  /* 0x000000809b9b4812 */ /* 0x000fc800078efcff */
[----:B------:R-:W-:Y:S01]  /*7950*/  LOP3.LUT R155, R155, 0xffffffbf, RZ, 0xc0, !PT ;  /* 0xffffffbf9b9b7812 */ /* 0x000fe200078ec0ff */
[----:B------:R-:W-:Y:S01]  /*7960*/  IMAD.WIDE.U32 R114, R29, c[0x0][0x210], RZ ;  /* 0x000084001d727a25 */ /* 0x000fe200078e00ff */
[----:B------:R-:W-:Y:S02]  /*7970*/  IADD3 R128, R252, -0x1, RZ ;  /* 0xfffffffffc807810 */ /* 0x000fe40007ffe0ff */
        /* <DEDUP_REMOVED lines=8> */
[----:B------:R-:W-:Y:S01]  /*7a00*/  ISETP.GE.AND P0, PT, R14, 0x1, PT ;  /* 0x000000010e00780c */ /* 0x000fe20003f06270 */
[----:B------:R-:W-:Y:S04]  /*7a10*/  SHFL.IDX PT, R2, R13, RZ, 0x1c1f ;  /* 0x001c1fff0d027589 */ /* 0x000fe800000e0000 */
[----:B------:R-:W1:Y:S08]  /*7a20*/  SHFL.IDX PT, R3, R12, RZ, 0x1c1f ;  /* 0x001c1fff0c037589 */ /* 0x000e7000000e0000 */
[----:B------:R-:W-:-:S02]  /*7a30*/  @P0 SHF.R.S32.HI R5, RZ, 0x1f, R110 ;  /* 0x0000001fff050819 */ /* 0x000fc4000001146e */
[----:B------:R-:W-:Y:S02]  /*7a40*/  @P0 SHF.R.S32.HI R0, RZ, 0x1f, R108 ;  /* 0x0000001fff000819 */ /* 0x000fe4000001146c */
[----:B------:R-:W-:Y:S02]  /*7a50*/  @P0 LEA.HI R5, R5, R110, RZ, 0x3 ;  /* 0x0000006e05050211 */ /* 0x000fe400078f18ff */
[----:B------:R-:W-:Y:S02]  /*7a60*/  @P0 LEA.HI R0, R0, R108, RZ, 0x3 ;  /* 0x0000006c00000211 */ /* 0x000fe400078f18ff */
[----:B------:R-:W-:Y:S02]  /*7a70*/  @P0 LOP3.LUT R8, R5, 0xfffffff8, RZ, 0xc0, !PT ;  /* 0xfffffff805080812 */ /* 0x000fe400078ec0ff */
[----:B------:R-:W-:Y:S01]  /*7a80*/  @P0 LOP3.LUT R0, R0, 0xfffffff8, RZ, 0xc0, !PT ;  /* 0xfffffff800000812 */ /* 0x000fe200078ec0ff */
[----:B------:R-:W-:Y:S02]  /*7a90*/  @P0 IMAD.SHL.U32 R5, R218, 0x2, RZ ;  /* 0x00000002da050824 */ /* 0x000fe400078e00ff */
[----:B-1----:R-:W-:-:S04]  /*7aa0*/  @P0 IMAD.WIDE R10, R226, 0x2, R2 ;  /* 0x00000002e20a0825 */ /* 0x002fc800078e0202 */
[--C-:B------:R-:W-:Y:S01]  /*7ab0*/  @P0 IMAD.WIDE R8, R8, 0x2, R2.reuse ;  /* 0x0000000208080825 */ /* 0x100fe200078e0202 */
[----:B------:R-:W-:Y:S01]  /*7ac0*/  @!PT LDS RZ, [RZ] ;  /* 0x00000000fffff984 */ /* 0x000fe20000000800 */
[----:B------:R1:W-:Y:S03]  /*7ad0*/  @P0 LDGSTS.E.BYPASS.LTC128B.128 [R5+0x3c80], [R10.64], !P2 ;  /* 0x03c800000a050fae */ /* 0x0003e6000d101d4c */
[----:B------:R-:W-:Y:S01]  /*7ae0*/  @P0 IMAD.WIDE R6, R0, 0x2, R2 ;  /* 0x0000000200060825 */ /* 0x000fe200078e0202 */
[----:B------:R1:W-:Y:S04]  /*7af0*/  @P0 LDGSTS.E.BYPASS.LTC128B.128 [R5+0x4880], [R8.64], !P6 ;  /* 0x0488000008050fae */ /* 0x0003e8000f101d4c */
[----:B------:R1:W-:Y:S01]  /*7b00*/  @P0 LDGSTS.E.BYPASS.LTC128B.128 [R5+0x5480], [R6.64], !P4 ;  /* 0x0548000006050fae */ /* 0x0003e2000e101d4c */
[----:B------:R-:W-:-:S03]  /*7b10*/  ISETP.GE.AND P0, PT, R14, 0x21, PT ;  /* 0x000000210e00780c */ /* 0x000fc60003f06270 */
[----:B------:R-:W-:Y:S04]  /*7b20*/  SHFL.IDX PT, R2, R13, 0x1, 0x1c1f ;  /* 0x003c1f000d027f89 */ /* 0x000fe800000e0000 */
[----:B------:R-:W2:Y:S06]  /*7b30*/  SHFL.IDX PT, R3, R12, 0x1, 0x1c1f ;  /* 0x003c1f000c037f89 */ /* 0x000eac00000e0000 */
[----:B------:R-:W-:-:S02]  /*7b40*/  @P0 SHF.R.S32.HI R0, RZ, 0x1f, R108 ;  /* 0x0000001fff000819 */ /* 0x000fc4000001146c */
[----:B-1----:R-:W-:-:S04]  /*7b50*/  @P0 SHF.R.S32.HI R5, RZ, 0x1f, R110 ;  /* 0x0000001fff050819 */ /* 0x002fc8000001146e */
[----:B------:R-:W-:Y:S02]  /*7b60*/  @P0 LEA.HI R6, R5, R110, RZ, 0x3 ;  /* 0x0000006e05060211 */ /* 0x000fe400078f18ff */
[----:B------:R-:W-:Y:S02]  /*7b70*/  @P0 LEA.HI R5, R0, R108, RZ, 0x3 ;  /* 0x0000006c00050211 */ /* 0x000fe400078f18ff */
[----:B------:R-:W-:Y:S02]  /*7b80*/  @P0 LOP3.LUT R6, R6, 0xfffffff8, RZ, 0xc0, !PT ;  /* 0xfffffff806060812 */ /* 0x000fe400078ec0ff */
[----:B------:R-:W-:Y:S01]  /*7b90*/  @P0 LOP3.LUT R5, R5, 0xfffffff8, RZ, 0xc0, !PT ;  /* 0xfffffff805050812 */ /* 0x000fe200078ec0ff */
[----:B------:R-:W-:Y:S02]  /*7ba0*/  @P0 IMAD.SHL.U32 R0, R218, 0x2, RZ ;  /* 0x00000002da000824 */ /* 0x000fe400078e00ff */
[----:B--2---:R-:W-:-:S04]  /*7bb0*/  @P0 IMAD.WIDE R8, R226, 0x2, R2 ;  /* 0x00000002e2080825 */ /* 0x004fc800078e0202 */
[--C-:B------:R-:W-:Y:S01]  /*7bc0*/  @P0 IMAD.WIDE R6, R6, 0x2, R2.reuse ;  /* 0x0000000206060825 */ /* 0x100fe200078e0202 */
[----:B------:R1:W-:Y:S03]  /*7bd0*/  @P0 LDGSTS.E.BYPASS.LTC128B.128 [R0+0x4480], [R8.64], !P2 ;  /* 0x0448000008000fae */ /* 0x0003e6000d101d4c */
[----:B------:R-:W-:Y:S01]  /*7be0*/  @P0 IMAD.WIDE R2, R5, 0x2, R2 ;  /* 0x0000000205020825 */ /* 0x000fe200078e0202 */
[----:B------:R1:W-:Y:S04]  /*7bf0*/  @P0 LDGSTS.E.BYPASS.LTC128B.128 [R0+0x5080], [R6.64], !P6 ;  /* 0x0508000006000fae */ /* 0x0003e8000f101d4c */
[----:B------:R1:W-:Y:S01]  /*7c00*/  @P0 LDGSTS.E.BYPASS.LTC128B.128 [R0+0x5c80], [R2.64], !P4 ;  /* 0x05c8000002000fae */ /* 0x0003e2000e101d4c */
[----:B------:R-:W-:-:S02]  /*7c10*/  ISETP.GT.AND P0, PT, R15, 0x2f, PT ;  /* 0x0000002f0f00780c */ /* 0x000fc40003f04270 */
[----:B------:R-:W-:Y:S01]  /*7c20*/  SHF.R.S32.HI R5, RZ, 0x1f, R109 ;  /* 0x0000001fff057819 */ /* 0x000fe2000001146d */
[----:B------:R-:W0:Y:S10]  /*7c30*/  LDGDEPBAR ;  /* 0x00000000000079af */ /* 0x000e340000000000 */
[----:B------:R-:W-:-:S02]  /*7c40*/  @P0 LOP3.LUT R155, R155, 0x40, RZ, 0xfc, !PT ;  /* 0x000000409b9b0812 */ /* 0x000fc400078efcff */
[----:B------:R-:W-:Y:S01]  /*7c50*/  ISETP.LT.AND P0, PT, RZ, c[0x0][0x27c], PT ;  /* 0x00009f00ff007a0c */ /* 0x000fe20003f01270 */
[----:B-1----:R-:W-:Y:S01]  /*7c60*/  IMAD R0, R48, c[0x0][0x210], RZ ;  /* 0x0000840030007a24 */ /* 0x002fe200078e02ff */
[----:B------:R-:W-:-:S03]  /*7c70*/  LEA.HI R2, R5, R109, RZ, 0x4 ;  /* 0x0000006d05027211 */ /* 0x000fc600078f20ff */
[----:B------:R-:W-:Y:S01]  /*7c80*/  IMAD R0, R29, c[0x0][0x214], R0 ;  /* 0x000085001d007a24 */ /* 0x000fe200078e0200 */
[----:B------:R-:W-:-:S03]  /*7c90*/  SHF.R.S32.HI R89, RZ, 0x4, R2 ;  /* 0x00000004ff597819 */ /* 0x000fc60000011402 */
[----:B------:R-:W-:-:S04]  /*7ca0*/  IMAD.IADD R112, R115, 0x1, R0 ;  /* 0x0000000173707824 */ /* 0x000fc800078e0200 */
[----:B------:R-:W-:Y:S05]  /*7cb0*/  @P0 BRA `(.L_x_446) ;  /* 0x0000002000000947 */ /* 0x000fea0003800000 */
[----:B------:R-:W-:-:S04]  /*7cc0*/  DEPBAR.LE SB0, 0x1 ;  /* 0x000080400000791a */ /* 0x000fc80000000000 */
[----:B------:R-:W-:Y:S05]  /*7cd0*/  BRA `(.L_x_447) ;  /* 0x000075a000007947 */ /* 0x000fea0003800000 */
.L_x_446:
[----:B------:R-:W-:Y:S01]  /*7ce0*/  ULDC.U8 UR4, c[0x0][0x298] ;  /* 0x0000a60000047ab9 */ /* 0x000fe20000000000 */
[----:B------:R-:W-:Y:S01]  /*7cf0*/  SHF.R.S32.HI R0, RZ, 0x1f, R157 ;  /* 0x0000001fff007819 */ /* 0x000fe2000001149d */
[----:B------:R-:W-:Y:S01]  /*7d00*/  IMAD.WIDE.U32 R10, R157, c[0x0][0x280], RZ ;  /* 0x0000a0009d0a7a25 */ /* 0x000fe200078e00ff */
[----:B------:R-:W-:Y:S01]  /*7d10*/  ISETP.NE.AND P0, PT, RZ, UR4, PT ;  /* 0x00000004ff007c0c */ /* 0x000fe2000bf05270 */
[----:B------:R-:W-:Y:S01]  /*7d20*/  BSSY B2, `(.L_x_447) ;  /* 0x0000755000027945 */ /* 0x000fe20003800000 */
[-C--:B------:R-:W-:Y:S01]  /*7d30*/  LEA.HI R3, R109, R109.reuse, RZ, 0x1 ;  /* 0x0000006d6d037211 */ /* 0x080fe200078f08ff */
[C---:B------:R-:W-:Y:S02]  /*7d40*/  IMAD R2, R0.reuse, c[0x0][0x280], RZ ;  /* 0x0000a00000027a24 */ /* 0x040fe400078e02ff */
[----:B------:R-:W-:Y:S01]  /*7d50*/  IMAD R0, R0, c[0x0][0x290], RZ ;  /* 0x0000a40000007a24 */ /* 0x000fe200078e02ff */
[----:B------:R-:W-:Y:S01]  /*7d60*/  SHF.R.S32.HI R56, RZ, 0x1, R3 ;  /* 0x00000001ff387819 */ /* 0x000fe20000011403 */
[----:B------:R-:W-:Y:S01]  /*7d70*/  IMAD R2, R157, c[0x0][0x284], R2 ;  /* 0x0000a1009d027a24 */ /* 0x000fe200078e0202 */
[----:B------:R-:W-:Y:S01]  /*7d80*/  LOP3.LUT R3, R3, 0xfffffffe, RZ, 0xc0, !PT ;  /* 0xfffffffe03037812 */ /* 0x000fe200078ec0ff */
[----:B------:R-:W-:Y:S01]  /*7d90*/  IMAD R0, R157, c[0x0][0x294], R0 ;  /* 0x0000a5009d007a24 */ /* 0x000fe200078e0200 */
[----:B------:R-:W-:Y:S01]  /*7da0*/  IADD3 R28, R199, R56, RZ ;  /* 0x00000038c71c7210 */ /* 0x000fe20007ffe0ff */
[----:B------:R-:W-:Y:S01]  /*7db0*/  IMAD.WIDE.U32 R8, R157, c[0x0][0x290], RZ ;  /* 0x0000a4009d087a25 */ /* 0x000fe200078e00ff */
[----:B------:R-:W-:-:S02]  /*7dc0*/  IADD3 R45, -R3, R109, RZ ;  /* 0x0000006d032d7210 */ /* 0x000fc40007ffe1ff */
[----:B------:R-:W-:Y:S01]  /*7dd0*/  IADD3 R7, R2, R11, RZ ;  /* 0x0000000b02077210 */ /* 0x000fe20007ffe0ff */
[----:B------:R-:W-:Y:S01]  /*7de0*/  IMAD.IADD R3, R0, 0x1, R9 ;  /* 0x0000000100037824 */ /* 0x000fe200078e0209 */
[C---:B------:R-:W-:Y:S01]  /*7df0*/  SHF.L.U32 R57, R45.reuse, 0x3, RZ ;  /* 0x000000032d397819 */ /* 0x040fe200000006ff */
[----:B------:R-:W-:Y:S01]  /*7e00*/  IMAD R0, R45, 0x40, R28 ;  /* 0x000000402d007824 */ /* 0x000fe200078e021c */
[----:B------:R-:W-:Y:S05]  /*7e10*/  @!P0 BRA `(.L_x_448) ;  /* 0x0000381000008947 */ /* 0x000fea0003800000 */
[----:B------:R-:W-:Y:S01]  /*7e20*/  @P5 IMAD.HI.U32 R2, R0, c[0x0][0x2c8], RZ ;  /* 0x0000b20000025a27 */ /* 0x000fe200078e00ff */
[----:B------:R-:W-:Y:S01]  /*7e30*/  MOV R6, R10 ;  /* 0x0000000a00067202 */ /* 0x000fe20000000f00 */
[----:B------:R-:W-:Y:S01]  /*7e40*/  BSSY B0, `(.L_x_449) ;  /* 0x0000062000007945 */ /* 0x000fe20003800000 */
[----:B------:R-:W-:Y:S01]  /*7e50*/  CS2R R68, SRZ ;  /* 0x0000000000447805 */ /* 0x000fe2000001ff00 */
[----:B------:R-:W-:Y:S01]  /*7e60*/  IMAD.SHL.U32 R18, R45, 0x4, RZ ;  /* 0x000000042d127824 */ /* 0x000fe200078e00ff */
[----:B------:R-:W-:Y:S01]  /*7e70*/  @P5 SHF.R.U32.HI R0, RZ, c[0x0][0x2cc], R2 ;  /* 0x0000b300ff005a19 */ /* 0x000fe20000011602 */
[----:B------:R-:W-:Y:S01]  /*7e80*/  CS2R R38, SRZ ;  /* 0x0000000000267805 */ /* 0x000fe2000001ff00 */
[----:B------:R-:W-:Y:S01]  /*7e90*/  CS2R R34, SRZ ;  /* 0x0000000000227805 */ /* 0x000fe2000001ff00 */
[----:B------:R-:W-:Y:S01]  /*7ea0*/  CS2R R30, SRZ ;  /* 0x00000000001e7805 */ /* 0x000fe2000001ff00 */
[----:B------:R-:W-:Y:S01]  /*7eb0*/  SHF.R.S32.HI R5, RZ, 0x1f, R0 ;  /* 0x0000001fff057819 */ /* 0x000fe20000011400 */
[----:B------:R-:W-:Y:S01]  /*7ec0*/  IMAD.WIDE.U32 R6, R0, c[0x0][0x280], R6 ;  /* 0x0000a00000067a25 */ /* 0x000fe200078e0006 */
[----:B------:R-:W-:Y:S01]  /*7ed0*/  CS2R R24, SRZ ;  /* 0x0000000000187805 */ /* 0x000fe2000001ff00 */
[----:B------:R-:W-:Y:S01]  /*7ee0*/  CS2R R20, SRZ ;  /* 0x0000000000147805 */ /* 0x000fe2000001ff00 */
[----:B------:R-:W-:Y:S01]  /*7ef0*/  CS2R R12, SRZ ;  /* 0x00000000000c7805 */ /* 0x000fe2000001ff00 */
[C---:B------:R-:W-:Y:S01]  /*7f00*/  IMAD R2, R5.reuse, c[0x0][0x280], RZ ;  /* 0x0000a00005027a24 */ /* 0x040fe200078e02ff */
[----:B------:R-:W-:Y:S01]  /*7f10*/  LEA R29, P0, R6, c[0x0][0x270], 0x1 ;  /* 0x00009c00061d7a11 */ /* 0x000fe200078008ff */
[----:B------:R-:W-:Y:S01]  /*7f20*/  IMAD R5, R5, c[0x0][0x290], RZ ;  /* 0x0000a40005057a24 */ /* 0x000fe200078e02ff */
[----:B------:R-:W-:Y:S01]  /*7f30*/  CS2R R42, SRZ ;  /* 0x00000000002a7805 */ /* 0x000fe2000001ff00 */
[----:B------:R-:W-:Y:S01]  /*7f40*/  IMAD R2, R0, c[0x0][0x284], R2 ;  /* 0x0000a10000027a24 */ /* 0x000fe200078e0202 */
[----:B------:R-:W-:Y:S01]  /*7f50*/  CS2R R36, SRZ ;  /* 0x0000000000247805 */ /* 0x000fe2000001ff00 */
[----:B------:R-:W-:Y:S01]  /*7f60*/  CS2R R32, SRZ ;  /* 0x0000000000207805 */ /* 0x000fe2000001ff00 */
[----:B------:R-:W-:Y:S01]  /*7f70*/  CS2R R26, SRZ ;  /* 0x00000000001a7805 */ /* 0x000fe2000001ff00 */
[----:B------:R-:W-:Y:S01]  /*7f80*/  CS2R R22, SRZ ;  /* 0x0000000000167805 */ /* 0x000fe2000001ff00 */
[----:B------:R-:W-:Y:S01]  /*7f90*/  IADD3 R2, R7, R2, RZ ;  /* 0x0000000207027210 */ /* 0x000fe20007ffe0ff */
[----:B------:R-:W-:-:S03]  /*7fa0*/  CS2R R14, SRZ ;  /* 0x00000000000e7805 */ /* 0x000fc6000001ff00 */
[----:B------:R-:W-:Y:S01]  /*7fb0*/  LEA.HI.X R19, R6, c[0x0][0x274], R2, 0x1, P0 ;  /* 0x00009d0006137a11 */ /* 0x000fe200000f0c02 */
[----:B------:R-:W-:Y:S02]  /*7fc0*/  IMAD.MOV.U32 R2, RZ, RZ, R8 ;  /* 0x000000ffff027224 */ /* 0x000fe400078e0008 */
[----:B------:R1:W2:Y:S02]  /*7fd0*/  SHFL.IDX PT, R8, R29, RZ, 0x1e1f ;  /* 0x001e1fff1d087589 */ /* 0x0002a400000e0000 */
[C---:B------:R-:W-:Y:S02]  /*7fe0*/  IMAD.WIDE.U32 R2, R0.reuse, c[0x0][0x290], R2 ;  /* 0x0000a40000027a25 */ /* 0x040fe400078e0002 */
[----:B------:R1:W3:Y:S02]  /*7ff0*/  SHFL.IDX PT, R9, R19, RZ, 0x1e1f ;  /* 0x001e1fff13097589 */ /* 0x0002e400000e0000 */
[----:B------:R-:W-:Y:S01]  /*8000*/  IMAD R0, R0, c[0x0][0x294], R5 ;  /* 0x0000a50000007a24 */ /* 0x000fe200078e0205 */
[----:B------:R-:W-:-:S04]  /*8010*/  LEA R17, P0, R2, c[0x0][0x288], 0x1 ;  /* 0x0000a20002117a11 */ /* 0x000fc800078008ff */
[----:B------:R-:W-:Y:S01]  /*8020*/  IADD3 R0, R3, R0, RZ ;  /* 0x0000000003007210 */ /* 0x000fe20007ffe0ff */
[----:B------:R1:W4:Y:S03]  /*8030*/  SHFL.IDX PT, R10, R17, RZ, 0x1e1f ;  /* 0x001e1fff110a7589 */ /* 0x00032600000e0000 */
[----:B------:R-:W-:Y:S02]  /*8040*/  LEA.HI.X R16, R2, c[0x0][0x28c], R0, 0x1, P0 ;  /* 0x0000a30002107a11 */ /* 0x000fe400000f0c00 */
[----:B------:R-:W-:-:S03]  /*8050*/  ISETP.GE.AND P0, PT, R28, R40, PT ;  /* 0x000000281c00720c */ /* 0x000fc60003f06270 */
[----:B------:R1:W1:Y:S10]  /*8060*/  SHFL.IDX PT, R11, R16, RZ, 0x1e1f ;  /* 0x001e1fff100b7589 */ /* 0x00027400000e0000 */
[----:B------:R-:W-:Y:S05]  /*8070*/  @P0 BRA `(.L_x_450) ;  /* 0x000003e000000947 */ /* 0x000fea0003800000 */
[----:B--23--:R-:W-:Y:S01]  /*8080*/  ISETP.GE.AND P0, PT, R18, c[0x0][0x27c], PT ;  /* 0x00009f0012007a0c */ /* 0x00cfe20003f06270 */
[----:B------:R-:W-:Y:S01]  /*8090*/  CS2R R14, SRZ ;  /* 0x00000000000e7805 */ /* 0x000fe2000001ff00 */
[----:B------:R-:W-:-:S11]  /*80a0*/  CS2R R12, SRZ ;  /* 0x00000000000c7805 */ /* 0x000fd6000001ff00 */
[----:B-1--4-:R-:W-:-:S04]  /*80b0*/  @!P0 IMAD.WIDE R2, R18, 0x2, R10 ;  /* 0x0000000212028825 */ /* 0x012fc800078e020a */
[C---:B------:R-:W-:Y:S01]  /*80c0*/  @!P0 IMAD.WIDE R6, R18.reuse, 0x2, R8 ;  /* 0x0000000212068825 */ /* 0x040fe200078e0208 */
[----:B------:R1:W5:Y:S04]  /*80d0*/  @!P0 LD.E.64 R14, [R2.64] ;  /* 0x0000000c020e8980 */ /* 0x000368000c101b00 */
[----:B------:R2:W5:Y:S01]  /*80e0*/  @!P0 LD.E.64 R12, [R6.64] ;  /* 0x0000000c060c8980 */ /* 0x000562000c101b00 */
[----:B-1----:R-:W-:-:S04]  /*80f0*/  IADD3 R2, R18, 0x8, RZ ;  /* 0x0000000812027810 */ /* 0x002fc80007ffe0ff */
[----:B------:R-:W-:Y:S01]  /*8100*/  ISETP.GE.AND P0, PT, R2, c[0x0][0x27c], PT ;  /* 0x00009f0002007a0c */ /* 0x000fe20003f06270 */
[----:B------:R-:W-:-:S12]  /*8110*/  CS2R R22, SRZ ;  /* 0x0000000000167805 */ /* 0x000fd8000001ff00 */
[----:B------:R-:W-:-:S04]  /*8120*/  @!P0 SHF.R.S32.HI R0, RZ, 0x1f, R2 ;  /* 0x0000001fff008819 */ /* 0x000fc80000011402 */
[----:B------:R-:W-:-:S04]  /*8130*/  @!P0 LEA.HI R0, R0, R2, RZ, 0x2 ;  /* 0x0000000200008211 */ /* 0x000fc800078f10ff */
[----:B------:R-:W-:Y:S01]  /*8140*/  @!P0 LOP3.LUT R0, R0, 0xfffffffc, RZ, 0xc0, !PT ;  /* 0xfffffffc00008812 */ /* 0x000fe200078ec0ff */
[----:B------:R-:W-:-:S04]  /*8150*/  CS2R R20, SRZ ;  /* 0x0000000000147805 */ /* 0x000fc8000001ff00 */
[----:B------:R-:W-:-:S04]  /*8160*/  @!P0 IMAD.WIDE R2, R0, 0x2, R10 ;  /* 0x0000000200028825 */ /* 0x000fc800078e020a */
[----:B--2---:R-:W-:Y:S01]  /*8170*/  @!P0 IMAD.WIDE R6, R0, 0x2, R8 ;  /* 0x0000000200068825 */ /* 0x004fe200078e0208 */
        /* <DEDUP_REMOVED lines=42> */
[----:B--2---:R-:W-:-:S04]  /*8420*/  @!P0 IMAD.WIDE R6, R0, 0x2, R8 ;  /* 0x0000000200068825 */ /* 0x004fc800078e0208 */
[----:B------:R-:W-:Y:S01]  /*8430*/  @!P0 IMAD.WIDE R2, R0, 0x2, R10 ;  /* 0x0000000200028825 */ /* 0x000fe200078e020a */
[----:B------:R1:W5:Y:S04]  /*8440*/  @!P0 LD.E.64 R38, [R6.64] ;  /* 0x0000000c06268980 */ /* 0x000368000c101b00 */
[----:B------:R1:W5:Y:S02]  /*8450*/  @!P0 LD.E.64 R42, [R2.64] ;  /* 0x0000000c022a8980 */ /* 0x000364000c101b00 */
.L_x_450:
[----:B--23--:R-:W-:Y:S05]  /*8460*/  BSYNC B0 ;  /* 0x0000000000007941 */ /* 0x00cfea0003800000 */
.L_x_449:
[----:B-1---5:R-:W-:Y:S01]  /*8470*/  IMAD.MOV.U32 R2, RZ, RZ, R38 ;  /* 0x000000ffff027224 */ /* 0x022fe200078e0026 */
[----:B------:R1:W2:Y:S01]  /*8480*/  SHFL.IDX PT, R11, R16, 0x1, 0x1e1f ;  /* 0x003e1f00100b7f89 */ /* 0x0002a200000e0000 */
[----:B------:R-:W-:Y:S01]  /*8490*/  IMAD.MOV.U32 R0, RZ, RZ, R39 ;  /* 0x000000ffff007224 */ /* 0x000fe200078e0027 */
[----:B------:R-:W-:Y:S01]  /*84a0*/  BSSY B0, `(.L_x_451) ;  /* 0x0000072000007945 */ /* 0x000fe20003800000 */
[----:B------:R-:W-:Y:S01]  /*84b0*/  IMAD.MOV.U32 R5, RZ, RZ, R34 ;  /* 0x000000ffff057224 */ /* 0x000fe200078e0022 */
[----:B------:R3:W4:Y:S01]  /*84c0*/  SHFL.IDX PT, R9, R19, 0x1, 0x1e1f ;  /* 0x003e1f0013097f89 */ /* 0x00072200000e0000 */
[----:B------:R-:W-:Y:S01]  /*84d0*/  IMAD.MOV.U32 R3, RZ, RZ, R35 ;  /* 0x000000ffff037224 */ /* 0x000fe200078e0023 */
[----:B------:R-:W-:Y:S01]  /*84e0*/  PRMT R82, R0, 0x5410, R2 ;  /* 0x0000541000527816 */ /* 0x000fe20000000002 */
[----:B------:R-:W-:Y:S01]  /*84f0*/  IMAD.MOV.U32 R0, RZ, RZ, R31 ;  /* 0x000000ffff007224 */ /* 0x000fe200078e001f */
[----:B------:R-:W-:Y:S01]  /*8500*/  MOV R2, R30 ;  /* 0x0000001e00027202 */ /* 0x000fe20000000f00 */
[----:B------:R3:W1:Y:S01]  /*8510*/  SHFL.IDX PT, R8, R29, 0x1, 0x1e1f ;  /* 0x003e1f001d087f89 */ /* 0x00066200000e0000 */
[----:B------:R-:W-:Y:S01]  /*8520*/  PRMT R78, R3, 0x5410, R5 ;  /* 0x00005410034e7816 */ /* 0x000fe20000000005 */
[----:B------:R-:W-:Y:S01]  /*8530*/  IMAD.MOV.U32 R5, RZ, RZ, R24 ;  /* 0x000000ffff057224 */ /* 0x000fe200078e0018 */
[----:B------:R-:W-:Y:S01]  /*8540*/  PRMT R75, R0, 0x5410, R2 ;  /* 0x00005410004b7816 */ /* 0x000fe20000000002 */
[----:B------:R-:W-:Y:S01]  /*8550*/  IMAD.MOV.U32 R0, RZ, RZ, R21 ;  /* 0x000000ffff007224 */ /* 0x000fe200078e0015 */
[----:B------:R-:W-:Y:S01]  /*8560*/  MOV R2, R20 ;  /* 0x0000001400027202 */ /* 0x000fe20000000f00 */
[----:B------:R-:W-:Y:S01]  /*8570*/  IMAD.MOV.U32 R3, RZ, RZ, R25 ;  /* 0x000000ffff037224 */ /* 0x000fe200078e0019 */
[----:B----4-:R3:W4:Y:S01]  /*8580*/  SHFL.IDX PT, R10, R17, 0x1, 0x1e1f ;  /* 0x003e1f00110a7f89 */ /* 0x01072200000e0000 */
[----:B------:R-:W-:Y:S01]  /*8590*/  CS2R R62, SRZ ;  /* 0x00000000003e7805 */ /* 0x000fe2000001ff00 */
[----:B------:R-:W-:Y:S01]  /*85a0*/  PRMT R71, R0, 0x5410, R2 ;  /* 0x0000541000477816 */ /* 0x000fe20000000002 */
[----:B------:R-:W-:Y:S01]  /*85b0*/  IMAD.MOV.U32 R0, RZ, RZ, R43 ;  /* 0x000000ffff007224 */ /* 0x000fe200078e002b */
[----:B------:R-:W-:Y:S01]  /*85c0*/  MOV R2, R42 ;  /* 0x0000002a00027202 */ /* 0x000fe20000000f00 */
[----:B------:R-:W-:Y:S01]  /*85d0*/  CS2R R58, SRZ ;  /* 0x00000000003a7805 */ /* 0x000fe2000001ff00 */
[----:B------:R-:W-:Y:S01]  /*85e0*/  PRMT R73, R3, 0x5410, R5 ;  /* 0x0000541003497816 */ /* 0x000fe20000000005 */
[----:B------:R-:W-:Y:S01]  /*85f0*/  IMAD.MOV.U32 R5, RZ, RZ, R12 ;  /* 0x000000ffff057224 */ /* 0x000fe200078e000c */
[----:B------:R-:W-:Y:S01]  /*8600*/  PRMT R80, R0, 0x5410, R2 ;  /* 0x0000541000507816 */ /* 0x000fe20000000002 */
[----:B------:R-:W-:Y:S01]  /*8610*/  IMAD.MOV.U32 R0, RZ, RZ, R33 ;  /* 0x000000ffff007224 */ /* 0x000fe200078e0021 */
[----:B------:R-:W-:Y:S01]  /*8620*/  MOV R2, R32 ;  /* 0x0000002000027202 */ /* 0x000fe20000000f00 */
[----:B------:R-:W-:Y:S01]  /*8630*/  IMAD.MOV.U32 R3, RZ, RZ, R13 ;  /* 0x000000ffff037224 */ /* 0x000fe200078e000d */
[----:B------:R-:W-:Y:S01]  /*8640*/  CS2R R52, SRZ ;  /* 0x0000000000347805 */ /* 0x000fe2000001ff00 */
        /* <DEDUP_REMOVED lines=13> */
[----:B-1----:R-:W-:Y:S01]  /*8720*/  PRMT R16, R0, 0x5410, R2 ;  /* 0x0000541000107816 */ /* 0x002fe20000000002 */
[----:B------:R-:W-:Y:S01]  /*8730*/  CS2R R60, SRZ ;  /* 0x00000000003c7805 */ /* 0x000fe2000001ff00 */
[----:B------:R-:W-:Y:S01]  /*8740*/  IADD3 R0, R28, 0x40, RZ ;  /* 0x000000401c007810 */ /* 0x000fe20007ffe0ff */
[----:B------:R-:W-:Y:S01]  /*8750*/  CS2R R54, SRZ ;  /* 0x0000000000367805 */ /* 0x000fe2000001ff00 */
[----:B------:R-:W-:Y:S01]  /*8760*/  PRMT R76, R3, 0x5410, R5 ;  /* 0x00005410034c7816 */ /* 0x000fe20000000005 */
[----:B------:R-:W-:Y:S01]  /*8770*/  IMAD.MOV.U32 R5, RZ, RZ, R22 ;  /* 0x000000ffff057224 */ /* 0x000fe200078e0016 */
[----:B------:R-:W-:Y:S01]  /*8780*/  ISETP.GE.AND P0, PT, R0, R40, PT ;  /* 0x000000280000720c */ /* 0x000fe20003f06270 */
[----:B------:R-:W-:Y:S01]  /*8790*/  IMAD.MOV.U32 R3, RZ, RZ, R23 ;  /* 0x000000ffff037224 */ /* 0x000fe200078e0017 */
[----:B------:R-:W-:Y:S01]  /*87a0*/  CS2R R50, SRZ ;  /* 0x0000000000327805 */ /* 0x000fe2000001ff00 */
[----:B------:R-:W-:-:S03]  /*87b0*/  CS2R R46, SRZ ;  /* 0x00000000002e7805 */ /* 0x000fc6000001ff00 */
[----:B------:R-:W-:-:S07]  /*87c0*/  PRMT R70, R3, 0x5410, R5 ;  /* 0x0000541003467816 */ /* 0x000fce0000000005 */
[----:B------:R-:W-:Y:S05]  /*87d0*/  @P0 BRA `(.L_x_452) ;  /* 0x000003e000000947 */ /* 0x000fea0003800000 */
[----:B--234-:R-:W-:Y:S01]  /*87e0*/  ISETP.GE.AND P0, PT, R18, c[0x0][0x27c], PT ;  /* 0x00009f0012007a0c */ /* 0x01cfe20003f06270 */
[----:B------:R-:W-:Y:S01]  /*87f0*/  CS2R R46, SRZ ;  /* 0x00000000002e7805 */ /* 0x000fe2000001ff00 */
[----:B------:R-:W-:-:S11]  /*8800*/  CS2R R44, SRZ ;  /* 0x00000000002c7805 */ /* 0x000fd6000001ff00 */
[----:B------:R-:W-:-:S04]  /*8810*/  @!P0 IMAD.WIDE R2, R18, 0x2, R10 ;  /* 0x0000000212028825 */ /* 0x000fc800078e020a */
        /* <DEDUP_REMOVED lines=58> */
.L_x_452:
[----:B--234-:R-:W-:Y:S05]  /*8bc0*/  BSYNC B0 ;  /* 0x0000000000007941 */ /* 0x01cfea0003800000 */
.L_x_451:
[----:B------:R-:W-:Y:S01]  /*8bd0*/  SHF.R.S32.HI R0, RZ, 0x1f, R111 ;  /* 0x0000001fff007819 */ /* 0x000fe2000001146f */
[----:B------:R-:W-:-:S04]  /*8be0*/  DEPBAR.LE SB0, 0x1 ;  /* 0x000080400000791a */ /* 0x000fc80000000000 */
[----:B------:R-:W-:Y:S01]  /*8bf0*/  LEA.HI R0, R0, R111, RZ, 0x2 ;  /* 0x0000006f00007211 */ /* 0x000fe200078f10ff */
[----:B------:R-:W-:Y:S01]  /*8c00*/  BSSY B1, `(.L_x_453) ;  /* 0x000016f000017945 */ /* 0x000fe20003800000 */
[----:B-1----:R-:W-:Y:S02]  /*8c10*/  LEA.HI R2, R56, R56, RZ, 0x1 ;  /* 0x0000003838027211 */ /* 0x002fe400078f08ff */
[----:B------:R-:W-:Y:S02]  /*8c20*/  LOP3.LUT R0, R0, 0xfffffffc, RZ, 0xc0, !PT ;  /* 0xfffffffc00007812 */ /* 0x000fe400078ec0ff */
[----:B------:R-:W-:-:S03]  /*8c30*/  LOP3.LUT R2, R2, 0x7fffffe, RZ, 0xc0, !PT ;  /* 0x07fffffe02027812 */ /* 0x000fc600078ec0ff */
[----:B------:R-:W-:Y:S02]  /*8c40*/  IMAD.IADD R3, R111, 0x1, -R0 ;  /* 0x000000016f037824 */ /* 0x000fe400078e0a00 */
[----:B------:R-:W-:Y:S02]  /*8c50*/  IMAD.IADD R2, R56, 0x1, -R2 ;  /* 0x0000000138027824 */ /* 0x000fe400078e0a02 */
[----:B------:R-:W-:Y:S01]  /*8c60*/  IMAD.SHL.U32 R0, R3, 0x40, RZ ;  /* 0x0000004003007824 */ /* 0x000fe200078e00ff */
[----:B------:R-:W-:Y:S01]  /*8c70*/  BAR.SYNC.DEFER_BLOCKING 0x0 ;  /* 0x0000000000007b1d */ /* 0x000fe20000010000 */
[----:B------:R-:W-:Y:S01]  /*8c80*/  IMAD R2, R89, 0x8, R2 ;  /* 0x0000000859027824 */ /* 0x000fe200078e0202 */
[----:B------:R-:W-:Y:S01]  /*8c90*/  LOP3.LUT P0, RZ, R3, 0x2, RZ, 0xc0, !PT ;  /* 0x0000000203ff7812 */ /* 0x000fe2000780c0ff */
[----:B-----5:R-:W-:Y:S01]  /*8ca0*/  IMAD.MOV.U32 R3, RZ, RZ, R62 ;  /* 0x000000ffff037224 */ /* 0x020fe200078e003e */
[----:B------:R-:W-:-:S04]  /*8cb0*/  LOP3.LUT R0, R0, 0xc0, RZ, 0xc0, !PT ;  /* 0x000000c000007812 */ /* 0x000fc800078ec0ff */
[----:B------:R-:W-:Y:S02]  /*8cc0*/  LOP3.LUT R5, R0, 0x8, R57, 0xf8, !PT ;  /* 0x0000000800057812 */ /* 0x000fe400078ef839 */
[----:B------:R-:W-:-:S04]  /*8cd0*/  SHF.R.U32.HI R0, RZ, 0x3, R0 ;  /* 0x00000003ff007819 */ /* 0x000fc80000011600 */
[----:B------:R-:W-:Y:S01]  /*8ce0*/  LOP3.LUT R0, R5, R0, RZ, 0x3c, !PT ;  /* 0x0000000005007212 */ /* 0x000fe200078e3cff */
[----:B------:R-:W-:-:S04]  /*8cf0*/  IMAD.MOV.U32 R5, RZ, RZ, R69 ;  /* 0x000000ffff057224 */ /* 0x000fc800078e0045 */
[----:B------:R-:W-:Y:S02]  /*8d00*/  IMAD.U32 R6, R2, 0x20, R0 ;  /* 0x0000002002067824 */ /* 0x000fe400078e0000 */
[----:B------:R-:W-:Y:S02]  /*8d10*/  IMAD.MOV.U32 R0, RZ, RZ, R68 ;  /* 0x000000ffff007224 */ /* 0x000fe400078e0044 */
[----:B------:R-:W-:Y:S01]  /*8d20*/  IMAD.MOV.U32 R2, RZ, RZ, R63 ;  /* 0x000000ffff027224 */ /* 0x000fe200078e003f */
[----:B------:R-:W-:Y:S02]  /*8d30*/  IADD3 R7, R6, 0x10, RZ ;  /* 0x0000001006077810 */ /* 0x000fe40007ffe0ff */
[----:B------:R-:W-:Y:S01]  /*8d40*/  PRMT R91, R5, 0x5410, R0 ;  /* 0x00005410055b7816 */ /* 0x000fe20000000000 */
[----:B------:R-:W-:Y:S01]  /*8d50*/  IMAD.MOV.U32 R0, RZ, RZ, R58 ;  /* 0x000000ffff007224 */ /* 0x000fe200078e003a */
[----:B------:R-:W-:Y:S01]  /*8d60*/  PRMT R88, R2, 0x5410, R3 ;  /* 0x0000541002587816 */ /* 0x000fe20000000003 */
[----:B------:R-:W-:Y:S01]  /*8d70*/  IMAD.MOV.U32 R5, RZ, RZ, R59 ;  /* 0x000000ffff057224 */ /* 0x000fe200078e003b */
[----:B------:R-:W-:Y:S01]  /*8d80*/  @P0 IADD3 R7, R6, -0x10, RZ ;  /* 0xfffffff006070810 */ /* 0x000fe20007ffe0ff */
[----:B------:R-:W-:Y:S01]  /*8d90*/  IMAD.MOV.U32 R3, RZ, RZ, R52 ;  /* 0x000000ffff037224 */ /* 0x000fe200078e0034 */
[----:B------:R-:W-:Y:S01]  /*8da0*/  PRMT R86, R86, 0x5410, R0 ;  /* 0x0000541056567816 */ /* 0x000fe20000000000 */
[----:B------:R-:W-:Y:S01]  /*8db0*/  IMAD.MOV.U32 R0, RZ, RZ, R48 ;  /* 0x000000ffff007224 */ /* 0x000fe200078e0030 */
[----:B------:R-:W-:Y:S01]  /*8dc0*/  LEA R28, R6, 0x6080, 0x1 ;  /* 0x00006080061c7811 */ /* 0x000fe200078e08ff */
[----:B------:R-:W-:Y:S01]  /*8dd0*/  IMAD.MOV.U32 R2, RZ, RZ, R53 ;  /* 0x000000ffff027224 */ /* 0x000fe200078e0035 */
[----:B------:R-:W-:Y:S01]  /*8de0*/  PRMT R86, R5, 0x7610, R86 ;  /* 0x0000761005567816 */ /* 0x000fe20000000056 */
        /* <DEDUP_REMOVED lines=18> */
[----:B------:R-:W-:Y:S01]  /*8f10*/  IMAD.IADD R5, R40, 0x1, -R199 ;  /* 0x0000000128057824 */ /* 0x000fe200078e0ac7 */
[----:B------:R-:W-:Y:S01]  /*8f20*/  PRMT R79, R79, 0x5410, R0 ;  /* 0x000054104f4f7816 */ /* 0x000fe20000000000 */
[----:B------:R-:W-:-:S02]  /*8f30*/  IMAD.MOV.U32 R2, RZ, RZ, R65 ;  /* 0x000000ffff027224 */ /* 0x000fc400078e0041 */
[----:B------:R-:W-:Y:S01]  /*8f40*/  IMAD.MOV.U32 R0, RZ, RZ, R47 ;  /* 0x000000ffff007224 */ /* 0x000fe200078e002f */
[----:B------:R-:W-:Y:S02]  /*8f50*/  IMNMX R40, R5, 0x80, PT ;  /* 0x0000008005287817 */ /* 0x000fe40003800200 */
[----:B------:R-:W-:Y:S01]  /*8f60*/  PRMT R87, R2, 0x5410, R3 ;  /* 0x0000541002577816 */ /* 0x000fe20000000003 */
[----:B------:R-:W-:Y:S01]  /*8f70*/  IMAD.MOV.U32 R3, RZ, RZ, R54 ;  /* 0x000000ffff037224 */ /* 0x000fe200078e0036 */
[----:B------:R-:W-:Y:S01]  /*8f80*/  ISETP.GE.AND P0, PT, R56, R40, PT ;  /* 0x000000283800720c */ /* 0x000fe20003f06270 */
[----:B------:R-:W-:-:S05]  /*8f90*/  IMAD.MOV.U32 R2, RZ, RZ, R55 ;  /* 0x000000ffff027224 */ /* 0x000fca00078e0037 */
[----:B------:R-:W-:Y:S01]  /*8fa0*/  PRMT R83, R2, 0x5410, R3 ;  /* 0x0000541002537816 */ /* 0x000fe20000000003 */
[----:B------:R-:W-:Y:S02]  /*8fb0*/  IMAD.MOV.U32 R3, RZ, RZ, R51 ;  /* 0x000000ffff037224 */ /* 0x000fe400078e0033 */
[----:B------:R-:W-:-:S03]  /*8fc0*/  IMAD.MOV.U32 R2, RZ, RZ, R46 ;  /* 0x000000ffff027224 */ /* 0x000fc600078e002e */
[----:B------:R-:W-:Y:S02]  /*8fd0*/  PRMT R79, R3, 0x7610, R79 ;  /* 0x00007610034f7816 */ /* 0x000fe4000000004f */
[----:B------:R-:W-:Y:S01]  /*8fe0*/  PRMT R57, R0, 0x5410, R2 ;  /* 0x0000541000397816 */ /* 0x000fe20000000002 */
[----:B------:R-:W-:Y:S05]  /*8ff0*/  @P0 BRA `(.L_x_454) ;  /* 0x000012f000000947 */ /* 0x000fea0003800000 */
[----:B------:R-:W-:Y:S01]  /*9000*/  ISETP.GE.AND P0, PT, R18, c[0x0][0x27c], PT ;  /* 0x00009f0012007a0c */ /* 0x000fe20003f06270 */
[----:B------:R-:W-:-:S12]  /*9010*/  BSSY B0, `(.L_x_455) ;  /* 0x0000030000007945 */ /* 0x000fd80003800000 */
[----:B------:R-:W-:Y:S05]  /*9020*/  @P0 BRA `(.L_x_456) ;  /* 0x000002e000000947 */ /* 0x000fea0003800000 */
[----:B------:R-:W1:Y:S01]  /*9030*/  LDS.128 R8, [R28] ;  /* 0x000000001c087984 */ /* 0x000e620000000c00 */
[----:B------:R-:W-:Y:S02]  /*9040*/  SHF.R.U64 R0, R12, 0x10, R13 ;  /* 0x000000100c007819 */ /* 0x000fe4000000120d */
[----:B------:R-:W-:Y:S02]  /*9050*/  SHF.R.U32.HI R5, RZ, 0x10, R15 ;  /* 0x00000010ff057819 */ /* 0x000fe4000001160f */
[----:B------:R-:W-:Y:S02]  /*9060*/  SHF.R.U32.HI R2, RZ, 0x10, R13 ;  /* 0x00000010ff027819 */ /* 0x000fe4000001160d */
[----:B------:R-:W-:Y:S02]  /*9070*/  SHF.R.U64 R3, R14, 0x10, R15 ;  /* 0x000000100e037819 */ /* 0x000fe4000000120f */
[----:B------:R-:W-:Y:S02]  /*9080*/  PRMT R13, R41, 0x5432, R0 ;  /* 0x00005432290d7816 */ /* 0x000fe40000000000 */
[----:B------:R-:W-:-:S02]  /*9090*/  PRMT R0, R16, 0x5410, R5 ;  /* 0x0000541010007816 */ /* 0x000fc40000000005 */
[----:B------:R-:W-:Y:S02]  /*90a0*/  PRMT R2, R41, 0x5410, R2 ;  /* 0x0000541029027816 */ /* 0x000fe40000000002 */
[----:B------:R-:W-:Y:S01]  /*90b0*/  PRMT R12, R16, 0x5432, R3 ;  /* 0x00005432100c7816 */ /* 0x000fe20000000003 */
[C---:B------:R-:W-:Y:S01]  /*90c0*/  IMAD.U32 R16, R0.reuse, 0x10000, RZ ;  /* 0x0001000000107824 */ /* 0x040fe200078e00ff */
[----:B------:R-:W-:Y:S01]  /*90d0*/  LOP3.LUT R19, R0, 0xffff0000, RZ, 0xc0, !PT ;  /* 0xffff000000137812 */ /* 0x000fe200078ec0ff */
[----:B------:R-:W-:Y:S01]  /*90e0*/  IMAD.U32 R17, R2, 0x10000, RZ ;  /* 0x0001000002117824 */ /* 0x000fe200078e00ff */
[C---:B-1----:R-:W-:Y:S01]  /*90f0*/  LOP3.LUT R3, R10.reuse, 0xffff0000, RZ, 0xc0, !PT ;  /* 0xffff00000a037812 */ /* 0x042fe200078ec0ff */
[----:B------:R-:W-:Y:S01]  /*9100*/  IMAD.U32 R5, R10, 0x10000, RZ ;  /* 0x000100000a057824 */ /* 0x000fe200078e00ff */
[C---:B------:R-:W-:Y:S01]  /*9110*/  LOP3.LUT R10, R11.reuse, 0xffff0000, RZ, 0xc0, !PT ;  /* 0xffff00000b0a7812 */ /* 0x040fe200078ec0ff */
[----:B------:R-:W-:Y:S01]  /*9120*/  IMAD.U32 R7, R11, 0x10000, RZ ;  /* 0x000100000b077824 */ /* 0x000fe200078e00ff */
[----:B------:R-:W-:Y:S01]  /*9130*/  LOP3.LUT R11, R2, 0xffff0000, RZ, 0xc0, !PT ;  /* 0xffff0000020b7812 */ /* 0x000fe200078ec0ff */
[CC--:B------:R-:W-:Y:S01]  /*9140*/  FMUL.FTZ R0, R3.reuse, R16.reuse ;  /* 0x0000001003007220 */ /* 0x0c0fe20000410000 */
[C---:B------:R-:W-:Y:S01]  /*9150*/  SHF.L.U32 R14, R8.reuse, 0x10, RZ ;  /* 0x00000010080e7819 */ /* 0x040fe200000006ff */
[-C--:B------:R-:W-:Y:S01]  /*9160*/  FMUL.FTZ R3, R3, R17.reuse ;  /* 0x0000001103037220 */ /* 0x080fe20000410000 */
[----:B------:R-:W-:Y:S01]  /*9170*/  LOP3.LUT R6, R8, 0xffff0000, RZ, 0xc0, !PT ;  /* 0xffff000008067812 */ /* 0x000fe200078ec0ff */
[----:B------:R-:W-:Y:S01]  /*9180*/  FFMA.FTZ R17, R5, R17, -R0 ;  /* 0x0000001105117223 */ /* 0x000fe20000010800 */
[C---:B------:R-:W-:Y:S01]  /*9190*/  SHF.L.U32 R15, R9.reuse, 0x10, RZ ;  /* 0x00000010090f7819 */ /* 0x040fe200000006ff */
[C---:B------:R-:W-:Y:S01]  /*91a0*/  FMUL.FTZ R2, R10.reuse, R19 ;  /* 0x000000130a027220 */ /* 0x040fe20000410000 */
[----:B------:R-:W-:Y:S01]  /*91b0*/  LOP3.LUT R8, R9, 0xffff0000, RZ, 0xc0, !PT ;  /* 0xffff000009087812 */ /* 0x000fe200078ec0ff */
[-C--:B------:R-:W-:Y:S01]  /*91c0*/  FMUL.FTZ R0, R10, R11.reuse ;  /* 0x0000000b0a007220 */ /* 0x080fe20000410000 */
[----:B------:R-:W-:Y:S01]  /*91d0*/  SHF.L.U32 R9, R13, 0x10, RZ ;  /* 0x000000100d097819 */ /* 0x000fe200000006ff */
[C---:B------:R-:W-:Y:S01]  /*91e0*/  IMAD.U32 R10, R12.reuse, 0x10000, RZ ;  /* 0x000100000c0a7824 */ /* 0x040fe200078e00ff */
[----:B------:R-:W-:Y:S01]  /*91f0*/  LOP3.LUT R12, R12, 0xffff0000, RZ, 0xc0, !PT ;  /* 0xffff00000c0c7812 */ /* 0x000fe200078ec0ff */
[----:B------:R-:W-:Y:S01]  /*9200*/  FFMA.FTZ R16, R5, R16, R3 ;  /* 0x0000001005107223 */ /* 0x000fe20000010003 */
[----:B------:R-:W-:Y:S01]  /*9210*/  LOP3.LUT R13, R13, 0xffff0000, RZ, 0xc0, !PT ;  /* 0xffff00000d0d7812 */ /* 0x000fe200078ec0ff */
[----:B------:R-:W-:-:S02]  /*9220*/  FFMA.FTZ R5, R7, R11, -R2 ;  /* 0x0000000b07057223 */ /* 0x000fc40000010802 */
[----:B------:R-:W-:Y:S02]  /*9230*/  FFMA.FTZ R11, R7, R19, R0 ;  /* 0x00000013070b7223 */ /* 0x000fe40000010000 */
[----:B------:R-:W-:Y:S02]  /*9240*/  FMUL.FTZ R3, R6, R10 ;  /* 0x0000000a06037220 */ /* 0x000fe40000410000 */
[----:B------:R-:W-:Y:S01]  /*9250*/  FMUL.FTZ R0, R8, R12 ;  /* 0x0000000c08007220 */ /* 0x000fe20000410000 */
[----:B------:R-:W-:Y:S01]  /*9260*/  F2FP.BF16.PACK_AB R11, R11, R5 ;  /* 0x000000050b0b723e */ /* 0x000fe200000010ff */
[----:B------:R-:W-:Y:S02]  /*9270*/  FMUL.FTZ R2, R6, R9 ;  /* 0x0000000906027220 */ /* 0x000fe40000410000 */
[----:B------:R-:W-:Y:S02]  /*9280*/  FMUL.FTZ R8, R8, R13 ;  /* 0x0000000d08087220 */ /* 0x000fe40000410000 */
[----:B------:R-:W-:-:S02]  /*9290*/  FFMA.FTZ R3, R14, R9, -R3 ;  /* 0x000000090e037223 */ /* 0x000fc40000010803 */
[----:B------:R-:W-:Y:S01]  /*92a0*/  FFMA.FTZ R2, R14, R10, R2 ;  /* 0x0000000a0e027223 */ /* 0x000fe20000010002 */
[----:B------:R-:W-:Y:S01]  /*92b0*/  F2FP.BF16.PACK_AB R10, R16, R17 ;  /* 0x00000011100a723e */ /* 0x000fe200000010ff */
[C---:B------:R-:W-:Y:S02]  /*92c0*/  FFMA.FTZ R0, R15.reuse, R13, -R0 ;  /* 0x0000000d0f007223 */ /* 0x040fe40000010800 */
[----:B------:R-:W-:Y:S01]  /*92d0*/  FFMA.FTZ R9, R15, R12, R8 ;  /* 0x0000000c0f097223 */ /* 0x000fe20000010008 */
[----:B------:R-:W-:-:S04]  /*92e0*/  F2FP.BF16.PACK_AB R8, R2, R3 ;  /* 0x000000030208723e */ /* 0x000fc800000010ff */
[----:B------:R-:W-:-:S05]  /*92f0*/  F2FP.BF16.PACK_AB R9, R9, R0 ;  /* 0x000000000909723e */ /* 0x000fca00000010ff */
[----:B------:R1:W-:Y:S02]  /*9300*/  STS.128 [R28], R8 ;  /* 0x000000081c007388 */ /* 0x0003e40000000c00 */
.L_x_456:
[----:B------:R-:W-:Y:S05]  /*9310*/  BSYNC B0 ;  /* 0x0000000000007941 */ /* 0x000fea0003800000 */
.L_x_455:
[----:B------:R-:W-:Y:S01]  /*9320*/  IADD3 R0, R18, 0x8, RZ ;  /* 0x0000000812007810 */ /* 0x000fe20007ffe0ff */
[----:B------:R-:W-:Y:S03]  /*9330*/  BSSY B0, `(.L_x_457) ;  /* 0x0000031000007945 */ /* 0x000fe60003800000 */
[----:B------:R-:W-:-:S13]  /*9340*/  ISETP.GE.AND P0, PT, R0, c[0x0][0x27c], PT ;  /* 0x00009f0000007a0c */ /* 0x000fda0003f06270 */
[----:B------:R-:W-:Y:S05]  /*9350*/  @P0 BRA `(.L_x_458) ;  /* 0x000002e000000947 */ /* 0x000fea0003800000 */
[----:B-1----:R-:W1:Y:S01]  /*9360*/  LDS.128 R8, [R29] ;  /* 0x000000001d087984 */ /* 0x002e620000000c00 */
        /* <DEDUP_REMOVED lines=45> */
.L_x_458:
[----:B------:R-:W-:Y:S05]  /*9640*/  BSYNC B0 ;  /* 0x0000000000007941 */ /* 0x000fea0003800000 */
.L_x_457:
[----:B------:R-:W-:Y:S01]  /*9650*/  IADD3 R0, R18, 0x10, RZ ;  /* 0x0000001012007810 */ /* 0x000fe20007ffe0ff */
[----:B------:R-:W-:Y:S03]  /*9660*/  BSSY B0, `(.L_x_459) ;  /* 0x0000031000007945 */ /* 0x000fe60003800000 */
[----:B------:R-:W-:-:S13]  /*9670*/  ISETP.GE.AND P0, PT, R0, c[0x0][0x27c], PT ;  /* 0x00009f0000007a0c */ /* 0x000fda0003f06270 */
[----:B------:R-:W-:Y:S05]  /*9680*/  @P0 BRA `(.L_x_460) ;  /* 0x000002e000000947 */ /* 0x000fea0003800000 */
[----:B-1----:R-:W1:Y:S01]  /*9690*/  LDS.128 R8, [R28+0x2000] ;  /* 0x002000001c087984 */ /* 0x002e620000000c00 */
        /* <DEDUP_REMOVED lines=44> */
[----:B------:R1:W-:Y:S02]  /*9960*/  STS.128 [R28+0x2000], R8 ;  /* 0x002000081c007388 */ /* 0x0003e40000000c00 */
.L_x_460:
[----:B------:R-:W-:Y:S05]  /*9970*/  BSYNC B0 ;  /* 0x0000000000007941 */ /* 0x000fea0003800000 */
.L_x_459:
        /* <DEDUP_REMOVED lines=50> */
.L_x_462:
[----:B------:R-:W-:Y:S05]  /*9ca0*/  BSYNC B0 ;  /* 0x0000000000007941 */ /* 0x000fea0003800000 */
.L_x_461:
        /* <DEDUP_REMOVED lines=50> */
.L_x_464:
[----:B------:R-:W-:Y:S05]  /*9fd0*/  BSYNC B0 ;  /* 0x0000000000007941 */ /* 0x000fea0003800000 */
.L_x_463:
[----:B------:R-:W-:-:S04]  /*9fe0*/  IADD3 R0, R18, 0x28, RZ ;  /* 0x0000002812007810 */ /* 0x000fc80007ffe0ff */
        /* <DEDUP_REMOVED lines=48> */
.L_x_454:
[----:B------:R-:W-:Y:S05]  /*a2f0*/  BSYNC B1 ;  /* 0x0000000000017941 */ /* 0x000fea0003800000 */
.L_x_453:
[----:B------:R-:W-:-:S04]  /*a300*/  IADD3 R0, R56, 0x40, RZ ;  /* 0x0000004038007810 */ /* 0x000fc80007ffe0ff */
[----:B------:R-:W-:-:S13]  /*a310*/  ISETP.GE.AND P0, PT, R0, R40, PT ;  /* 0x000000280000720c */ /* 0x000fda0003f06270 */
[----:B------:R-:W-:Y:S05]  /*a320*/  @P0 BRA `(.L_x_465) ;  /* 0x00004f4000000947 */ /* 0x000fea0003800000 */
[----:B------:R-:W-:Y:S01]  /*a330*/  ISETP.GE.AND P0, PT, R18, c[0x0][0x27c], PT ;  /* 0x00009f0012007a0c */ /* 0x000fe20003f06270 */
[----:B------:R-:W-:-:S12]  /*a340*/  BSSY B0, `(.L_x_466) ;  /* 0x0000030000007945 */ /* 0x000fd80003800000 */
        /* <DEDUP_REMOVED lines=47> */
.L_x_467:
[----:B------:R-:W-:Y:S05]  /*a640*/  BSYNC B0 ;  /* 0x0000000000007941 */ /* 0x000fea0003800000 */
.L_x_466:
        /* <DEDUP_REMOVED lines=50> */
.L_x_469:
[----:B------:R-:W-:Y:S05]  /*a970*/  BSYNC B0 ;  /* 0x0000000000007941 */ /* 0x000fea0003800000 */
.L_x_468:
        /* <DEDUP_REMOVED lines=50> */
.L_x_471:
[----:B------:R-:W-:Y:S05]  /*aca0*/  BSYNC B0 ;  /* 0x0000000000007941 */ /* 0x000fea0003800000 */
.L_x_470:
        /* <DEDUP_REMOVED lines=50> */
.L_x_473:
[----:B------:R-:W-:Y:S05]  /*afd0*/  BSYNC B0 ;  /* 0x0000000000007941 */ /* 0x000fea0003800000 */
.L_x_472:
        /* <DEDUP_REMOVED lines=50> */
.L_x_475:
[----:B------:R-:W-:Y:S05]  /*b300*/  BSYNC B0 ;  /* 0x0000000000007941 */ /* 0x000fea0003800000 */
.L_x_474:
        /* <DEDUP_REMOVED lines=48> */
[----:B------:R1:W-:Y:S01]  /*b610*/  STS.128 [R29+0x5000], R8 ;  /* 0x005000081d007388 */ /* 0x0003e20000000c00 */
[----:B------:R-:W-:Y:S05]  /*b620*/  BRA `(.L_x_465) ;  /* 0x00003c4000007947 */ /* 0x000fea0003800000 */
.L_x_448:
[----:B------:R-:W-:Y:S01]  /*b630*/  @P5 IMAD.HI.U32 R2, R0, c[0x0][0x2c8], RZ ;  /* 0x0000b20000025a27 */ /* 0x000fe200078e00ff */
[----:B------:R-:W-:Y:S01]  /*b640*/  BSSY B0, `(.L_x_476) ;  /* 0x0000047000007945 */ /* 0x000fe20003800000 */
[----:B------:R-:W-:Y:S01]  /*b650*/  CS2R R82, SRZ ;  /* 0x0000000000527805 */ /* 0x000fe2000001ff00 */
[----:B------:R-:W-:Y:S01]  /*b660*/  CS2R R50, SRZ ;  /* 0x0000000000327805 */ /* 0x000fe2000001ff00 */
[----:B------:R-:W-:Y:S01]  /*b670*/  IMAD.MOV.U32 R6, RZ, RZ, R10 ;  /* 0x000000ffff067224 */ /* 0x000fe200078e000a */
        /* <DEDUP_REMOVED lines=17> */
[----:B------:R-:W-:Y:S01]  /*b790*/  IMAD.IADD R2, R7, 0x1, R2 ;  /* 0x0000000107027824 */ /* 0x000fe200078e0202 */
[----:B------:R-:W-:-:S04]  /*b7a0*/  CS2R R20, SRZ ;  /* 0x0000000000147805 */ /* 0x000fc8000001ff00 */
[----:B------:R-:W-:Y:S02]  /*b7b0*/  LEA.HI.X R14, R6, c[0x0][0x274], R2, 0x1, P0 ;  /* 0x00009d00060e7a11 */ /* 0x000fe400000f0c02 */
[----:B------:R-:W-:Y:S01]  /*b7c0*/  MOV R2, R8 ;  /* 0x0000000800027202 */ /* 0x000fe20000000f00 */
[----:B------:R1:W2:Y:S04]  /*b7d0*/  SHFL.IDX PT, R6, R15, RZ, 0x1e1f ;  /* 0x001e1fff0f067589 */ /* 0x0002a800000e0000 */
[C---:B------:R-:W-:Y:S01]  /*b7e0*/  IMAD.WIDE.U32 R2, R0.reuse, c[0x0][0x290], R2 ;  /* 0x0000a40000027a25 */ /* 0x040fe200078e0002 */
[----:B------:R1:W3:Y:S03]  /*b7f0*/  SHFL.IDX PT, R7, R14, RZ, 0x1e1f ;  /* 0x001e1fff0e077589 */ /* 0x0002e600000e0000 */
[----:B------:R-:W-:Y:S01]  /*b800*/  IMAD R0, R0, c[0x0][0x294], R5 ;  /* 0x0000a50000007a24 */ /* 0x000fe200078e0205 */
[----:B------:R-:W-:-:S04]  /*b810*/  LEA R13, P0, R2, c[0x0][0x288], 0x1 ;  /* 0x0000a200020d7a11 */ /* 0x000fc800078008ff */
[----:B------:R-:W-:-:S04]  /*b820*/  IADD3 R0, R3, R0, RZ ;  /* 0x0000000003007210 */ /* 0x000fc80007ffe0ff */
[----:B------:R-:W-:Y:S02]  /*b830*/  LEA.HI.X R12, R2, c[0x0][0x28c], R0, 0x1, P0 ;  /* 0x0000a300020c7a11 */ /* 0x000fe400000f0c00 */
[----:B------:R-:W-:Y:S01]  /*b840*/  ISETP.GE.AND P0, PT, R28, R40, PT ;  /* 0x000000281c00720c */ /* 0x000fe20003f06270 */
[----:B------:R1:W4:Y:S04]  /*b850*/  SHFL.IDX PT, R2, R13, RZ, 0x1e1f ;  /* 0x001e1fff0d027589 */ /* 0x00032800000e0000 */
[----:B------:R1:W1:Y:S08]  /*b860*/  SHFL.IDX PT, R3, R12, RZ, 0x1e1f ;  /* 0x001e1fff0c037589 */ /* 0x00027000000e0000 */
[----:B------:R-:W-:Y:S05]  /*b870*/  @P0 BRA `(.L_x_477) ;  /* 0x0000023000000947 */ /* 0x000fea0003800000 */
[C---:B--23--:R-:W-:Y:S01]  /*b880*/  ISETP.GE.AND P0, PT, R57.reuse, c[0x0][0x27c], PT ;  /* 0x00009f0039007a0c */ /* 0x04cfe20003f06270 */
[----:B------:R-:W-:Y:S01]  /*b890*/  CS2R R18, SRZ ;  /* 0x0000000000127805 */ /* 0x000fe2000001ff00 */
[----:B------:R-:W-:Y:S01]  /*b8a0*/  CS2R R16, SRZ ;  /* 0x0000000000107805 */ /* 0x000fe2000001ff00 */
[----:B------:R-:W-:Y:S01]  /*b8b0*/  CS2R R22, SRZ ;  /* 0x0000000000167805 */ /* 0x000fe2000001ff00 */
[----:B------:R-:W-:Y:S01]  /*b8c0*/  CS2R R20, SRZ ;  /* 0x0000000000147805 */ /* 0x000fe2000001ff00 */
[----:B------:R-:W-:-:S08]  /*b8d0*/  IADD3 R5, R57, 0x10, RZ ;  /* 0x0000001039057810 */ /* 0x000fd00007ffe0ff */
[----:B------:R-:W-:-:S04]  /*b8e0*/  @!P0 IMAD.WIDE R10, R57, 0x2, R6 ;  /* 0x00000002390a8825 */ /* 0x000fc800078e0206 */
[----:B-1--4-:R-:W-:Y:S01]  /*b8f0*/  @!P0 IMAD.WIDE R8, R57, 0x2, R2 ;  /* 0x0000000239088825 */ /* 0x012fe200078e0202 */
[----:B------:R1:W5:Y:S04]  /*b900*/  @!P0 LD.E.128 R16, [R10.64] ;  /* 0x0000000c0a108980 */ /* 0x000368000c101d00 */
[----:B------:R2:W5:Y:S01]  /*b910*/  @!P0 LD.E.128 R20, [R8.64] ;  /* 0x0000000c08148980 */ /* 0x000562000c101d00 */
[----:B------:R-:W-:Y:S01]  /*b920*/  ISETP.GE.AND P0, PT, R5, c[0x0][0x27c], PT ;  /* 0x00009f0005007a0c */ /* 0x000fe20003f06270 */
[----:B------:R-:W-:Y:S01]  /*b930*/  CS2R R34, SRZ ;  /* 0x0000000000227805 */ /* 0x000fe2000001ff00 */
[----:B------:R-:W-:Y:S01]  /*b940*/  CS2R R32, SRZ ;  /* 0x0000000000207805 */ /* 0x000fe2000001ff00 */
[----:B------:R-:W-:Y:S01]  /*b950*/  CS2R R38, SRZ ;  /* 0x0000000000267805 */ /* 0x000fe2000001ff00 */
[----:B------:R-:W-:-:S09]  /*b960*/  CS2R R36, SRZ ;  /* 0x0000000000247805 */ /* 0x000fd2000001ff00 */
[----:B------:R-:W-:-:S04]  /*b970*/  @!P0 SHF.R.S32.HI R0, RZ, 0x1f, R5 ;  /* 0x0000001fff008819 */ /* 0x000fc80000011405 */
[----:B------:R-:W-:-:S04]  /*b980*/  @!P0 LEA.HI R0, R0, R5, RZ, 0x3 ;  /* 0x0000000500008211 */ /* 0x000fc800078f18ff */
[----:B------:R-:W-:Y:S02]  /*b990*/  @!P0 LOP3.LUT R0, R0, 0xfffffff8, RZ, 0xc0, !PT ;  /* 0xfffffff800008812 */ /* 0x000fe400078ec0ff */
[----:B------:R-:W-:-:S03]  /*b9a0*/  IADD3 R5, R57, 0x20, RZ ;  /* 0x0000002039057810 */ /* 0x000fc60007ffe0ff */
[----:B-1----:R-:W-:-:S04]  /*b9b0*/  @!P0 IMAD.WIDE R10, R0, 0x2, R6 ;  /* 0x00000002000a8825 */ /* 0x002fc800078e0206 */
[----:B--2---:R-:W-:Y:S01]  /*b9c0*/  @!P0 IMAD.WIDE R8, R0, 0x2, R2 ;  /* 0x0000000200088825 */ /* 0x004fe200078e0202 */
        /* <DEDUP_REMOVED lines=9> */
[----:B------:R-:W-:-:S05]  /*ba60*/  @!P0 LOP3.LUT R0, R0, 0xfffffff8, RZ, 0xc0, !PT ;  /* 0xfffffff800008812 */ /* 0x000fca00078ec0ff */
[----:B------:R-:W-:-:S04]  /*ba70*/  @!P0 IMAD.WIDE R6, R0, 0x2, R6 ;  /* 0x0000000200068825 */ /* 0x000fc800078e0206 */
[----:B------:R-:W-:Y:S01]  /*ba80*/  @!P0 IMAD.WIDE R2, R0, 0x2, R2 ;  /* 0x0000000200028825 */ /* 0x000fe200078e0202 */
[----:B------:R1:W5:Y:S04]  /*ba90*/  @!P0 LD.E.128 R48, [R6.64] ;  /* 0x0000000c06308980 */ /* 0x000368000c101d00 */
[----:B------:R1:W5:Y:S02]  /*baa0*/  @!P0 LD.E.128 R52, [R2.64] ;  /* 0x0000000c02348980 */ /* 0x000364000c101d00 */
.L_x_477:
[----:B--23--:R-:W-:Y:S05]  /*bab0*/  BSYNC B0 ;  /* 0x0000000000007941 */ /* 0x00cfea0003800000 */
.L_x_476:
[----:B-1--45:R-:W-:Y:S01]  /*bac0*/  IMAD.MOV.U32 R2, RZ, RZ, R50 ;  /* 0x000000ffff027224 */ /* 0x032fe200078e0032 */
[----:B------:R1:W2:Y:S01]  /*bad0*/  SHFL.IDX PT, R9, R14, 0x1, 0x1e1f ;  /* 0x003e1f000e097f89 */ /* 0x0002a200000e0000 */
[----:B------:R-:W-:Y:S01]  /*bae0*/  IMAD.MOV.U32 R0, RZ, RZ, R51 ;  /* 0x000000ffff007224 */ /* 0x000fe200078e0033 */
[----:B------:R-:W-:Y:S01]  /*baf0*/  BSSY B0, `(.L_x_478) ;  /* 0x0000057000007945 */ /* 0x000fe20003800000 */
[----:B------:R-:W-:Y:S01]  /*bb00*/  IMAD.MOV.U32 R5, RZ, RZ, R48 ;  /* 0x000000ffff057224 */ /* 0x000fe200078e0030 */
[----:B------:R1:W3:Y:S01]  /*bb10*/  SHFL.IDX PT, R8, R15, 0x1, 0x1e1f ;  /* 0x003e1f000f087f89 */ /* 0x0002e200000e0000 */
[----:B------:R-:W-:Y:S01]  /*bb20*/  IMAD.MOV.U32 R3, RZ, RZ, R49 ;  /* 0x000000ffff037224 */ /* 0x000fe200078e0031 */
[----:B------:R-:W-:Y:S01]  /*bb30*/  PRMT R88, R0, 0x5410, R2 ;  /* 0x0000541000587816 */ /* 0x000fe20000000002 */
[----:B------:R-:W-:Y:S01]  /*bb40*/  IMAD.MOV.U32 R0, RZ, RZ, R35 ;  /* 0x000000ffff007224 */ /* 0x000fe200078e0023 */
[----:B------:R-:W-:Y:S01]  /*bb50*/  MOV R2, R34 ;  /* 0x0000002200027202 */ /* 0x000fe20000000f00 */
[----:B------:R1:W4:Y:S01]  /*bb60*/  SHFL.IDX PT, R11, R12, 0x1, 0x1e1f ;  /* 0x003e1f000c0b7f89 */ /* 0x00032200000e0000 */
[----:B------:R-:W-:Y:S01]  /*bb70*/  PRMT R87, R3, 0x5410, R5 ;  /* 0x0000541003577816 */ /* 0x000fe20000000005 */
[----:B------:R-:W-:Y:S01]  /*bb80*/  IMAD.MOV.U32 R5, RZ, RZ, R32 ;  /* 0x000000ffff057224 */ /* 0x000fe200078e0020 */
[----:B------:R-:W-:Y:S01]  /*bb90*/  PRMT R84, R0, 0x5410, R2 ;  /* 0x0000541000547816 */ /* 0x000fe20000000002 */
[----:B------:R-:W-:Y:S01]  /*bba0*/  IMAD.MOV.U32 R0, RZ, RZ, R19 ;  /* 0x000000ffff007224 */ /* 0x000fe200078e0013 */
[----:B------:R-:W-:Y:S01]  /*bbb0*/  MOV R2, R18 ;  /* 0x0000001200027202 */ /* 0x000fe20000000f00 */
[----:B------:R-:W-:Y:S01]  /*bbc0*/  IMAD.MOV.U32 R3, RZ, RZ, R33 ;  /* 0x000000ffff037224 */ /* 0x000fe200078e0021 */
[----:B------:R1:W1:Y:S01]  /*bbd0*/  SHFL.IDX PT, R10, R13, 0x1, 0x1e1f ;  /* 0x003e1f000d0a7f89 */ /* 0x00026200000e0000 */
        /* <DEDUP_REMOVED lines=37> */
[----:B-1234-:R-:W-:Y:S01]  /*be30*/  ISETP.GE.AND P0, PT, R57, c[0x0][0x27c], PT ;  /* 0x00009f0039007a0c */ /* 0x01efe20003f06270 */
[----:B------:R-:W-:Y:S01]  /*be40*/  CS2R R66, SRZ ;  /* 0x0000000000427805 */ /* 0x000fe2000001ff00 */
[----:B------:R-:W-:Y:S01]  /*be50*/  CS2R R64, SRZ ;  /* 0x0000000000407805 */ /* 0x000fe2000001ff00 */
[----:B------:R-:W-:Y:S01]  /*be60*/  CS2R R62, SRZ ;  /* 0x00000000003e7805 */ /* 0x000fe2000001ff00 */
[----:B------:R-:W-:-:S09]  /*be70*/  CS2R R60, SRZ ;  /* 0x00000000003c7805 */ /* 0x000fd2000001ff00 */
[----:B------:R-:W-:-:S04]  /*be80*/  @!P0 IMAD.WIDE R2, R57, 0x2, R10 ;  /* 0x0000000239028825 */ /* 0x000fc800078e020a */
[C---:B------:R-:W-:Y:S01]  /*be90*/  @!P0 IMAD.WIDE R6, R57.reuse, 0x2, R8 ;  /* 0x0000000239068825 */ /* 0x040fe200078e0208 */
[----:B------:R1:W5:Y:S04]  /*bea0*/  @!P0 LD.E.128 R64, [R2.64] ;  /* 0x0000000c02408980 */ /* 0x000368000c101d00 */
[----:B------:R2:W5:Y:S01]  /*beb0*/  @!P0 LD.E.128 R60, [R6.64] ;  /* 0x0000000c063c8980 */ /* 0x000562000c101d00 */
[----:B-1----:R-:W-:-:S04]  /*bec0*/  IADD3 R2, R57, 0x10, RZ ;  /* 0x0000001039027810 */ /* 0x002fc80007ffe0ff */
[----:B------:R-:W-:Y:S01]  /*bed0*/  ISETP.GE.AND P0, PT, R2, c[0x0][0x27c], PT ;  /* 0x00009f0002007a0c */ /* 0x000fe20003f06270 */
[----:B------:R-:W-:-:S12]  /*bee0*/  CS2R R74, SRZ ;  /* 0x00000000004a7805 */ /* 0x000fd8000001ff00 */
[----:B------:R-:W-:-:S04]  /*bef0*/  @!P0 SHF.R.S32.HI R0, RZ, 0x1f, R2 ;  /* 0x0000001fff008819 */ /* 0x000fc80000011402 */
[----:B------:R-:W-:-:S04]  /*bf00*/  @!P0 LEA.HI R0, R0, R2, RZ, 0x3 ;  /* 0x0000000200008211 */ /* 0x000fc800078f18ff */
[----:B------:R-:W-:Y:S01]  /*bf10*/  @!P0 LOP3.LUT R0, R0, 0xfffffff8, RZ, 0xc0, !PT ;  /* 0xfffffff800008812 */ /* 0x000fe200078ec0ff */
[----:B------:R-:W-:Y:S01]  /*bf20*/  CS2R R72, SRZ ;  /* 0x0000000000487805 */ /* 0x000fe2000001ff00 */
[----:B------:R-:W-:-:S03]  /*bf30*/  CS2R R70, SRZ ;  /* 0x0000000000467805 */ /* 0x000fc6000001ff00 */
[----:B------:R-:W-:Y:S01]  /*bf40*/  @!P0 IMAD.WIDE R2, R0, 0x2, R10 ;  /* 0x0000000200028825 */ /* 0x000fe200078e020a */
[----:B------:R-:W-:-:S03]  /*bf50*/  CS2R R68, SRZ ;  /* 0x0000000000447805 */ /* 0x000fc6000001ff00 */
[----:B--2---:R-:W-:Y:S01]  /*bf60*/  @!P0 IMAD.WIDE R6, R0, 0x2, R8 ;  /* 0x0000000200068825 */ /* 0x004fe200078e0208 */
        /* <DEDUP_REMOVED lines=9> */
[----:B------:R-:W-:Y:S01]  /*c000*/  CS2R R78, SRZ ;  /* 0x00000000004e7805 */ /* 0x000fe2000001ff00 */
[----:B------:R-:W-:Y:S02]  /*c010*/  CS2R R76, SRZ ;  /* 0x00000000004c7805 */ /* 0x000fe4000001ff00 */
[----:B--2---:R-:W-:-:S04]  /*c020*/  @!P0 IMAD.WIDE R6, R0, 0x2, R8 ;  /* 0x0000000200068825 */ /* 0x004fc800078e0208 */
[----:B------:R-:W-:Y:S01]  /*c030*/  @!P0 IMAD.WIDE R2, R0, 0x2, R10 ;  /* 0x0000000200028825 */ /* 0x000fe200078e020a */
[----:B------:R1:W5:Y:S04]  /*c040*/  @!P0 LD.E.128 R80, [R6.64] ;  /* 0x0000000c06508980 */ /* 0x000368000c101d00 */
[----:B------:R1:W5:Y:S02]  /*c050*/  @!P0 LD.E.128 R76, [R2.64] ;  /* 0x0000000c024c8980 */ /* 0x000364000c101d00 */
.L_x_479:
[----:B-1234-:R-:W-:Y:S05]  /*c060*/  BSYNC B0 ;  /* 0x0000000000007941 */ /* 0x01efea0003800000 */
.L_x_478:
[----:B-----5:R-:W-:Y:S01]  /*c070*/  IMAD.MOV.U32 R0, RZ, RZ, R80 ;  /* 0x000000ffff007224 */ /* 0x020fe200078e0050 */
[----:B------:R-:W-:-:S04]  /*c080*/  DEPBAR.LE SB0, 0x1 ;  /* 0x000080400000791a */ /* 0x000fc80000000000 */
[----:B------:R-:W-:Y:S01]  /*c090*/  IMAD.MOV.U32 R5, RZ, RZ, R81 ;  /* 0x000000ffff057224 */ /* 0x000fe200078e0051 */
[----:B------:R-:W-:Y:S01]  /*c0a0*/  PRMT R100, R100, 0x5410, R0 ;  /* 0x0000541064647816 */ /* 0x000fe20000000000 */
[----:B------:R-:W-:Y:S01]  /*c0b0*/  IMAD.MOV.U32 R3, RZ, RZ, R82 ;  /* 0x000000ffff037224 */ /* 0x000fe200078e0052 */
[----:B------:R-:W-:Y:S01]  /*c0c0*/  MOV R0, R68 ;  /* 0x0000004400007202 */ /* 0x000fe20000000f00 */
        /* <DEDUP_REMOVED lines=11> */
[----:B------:R-:W-:Y:S01]  /*c180*/  MOV R5, R61 ;  /* 0x0000003d00057202 */ /* 0x000fe20000000f00 */
[----:B------:R-:W-:Y:S01]  /*c190*/  BSSY B1, `(.L_x_480) ;  /* 0x0000190000017945 */ /* 0x000fe20003800000 */
[----:B------:R-:W-:Y:S01]  /*c1a0*/  PRMT R97, R2, 0x5410, R3 ;  /* 0x0000541002617816 */ /* 0x000fe20000000003 */
[----:B------:R-:W-:Y:S01]  /*c1b0*/  IMAD.MOV.U32 R3, RZ, RZ, R62 ;  /* 0x000000ffff037224 */ /* 0x000fe200078e003e */
[----:B------:R-:W-:Y:S01]  /*c1c0*/  PRMT R92, R5, 0x7610, R92 ;  /* 0x00007610055c7816 */ /* 0x000fe2000000005c */
[----:B------:R-:W-:Y:S01]  /*c1d0*/  IMAD.MOV.U32 R2, RZ, RZ, R63 ;  /* 0x000000ffff027224 */ /* 0x000fe200078e003f */
[----:B------:R-:W-:Y:S01]  /*c1e0*/  PRMT R98, R98, 0x5410, R0 ;  /* 0x0000541062627816 */ /* 0x000fe20000000000 */
[----:B------:R-:W-:-:S02]  /*c1f0*/  IMAD.MOV.U32 R5, RZ, RZ, R77 ;  /* 0x000000ffff057224 */ /* 0x000fc400078e004d */
[----:B------:R-:W-:Y:S01]  /*c200*/  IMAD.MOV.U32 R0, RZ, RZ, R72 ;  /* 0x000000ffff007224 */ /* 0x000fe200078e0048 */
[----:B------:R-:W-:Y:S01]  /*c210*/  PRMT R93, R2, 0x5410, R3 ;  /* 0x00005410025d7816 */ /* 0x000fe20000000003 */
[----:B------:R-:W-:Y:S01]  /*c220*/  IMAD.MOV.U32 R3, RZ, RZ, R78 ;  /* 0x000000ffff037224 */ /* 0x000fe200078e004e */
[----:B------:R-:W-:Y:S01]  /*c230*/  PRMT R98, R5, 0x7610, R98 ;  /* 0x0000761005627816 */ /* 0x000fe20000000062 */
[----:B------:R-:W-:Y:S01]  /*c240*/  IMAD.MOV.U32 R2, RZ, RZ, R79 ;  /* 0x000000ffff027224 */ /* 0x000fe200078e004f */
[----:B------:R-:W-:Y:S02]  /*c250*/  IADD3 R5, -R199, R40, RZ ;  /* 0x00000028c7057210 */ /* 0x000fe40007ffe1ff */
[----:B------:R-:W-:Y:S01]  /*c260*/  PRMT R94, R94, 0x5410, R0 ;  /* 0x000054105e5e7816 */ /* 0x000fe20000000000 */
[----:B------:R-:W-:Y:S01]  /*c270*/  IMAD.MOV.U32 R0, RZ, RZ, R66 ;  /* 0x000000ffff007224 */ /* 0x000fe200078e0042 */
[----:B------:R-:W-:Y:S02]  /*c280*/  IMNMX R46, R5, 0x80, PT ;  /* 0x00000080052e7817 */ /* 0x000fe40003800200 */
[----:B------:R-:W-:Y:S01]  /*c290*/  PRMT R99, R2, 0x5410, R3 ;  /* 0x0000541002637816 */ /* 0x000fe20000000003 */
[----:B------:R-:W-:Y:S01]  /*c2a0*/  IMAD.MOV.U32 R2, RZ, RZ, R75 ;  /* 0x000000ffff027224 */ /* 0x000fe200078e004b */
[----:B------:R-:W-:Y:S01]  /*c2b0*/  MOV R3, R74 ;  /* 0x0000004a00037202 */ /* 0x000fe20000000f00 */
[----:B------:R-:W-:Y:S01]  /*c2c0*/  BAR.SYNC.DEFER_BLOCKING 0x0 ;  /* 0x0000000000007b1d */ /* 0x000fe20000010000 */
[----:B------:R-:W-:-:S02]  /*c2d0*/  ISETP.GE.AND P0, PT, R56, R46, PT ;  /* 0x0000002e3800720c */ /* 0x000fc40003f06270 */
[----:B------:R-:W-:Y:S01]  /*c2e0*/  PRMT R95, R2, 0x5410, R3 ;  /* 0x00005410025f7816 */ /* 0x000fe20000000003 */
[----:B------:R-:W-:Y:S01]  /*c2f0*/  IMAD.MOV.U32 R2, RZ, RZ, R73 ;  /* 0x000000ffff027224 */ /* 0x000fe200078e0049 */
[----:B------:R-:W-:Y:S01]  /*c300*/  PRMT R91, R91, 0x5410, R0 ;  /* 0x000054105b5b7816 */ /* 0x000fe20000000000 */
[----:B------:R-:W-:Y:S02]  /*c310*/  IMAD.MOV.U32 R3, RZ, RZ, R67 ;  /* 0x000000ffff037224 */ /* 0x000fe400078e0043 */
[----:B------:R-:W-:Y:S01]  /*c320*/  IMAD.MOV.U32 R0, RZ, RZ, R65 ;  /* 0x000000ffff007224 */ /* 0x000fe200078e0041 */
[----:B------:R-:W-:Y:S01]  /*c330*/  PRMT R94, R2, 0x7610, R94 ;  /* 0x00007610025e7816 */ /* 0x000fe2000000005e */
[----:B------:R-:W-:Y:S01]  /*c340*/  IMAD.MOV.U32 R2, RZ, RZ, R64 ;  /* 0x000000ffff027224 */ /* 0x000fe200078e0040 */
[----:B------:R-:W-:-:S04]  /*c350*/  PRMT R91, R3, 0x7610, R91 ;  /* 0x00007610035b7816 */ /* 0x000fc8000000005b */
[----:B------:R-:W-:Y:S01]  /*c360*/  PRMT R90, R0, 0x5410, R2 ;  /* 0x00005410005a7816 */ /* 0x000fe20000000002 */
[----:B------:R-:W-:Y:S05]  /*c370*/  @P0 BRA `(.L_x_481) ;  /* 0x0000171000000947 */ /* 0x000fea0003800000 */
[----:B------:R-:W-:Y:S01]  /*c380*/  ISETP.GE.AND P0, PT, R57, c[0x0][0x27c], PT ;  /* 0x00009f0039007a0c */ /* 0x000fe20003f06270 */
[----:B------:R-:W-:-:S12]  /*c390*/  BSSY B0, `(.L_x_482) ;  /* 0x0000075000007945 */ /* 0x000fd80003800000 */
[----:B------:R-:W-:Y:S05]  /*c3a0*/  @P0 BRA `(.L_x_483) ;  /* 0x0000073000000947 */ /* 0x000fea0003800000 */
[----:B------:R-:W-:Y:S01]  /*c3b0*/  IMAD.MOV.U32 R3, RZ, RZ, c[0x0][0x27c] ;  /* 0x00009f00ff037624 */ /* 0x000fe200078e00ff */
[----:B------:R-:W-:Y:S01]  /*c3c0*/  LEA.HI R2, R56, R56, RZ, 0x1 ;  /* 0x0000003838027211 */ /* 0x000fe200078f08ff */
[----:B------:R-:W-:-:S03]  /*c3d0*/  IMAD.SHL.U32 R0, R111, 0x40, RZ ;  /* 0x000000406f007824 */ /* 0x000fc600078e00ff */
[----:B------:R-:W-:Y:S02]  /*c3e0*/  LOP3.LUT R2, R2, 0x7fffffe, RZ, 0xc0, !PT ;  /* 0x07fffffe02027812 */ /* 0x000fe400078ec0ff */
[----:B------:R-:W-:Y:S02]  /*c3f0*/  LEA.HI R3, R3, R45, RZ, 0x1d ;  /* 0x0000002d03037211 */ /* 0x000fe400078fe8ff */
[----:B------:R-:W-:Y:S01]  /*c400*/  LOP3.LUT R0, R0, 0xc0, RZ, 0xc0, !PT ;  /* 0x000000c000007812 */ /* 0x000fe200078ec0ff */
[----:B------:R-:W-:Y:S01]  /*c410*/  IMAD.IADD R2, R56, 0x1, -R2 ;  /* 0x0000000138027824 */ /* 0x000fe200078e0a02 */
[----:B------:R-:W-:Y:S02]  /*c420*/  SHF.R.S32.HI R6, RZ, 0x1f, R3 ;  /* 0x0000001fff067819 */ /* 0x000fe40000011403 */
[----:B------:R-:W-:Y:S01]  /*c430*/  LOP3.LUT R5, R0, 0x18, R57, 0xf8, !PT ;  /* 0x0000001800057812 */ /* 0x000fe200078ef839 */
[----:B------:R-:W-:Y:S01]  /*c440*/  IMAD R2, R89, 0x8, R2 ;  /* 0x0000000859027824 */ /* 0x000fe200078e0202 */
[----:B------:R-:W-:-:S02]  /*c450*/  SHF.R.U32.HI R8, RZ, 0x3, R0 ;  /* 0x00000003ff087819 */ /* 0x000fc40000011600 */
[----:B------:R-:W-:Y:S01]  /*c460*/  LEA.HI R6, R6, R3, RZ, 0x2 ;  /* 0x0000000306067211 */ /* 0x000fe200078f10ff */
[----:B------:R-:W-:Y:S01]  /*c470*/  IMAD.SHL.U32 R3, R3, 0x8, RZ ;  /* 0x0000000803037824 */ /* 0x000fe200078e00ff */
[-C--:B------:R-:W-:Y:S01]  /*c480*/  LOP3.LUT R7, R5, R8.reuse, RZ, 0x3c, !PT ;  /* 0x0000000805077212 */ /* 0x080fe200078e3cff */
[----:B------:R-:W-:Y:S01]  /*c490*/  IMAD.SHL.U32 R5, R2, 0x20, RZ ;  /* 0x0000002002057824 */ /* 0x000fe200078e00ff */
[----:B------:R-:W-:Y:S02]  /*c4a0*/  SHF.L.U32 R2, R6, 0xa, RZ ;  /* 0x0000000a06027819 */ /* 0x000fe400000006ff */
[----:B------:R-:W-:Y:S01]  /*c4b0*/  LOP3.LUT R0, R0, 0x18, R3, 0xf8, !PT ;  /* 0x0000001800007812 */ /* 0x000fe200078ef803 */
[----:B------:R-:W-:Y:S01]  /*c4c0*/  IMAD.IADD R3, R5, 0x1, R7 ;  /* 0x0000000105037824 */ /* 0x000fe200078e0207 */
[----:B------:R-:W-:Y:S02]  /*c4d0*/  LOP3.LUT R2, R2, 0x7ffff000, RZ, 0xc0, !PT ;  /* 0x7ffff00002027812 */ /* 0x000fe400078ec0ff */
[----:B------:R-:W-:Y:S01]  /*c4e0*/  LOP3.LUT R0, R0, R8, RZ, 0x3c, !PT ;  /* 0x0000000800007212 */ /* 0x000fe200078e3cff */
[----:B------:R-:W-:Y:S01]  /*c4f0*/  IMAD.SHL.U32 R43, R3, 0x2, RZ ;  /* 0x00000002032b7824 */ /* 0x000fe200078e00ff */
[----:B------:R-:W-:-:S02]  /*c500*/  SHF.R.U64 R3, R18, 0x10, R19 ;  /* 0x0000001012037819 */ /* 0x000fc40000001213 */
[----:B------:R-:W-:Y:S02]  /*c510*/  IADD3 R0, R0, R2, R5 ;  /* 0x0000000200007210 */ /* 0x000fe40007ffe005 */
[----:B------:R-:W1:Y:S01]  /*c520*/  LDS.128 R12, [R43+0x6080] ;  /* 0x006080002b0c7984 */ /* 0x000e620000000c00 */
[--C-:B------:R-:W-:Y:S02]  /*c530*/  SHF.R.U32.HI R2, RZ, 0x10, R17.reuse ;  /* 0x00000010ff027819 */ /* 0x100fe40000011611 */
[----:B------:R-:W-:Y:S01]  /*c540*/  IMAD.SHL.U32 R41, R0, 0x2, RZ ;  /* 0x0000000200297824 */ /* 0x000fe200078e00ff */
[----:B------:R-:W-:Y:S02]  /*c550*/  SHF.R.U64 R0, R16, 0x10, R17 ;  /* 0x0000001010007819 */ /* 0x000fe40000001211 */
[----:B------:R-:W-:Y:S02]  /*c560*/  SHF.R.U32.HI R5, RZ, 0x10, R19 ;  /* 0x00000010ff057819 */ /* 0x000fe40000011613 */
[----:B------:R-:W2:Y:S01]  /*c570*/  LDS.128 R8, [R41+0x6080] ;  /* 0x0060800029087984 */ /* 0x000ea20000000c00 */
[----:B------:R-:W-:-:S02]  /*c580*/  SHF.R.U64 R6, R20, 0x10, R21 ;  /* 0x0000001014067819 */ /* 0x000fc40000001215 */
[----:B------:R-:W-:Y:S02]  /*c590*/  SHF.R.U32.HI R7, RZ, 0x10, R21 ;  /* 0x00000010ff077819 */ /* 0x000fe40000011615 */
[C---:B------:R-:W-:Y:S02]  /*c5a0*/  PRMT R18, R25.reuse, 0x5432, R0 ;  /* 0x0000543219127816 */ /* 0x040fe40000000000 */
[----:B------:R-:W-:Y:S02]  /*c5b0*/  PRMT R21, R25, 0x5410, R2 ;  /* 0x0000541019157816 */ /* 0x000fe40000000002 */
[C---:B------:R-:W-:Y:S02]  /*c5c0*/  PRMT R25, R26.reuse, 0x5432, R3 ;  /* 0x000054321a197816 */ /* 0x040fe40000000003 */
[----:B------:R-:W-:Y:S02]  /*c5d0*/  PRMT R26, R26, 0x5410, R5 ;  /* 0x000054101a1a7816 */ /* 0x000fe40000000005 */
[----:B------:R-:W-:-:S02]  /*c5e0*/  PRMT R5, R24, 0x5432, R6 ;  /* 0x0000543218057816 */ /* 0x000fc40000000006 */
[--C-:B------:R-:W-:Y:S02]  /*c5f0*/  SHF.R.U32.HI R17, RZ, 0x10, R23.reuse ;  /* 0x00000010ff117819 */ /* 0x100fe40000011617 */
[----:B------:R-:W-:Y:S01]  /*c600*/  SHF.R.U64 R16, R22, 0x10, R23 ;  /* 0x0000001016107819 */ /* 0x000fe20000001217 */
[----:B------:R-:W-:Y:S01]  /*c610*/  IMAD.U32 R30, R5, 0x10000, RZ ;  /* 0x00010000051e7824 */ /* 0x000fe200078e00ff */
[----:B------:R-:W-:Y:S02]  /*c620*/  PRMT R19, R24, 0x5410, R7 ;  /* 0x0000541018137816 */ /* 0x000fe40000000007 */
[C---:B------:R-:W-:Y:S02]  /*c630*/  PRMT R23, R27.reuse, 0x5410, R17 ;  /* 0x000054101b177816 */ /* 0x040fe40000000011 */
[----:B------:R-:W-:Y:S02]  /*c640*/  PRMT R24, R27, 0x5432, R16 ;  /* 0x000054321b187816 */ /* 0x000fe40000000010 */
[----:B------:R-:W-:-:S02]  /*c650*/  SHF.L.U32 R29, R18, 0x10, RZ ;  /* 0x00000010121d7819 */ /* 0x000fc400000006ff */
[----:B------:R-:W-:Y:S01]  /*c660*/  LOP3.LUT R44, R5, 0xffff0000, RZ, 0xc0, !PT ;  /* 0xffff0000052c7812 */ /* 0x000fe200078ec0ff */
[----:B------:R-:W-:Y:S02]  /*c670*/  IMAD.U32 R5, R21, 0x10000, RZ ;  /* 0x0001000015057824 */ /* 0x000fe400078e00ff */
[C---:B-1----:R-:W-:Y:S01]  /*c680*/  IMAD.U32 R17, R13.reuse, 0x10000, RZ ;  /* 0x000100000d117824 */ /* 0x042fe200078e00ff */
[----:B------:R-:W-:Y:S01]  /*c690*/  LOP3.LUT R20, R13, 0xffff0000, RZ, 0xc0, !PT ;  /* 0xffff00000d147812 */ /* 0x000fe200078ec0ff */
[----:B------:R-:W-:Y:S01]  /*c6a0*/  IMAD.U32 R16, R12, 0x10000, RZ ;  /* 0x000100000c107824 */ /* 0x000fe200078e00ff */
[C---:B------:R-:W-:Y:S01]  /*c6b0*/  SHF.L.U32 R13, R15.reuse, 0x10, RZ ;  /* 0x000000100f0d7819 */ /* 0x040fe200000006ff */
[----:B------:R-:W-:Y:S01]  /*c6c0*/  IMAD.U32 R22, R14, 0x10000, RZ ;  /* 0x000100000e167824 */ /* 0x000fe200078e00ff */
[----:B------:R-:W-:Y:S02]  /*c6d0*/  LOP3.LUT R27, R15, 0xffff0000, RZ, 0xc0, !PT ;  /* 0xffff00000f1b7812 */ /* 0x000fe400078ec0ff */
[----:B------:R-:W-:Y:S01]  /*c6e0*/  LOP3.LUT R12, R12, 0xffff0000, RZ, 0xc0, !PT ;  /* 0xffff00000c0c7812 */ /* 0x000fe200078ec0ff */
[C---:B--2---:R-:W-:Y:S01]  /*c6f0*/  IMAD.U32 R2, R8.reuse, 0x10000, RZ ;  /* 0x0001000008027824 */ /* 0x044fe200078e00ff */
[----:B------:R-:W-:Y:S01]  /*c700*/  LOP3.LUT R3, R8, 0xffff0000, RZ, 0xc0, !PT ;  /* 0xffff000008037812 */ /* 0x000fe200078ec0ff */
[C---:B------:R-:W-:Y:S01]  /*c710*/  IMAD.U32 R6, R9.reuse, 0x10000, RZ ;  /* 0x0001000009067824 */ /* 0x040fe200078e00ff */
[----:B------:R-:W-:Y:S01]  /*c720*/  LOP3.LUT R8, R9, 0xffff0000, RZ, 0xc0, !PT ;  /* 0xffff000009087812 */ /* 0x000fe200078ec0ff */
[----:B------:R-:W-:Y:S01]  /*c730*/  FMUL.FTZ R0, R2, R30 ;  /* 0x0000001e02007220 */ /* 0x000fe20000410000 */
[C---:B------:R-:W-:Y:S01]  /*c740*/  LOP3.LUT R15, R10.reuse, 0xffff0000, RZ, 0xc0, !PT ;  /* 0xffff00000a0f7812 */ /* 0x040fe200078ec0ff */
[----:B------:R-:W-:Y:S01]  /*c750*/  IMAD.U32 R9, R10, 0x10000, RZ ;  /* 0x000100000a097824 */ /* 0x000fe200078e00ff */
[----:B------:R-:W-:Y:S01]  /*c760*/  LOP3.LUT R10, R18, 0xffff0000, RZ, 0xc0, !PT ;  /* 0xffff0000120a7812 */ /* 0x000fe200078ec0ff */
[----:B------:R-:W-:Y:S01]  /*c770*/  FFMA.FTZ R42, R16, R29, -R0 ;  /* 0x0000001d102a7223 */ /* 0x000fe20000010800 */
[----:B------:R-:W-:Y:S01]  /*c780*/  LOP3.LUT R28, R14, 0xffff0000, RZ, 0xc0, !PT ;  /* 0xffff00000e1c7812 */ /* 0x000fe200078ec0ff */
[----:B------:R-:W-:Y:S01]  /*c790*/  FMUL.FTZ R0, R3, R44 ;  /* 0x0000002c03007220 */ /* 0x000fe20000410000 */
[C---:B------:R-:W-:Y:S01]  /*c7a0*/  LOP3.LUT R14, R11.reuse, 0xffff0000, RZ, 0xc0, !PT ;  /* 0xffff00000b0e7812 */ /* 0x040fe200078ec0ff */
[----:B------:R-:W-:-:S02]  /*c7b0*/  IMAD.U32 R7, R11, 0x10000, RZ ;  /* 0x000100000b077824 */ /* 0x000fc400078e00ff */
[----:B------:R-:W-:Y:S02]  /*c7c0*/  FMUL.FTZ R2, R2, R29 ;  /* 0x0000001d02027220 */ /* 0x000fe40000410000 */
[----:B------:R-:W-:Y:S02]  /*c7d0*/  IMAD.U32 R11, R19, 0x10000, RZ ;  /* 0x00010000130b7824 */ /* 0x000fe400078e00ff */
[-C--:B------:R-:W-:Y:S02]  /*c7e0*/  FMUL.FTZ R3, R3, R10.reuse ;  /* 0x0000000a03037220 */ /* 0x080fe40000410000 */
[----:B------:R-:W-:Y:S01]  /*c7f0*/  FFMA.FTZ R31, R12, R10, -R0 ;  /* 0x0000000a0c1f7223 */ /* 0x000fe20000010800 */
[----:B------:R-:W-:Y:S01]  /*c800*/  LOP3.LUT R10, R21, 0xffff0000, RZ, 0xc0, !PT ;  /* 0xffff0000150a7812 */ /* 0x000fe200078ec0ff */
[----:B------:R-:W-:Y:S01]  /*c810*/  FFMA.FTZ R40, R16, R30, R2 ;  /* 0x0000001e10287223 */ /* 0x000fe20000010002 */
[----:B------:R-:W-:Y:S01]  /*c820*/  SHF.L.U32 R16, R23, 0x10, RZ ;  /* 0x0000001017107819 */ /* 0x000fe200000006ff */
[----:B------:R-:W-:-:S02]  /*c830*/  FMUL.FTZ R0, R6, R5 ;  /* 0x0000000506007220 */ /* 0x000fc40000410000 */
[-C--:B------:R-:W-:Y:S02]  /*c840*/  FMUL.FTZ R2, R6, R11.reuse ;  /* 0x0000000b06027220 */ /* 0x080fe40000410000 */
[----:B------:R-:W-:Y:S01]  /*c850*/  FFMA.FTZ R30, R12, R44, R3 ;  /* 0x0000002c0c1e7223 */ /* 0x000fe20000010003 */
[----:B------:R-:W-:Y:S01]  /*c860*/  LOP3.LUT R12, R24, 0xffff0000, RZ, 0xc0, !PT ;  /* 0xffff0000180c7812 */ /* 0x000fe200078ec0ff */
[----:B------:R-:W-:Y:S02]  /*c870*/  IMAD.U32 R3, R26, 0x10000, RZ ;  /* 0x000100001a037824 */ /* 0x000fe400078e00ff */
[----:B------:R-:W-:Y:S01]  /*c880*/  FFMA.FTZ R18, R17, R11, R0 ;  /* 0x0000000b11127223 */ /* 0x000fe20000010000 */
[----:B------:R-:W-:Y:S01]  /*c890*/  LOP3.LUT R11, R19, 0xffff0000, RZ, 0xc0, !PT ;  /* 0xffff0000130b7812 */ /* 0x000fe200078ec0ff */
[----:B------:R-:W-:Y:S02]  /*c8a0*/  FFMA.FTZ R29, R17, R5, -R2 ;  /* 0x00000005111d7223 */ /* 0x000fe40000010802 */
[----:B------:R-:W-:-:S02]  /*c8b0*/  FMUL.FTZ R2, R7, R16 ;  /* 0x0000001007027220 */ /* 0x000fc40000410000 */
[-C--:B------:R-:W-:Y:S02]  /*c8c0*/  FMUL.FTZ R0, R7, R3.reuse ;  /* 0x0000000307007220 */ /* 0x080fe40000410000 */
[----:B------:R-:W-:Y:S02]  /*c8d0*/  IMAD.U32 R7, R24, 0x10000, RZ ;  /* 0x0001000018077824 */ /* 0x000fe400078e00ff */
[----:B------:R-:W-:Y:S02]  /*c8e0*/  FFMA.FTZ R17, R13, R3, -R2 ;  /* 0x000000030d117223 */ /* 0x000fe40000010802 */
[----:B------:R-:W-:Y:S02]  /*c8f0*/  IMAD.U32 R6, R25, 0x10000, RZ ;  /* 0x0001000019067824 */ /* 0x000fe400078e00ff */
[----:B------:R-:W-:Y:S02]  /*c900*/  FMUL.FTZ R5, R8, R11 ;  /* 0x0000000b08057220 */ /* 0x000fe40000410000 */
[----:B------:R-:W-:-:S02]  /*c910*/  FMUL.FTZ R2, R9, R7 ;  /* 0x0000000709027220 */ /* 0x000fc40000410000 */
[----:B------:R-:W-:Y:S02]  /*c920*/  FFMA.FTZ R16, R13, R16, R0 ;  /* 0x000000100d107223 */ /* 0x000fe40000010000 */
[-C--:B------:R-:W-:Y:S01]  /*c930*/  FMUL.FTZ R3, R8, R10.reuse ;  /* 0x0000000a08037220 */ /* 0x080fe20000410000 */
[----:B------:R-:W-:Y:S01]  /*c940*/  LOP3.LUT R8, R26, 0xffff0000, RZ, 0xc0, !PT ;  /* 0xffff00001a087812 */ /* 0x000fe200078ec0ff */
[----:B------:R-:W-:Y:S02]  /*c950*/  FFMA.FTZ R13, R20, R10, -R5 ;  /* 0x0000000a140d7223 */ /* 0x000fe40000010805 */
[-C--:B------:R-:W-:Y:S01]  /*c960*/  FMUL.FTZ R0, R9, R6.reuse ;  /* 0x0000000609007220 */ /* 0x080fe20000410000 */
[----:B------:R-:W-:Y:S01]  /*c970*/  LOP3.LUT R9, R23, 0xffff0000, RZ, 0xc0, !PT ;  /* 0xffff000017097812 */ /* 0x000fe200078ec0ff */
[----:B------:R-:W-:Y:S01]  /*c980*/  FFMA.FTZ R10, R22, R6, -R2 ;  /* 0x00000006160a7223 */ /* 0x000fe20000010802 */
[----:B------:R-:W-:Y:S01]  /*c990*/  LOP3.LUT R6, R25, 0xffff0000, RZ, 0xc0, !PT ;  /* 0xffff000019067812 */ /* 0x000fe200078ec0ff */
[----:B------:R-:W-:Y:S01]  /*c9a0*/  FFMA.FTZ R11, R20, R11, R3 ;  /* 0x0000000b140b7223 */ /* 0x000fe20000010003 */
[----:B------:R-:W-:Y:S01]  /*c9b0*/  F2FP.BF16.PACK_AB R13, R13, R29 ;  /* 0x0000001d0d0d723e */ /* 0x000fe200000010ff */
[----:B------:R-:W-:-:S02]  /*c9c0*/  FFMA.FTZ R7, R22, R7, R0 ;  /* 0x0000000716077223 */ /* 0x000fc40000010000 */
[C---:B------:R-:W-:Y:S02]  /*c9d0*/  FMUL.FTZ R5, R15.reuse, R12 ;  /* 0x0000000c0f057220 */ /* 0x040fe40000410000 */
[CC--:B------:R-:W-:Y:S02]  /*c9e0*/  FMUL.FTZ R2, R14.reuse, R9.reuse ;  /* 0x000000090e027220 */ /* 0x0c0fe40000410000 */
[----:B------:R-:W-:Y:S02]  /*c9f0*/  FMUL.FTZ R3, R15, R6 ;  /* 0x000000060f037220 */ /* 0x000fe40000410000 */
[----:B------:R-:W-:Y:S02]  /*ca00*/  FMUL.FTZ R0, R14, R8 ;  /* 0x000000080e007220 */ /* 0x000fe40000410000 */
        /* <DEDUP_REMOVED lines=9> */
[----:B------:R-:W-:Y:S02]  /*caa0*/  F2FP.BF16.PACK_AB R10, R3, R7 ;  /* 0x00000007030a723e */ /* 0x000fe400000010ff */
[----:B------:R-:W-:Y:S01]  /*cab0*/  F2FP.BF16.PACK_AB R11, R0, R16 ;  /* 0x00000010000b723e */ /* 0x000fe200000010ff */
[----:B------:R1:W-:Y:S04]  /*cac0*/  STS.128 [R43+0x6080], R12 ;  /* 0x0060800c2b007388 */ /* 0x0003e80000000c00 */
[----:B------:R1:W-:Y:S02]  /*cad0*/  STS.128 [R41+0x6080], R8 ;  /* 0x0060800829007388 */ /* 0x0003e40000000c00 */
.L_x_483:
[----:B------:R-:W-:Y:S05]  /*cae0*/  BSYNC B0 ;  /* 0x0000000000007941 */ /* 0x000fea0003800000 */
.L_x_482:
[----:B------:R-:W-:Y:S01]  /*caf0*/  IADD3 R0, R57, 0x10, RZ ;  /* 0x0000001039007810 */ /* 0x000fe20007ffe0ff */
[----:B------:R-:W-:Y:S03]  /*cb00*/  BSSY B0, `(.L_x_484) ;  /* 0x000007c000007945 */ /* 0x000fe60003800000 */
[----:B------:R-:W-:-:S13]  /*cb10*/  ISETP.GE.AND P0, PT, R0, c[0x0][0x27c], PT ;  /* 0x00009f0000007a0c */ /* 0x000fda0003f06270 */
[----:B------:R-:W-:Y:S05]  /*cb20*/  @P0 BRA `(.L_x_485) ;  /* 0x0000079000000947 */ /* 0x000fea0003800000 */
[----:B------:R-:W-:Y:S01]  /*cb30*/  SHF.R.S32.HI R5, RZ, 0x1f, R0 ;  /* 0x0000001fff057819 */ /* 0x000fe20000011400 */
[----:B------:R-:W-:Y:S01]  /*cb40*/  IMAD.SHL.U32 R6, R111, 0x40, RZ ;  /* 0x000000406f067824 */ /* 0x000fe200078e00ff */
[----:B------:R-:W-:Y:S01]  /*cb50*/  LEA.HI R7, R56, R56, RZ, 0x1 ;  /* 0x0000003838077211 */ /* 0x000fe200078f08ff */
[----:B-1----:R-:W-:Y:S01]  /*cb60*/  IMAD.MOV.U32 R8, RZ, RZ, c[0x0][0x27c] ;  /* 0x00009f00ff087624 */ /* 0x002fe200078e00ff */
[CC--:B------:R-:W-:Y:S02]  /*cb70*/  LEA.HI R3, R5.reuse, R0.reuse, RZ, 0x3 ;  /* 0x0000000005037211 */ /* 0x0c0fe400078f18ff */
[----:B------:R-:W-:Y:S02]  /*cb80*/  LEA.HI R5, R5, R0, RZ, 0x5 ;  /* 0x0000000005057211 */ /* 0x000fe400078f28ff */
[----:B------:R-:W-:Y:S02]  /*cb90*/  LOP3.LUT R7, R7, 0x7fffffe, RZ, 0xc0, !PT ;  /* 0x07fffffe07077812 */ /* 0x000fe400078ec0ff */
[----:B------:R-:W-:-:S02]  /*cba0*/  SHF.R.S32.HI R2, RZ, 0x3, R3 ;  /* 0x00000003ff027819 */ /* 0x000fc40000011403 */
[----:B------:R-:W-:Y:S01]  /*cbb0*/  LOP3.LUT R0, R6, 0xc0, RZ, 0xc0, !PT ;  /* 0x000000c006007812 */ /* 0x000fe200078ec0ff */
[----:B------:R-:W-:Y:S01]  /*cbc0*/  IMAD.SHL.U32 R6, R5, 0x80, RZ ;  /* 0x0000008005067824 */ /* 0x000fe200078e00ff */
[----:B------:R-:W-:Y:S01]  /*cbd0*/  LEA.HI R2, R8, R2, RZ, 0x1d ;  /* 0x0000000208027211 */ /* 0x000fe200078fe8ff */
[----:B------:R-:W-:Y:S01]  /*cbe0*/  IMAD.IADD R5, R56, 0x1, -R7 ;  /* 0x0000000138057824 */ /* 0x000fe200078e0a07 */
[----:B------:R-:W-:Y:S02]  /*cbf0*/  LOP3.LUT R7, R0, 0x18, R3, 0xf8, !PT ;  /* 0x0000001800077812 */ /* 0x000fe400078ef803 */
[----:B------:R-:W-:Y:S01]  /*cc00*/  SHF.R.U32.HI R10, RZ, 0x3, R0 ;  /* 0x00000003ff0a7819 */ /* 0x000fe20000011600 */
[----:B------:R-:W-:Y:S01]  /*cc10*/  IMAD R3, R89, 0x8, R5 ;  /* 0x0000000859037824 */ /* 0x000fe200078e0205 */
[----:B------:R-:W-:Y:S02]  /*cc20*/  SHF.R.S32.HI R5, RZ, 0x1f, R2 ;  /* 0x0000001fff057819 */ /* 0x000fe40000011402 */
[----:B------:R-:W-:Y:S01]  /*cc30*/  LOP3.LUT R8, R7, R10, RZ, 0x3c, !PT ;  /* 0x0000000a07087212 */ /* 0x000fe200078e3cff */
[----:B------:R-:W-:Y:S01]  /*cc40*/  IMAD.SHL.U32 R7, R2, 0x8, RZ ;  /* 0x0000000802077824 */ /* 0x000fe200078e00ff */
[----:B------:R-:W-:-:S02]  /*cc50*/  LEA.HI R2, R5, R2, RZ, 0x2 ;  /* 0x0000000205027211 */ /* 0x000fc400078f10ff */
[----:B------:R-:W-:Y:S01]  /*cc60*/  LOP3.LUT R9, R6, 0x7ffff000, RZ, 0xc0, !PT ;  /* 0x7ffff00006097812 */ /* 0x000fe200078ec0ff */
[----:B------:R-:W-:Y:S01]  /*cc70*/  IMAD.SHL.U32 R6, R3, 0x20, RZ ;  /* 0x0000002003067824 */ /* 0x000fe200078e00ff */
[----:B------:R-:W-:Y:S01]  /*cc80*/  LOP3.LUT R3, R0, 0x18, R7, 0xf8, !PT ;  /* 0x0000001800037812 */ /* 0x000fe200078ef807 */
[----:B------:R-:W-:Y:S01]  /*cc90*/  IMAD.SHL.U32 R0, R2, 0x400, RZ ;  /* 0x0000040002007824 */ /* 0x000fe200078e00ff */
[----:B------:R-:W-:Y:S02]  /*cca0*/  SHF.R.U32.HI R17, RZ, 0x10, R39 ;  /* 0x00000010ff117819 */ /* 0x000fe40000011627 */
[----:B------:R-:W-:Y:S02]  /*ccb0*/  LOP3.LUT R2, R3, R10, RZ, 0x3c, !PT ;  /* 0x0000000a03027212 */ /* 0x000fe400078e3cff */
[----:B------:R-:W-:Y:S02]  /*ccc0*/  LOP3.LUT R0, R0, 0x7ffff000, RZ, 0xc0, !PT ;  /* 0x7ffff00000007812 */ /* 0x000fe400078ec0ff */
[----:B------:R-:W-:-:S02]  /*ccd0*/  IADD3 R5, R8, R9, R6 ;  /* 0x0000000908057210 */ /* 0x000fc40007ffe006 */
[----:B------:R-:W-:Y:S02]  /*cce0*/  IADD3 R0, R2, R0, R6 ;  /* 0x0000000002007210 */ /* 0x000fe40007ffe006 */
[----:B------:R-:W-:Y:S01]  /*ccf0*/  SHF.R.U64 R6, R36, 0x10, R37 ;  /* 0x0000001024067819 */ /* 0x000fe20000001225 */
[----:B------:R-:W-:Y:S01]  /*cd00*/  IMAD.SHL.U32 R41, R5, 0x2, RZ ;  /* 0x0000000205297824 */ /* 0x000fe200078e00ff */
[----:B------:R-:W-:Y:S01]  /*cd10*/  SHF.R.U32.HI R5, RZ, 0x10, R35 ;  /* 0x00000010ff057819 */ /* 0x000fe20000011623 */
[----:B------:R-:W-:Y:S01]  /*cd20*/  IMAD.SHL.U32 R40, R0, 0x2, RZ ;  /* 0x0000000200287824 */ /* 0x000fe200078e00ff */
[----:B------:R-:W-:Y:S02]  /*cd30*/  SHF.R.U64 R0, R32, 0x10, R33 ;  /* 0x0000001020007819 */ /* 0x000fe40000001221 */
[----:B------:R-:W1:Y:S01]  /*cd40*/  LDS.128 R12, [R41+0x6080] ;  /* 0x00608000290c7984 */ /* 0x000e620000000c00 */
[----:B------:R-:W-:Y:S02]  /*cd50*/  PRMT R26, R84, 0x5410, R5 ;  /* 0x00005410541a7816 */ /* 0x000fe40000000005 */
[----:B------:R-:W-:Y:S01]  /*cd60*/  SHF.R.U32.HI R2, RZ, 0x10, R33 ;  /* 0x00000010ff027819 */ /* 0x000fe20000011621 */
[----:B------:R-:W2:Y:S01]  /*cd70*/  LDS.128 R8, [R40+0x6080] ;  /* 0x0060800028087984 */ /* 0x000ea20000000c00 */
[----:B------:R-:W-:-:S02]  /*cd80*/  PRMT R5, R47, 0x5432, R6 ;  /* 0x000054322f057816 */ /* 0x000fc40000000006 */
[----:B------:R-:W-:Y:S02]  /*cd90*/  SHF.R.U64 R3, R34, 0x10, R35 ;  /* 0x0000001022037819 */ /* 0x000fe40000001223 */
[----:B------:R-:W-:Y:S01]  /*cda0*/  SHF.R.U64 R16, R38, 0x10, R39 ;  /* 0x0000001026107819 */ /* 0x000fe20000001227 */
[----:B------:R-:W-:Y:S01]  /*cdb0*/  IMAD.U32 R30, R5, 0x10000, RZ ;  /* 0x00010000051e7824 */ /* 0x000fe200078e00ff */
[C---:B------:R-:W-:Y:S02]  /*cdc0*/  PRMT R18, R59.reuse, 0x5432, R0 ;  /* 0x000054323b127816 */ /* 0x040fe40000000000 */
[----:B------:R-:W-:Y:S02]  /*cdd0*/  PRMT R21, R59, 0x5410, R2 ;  /* 0x000054103b157816 */ /* 0x000fe40000000002 */
[----:B------:R-:W-:Y:S01]  /*cde0*/  SHF.R.U32.HI R7, RZ, 0x10, R37 ;  /* 0x00000010ff077819 */ /* 0x000fe20000011625 */
[----:B------:R-:W-:Y:S01]  /*cdf0*/  IMAD.U32 R29, R18, 0x10000, RZ ;  /* 0x00010000121d7824 */ /* 0x000fe200078e00ff */
[----:B------:R-:W-:-:S02]  /*ce00*/  PRMT R25, R84, 0x5432, R3 ;  /* 0x0000543254197816 */ /* 0x000fc40000000003 */
[C---:B------:R-:W-:Y:S02]  /*ce10*/  PRMT R23, R58.reuse, 0x5410, R17 ;  /* 0x000054103a177816 */ /* 0x040fe40000000011 */
[----:B------:R-:W-:Y:S02]  /*ce20*/  PRMT R24, R58, 0x5432, R16 ;  /* 0x000054323a187816 */ /* 0x000fe40000000010 */
[----:B------:R-:W-:Y:S01]  /*ce30*/  LOP3.LUT R32, R5, 0xffff0000, RZ, 0xc0, !PT ;  /* 0xffff000005207812 */ /* 0x000fe200078ec0ff */
[----:B------:R-:W-:Y:S01]  /*ce40*/  IMAD.U32 R5, R21, 0x10000, RZ ;  /* 0x0001000015057824 */ /* 0x000fe200078e00ff */
[----:B------:R-:W-:Y:S01]  /*ce50*/  PRMT R19, R47, 0x5410, R7 ;  /* 0x000054102f137816 */ /* 0x000fe20000000007 */
[C---:B-1----:R-:W-:Y:S01]  /*ce60*/  IMAD.U32 R17, R13.reuse, 0x10000, RZ ;  /* 0x000100000d117824 */ /* 0x042fe200078e00ff */
[----:B------:R-:W-:Y:S01]  /*ce70*/  LOP3.LUT R20, R13, 0xffff0000, RZ, 0xc0, !PT ;  /* 0xffff00000d147812 */ /* 0x000fe200078ec0ff */
[----:B------:R-:W-:Y:S01]  /*ce80*/  IMAD.U32 R16, R12, 0x10000, RZ ;  /* 0x000100000c107824 */ /* 0x000fe200078e00ff */
[C---:B------:R-:W-:Y:S01]  /*ce90*/  LOP3.LUT R27, R15.reuse, 0xffff0000, RZ, 0xc0, !PT ;  /* 0xffff00000f1b7812 */ /* 0x040fe200078ec0ff */
[C---:B--2---:R-:W-:Y:S01]  /*cea0*/  IMAD.U32 R2, R8.reuse, 0x10000, RZ ;  /* 0x0001000008027824 */ /* 0x044fe200078e00ff */
[----:B------:R-:W-:Y:S01]  /*ceb0*/  LOP3.LUT R3, R8, 0xffff0000, RZ, 0xc0, !PT ;  /* 0xffff000008037812 */ /* 0x000fe200078ec0ff */
[----:B------:R-:W-:Y:S01]  /*cec0*/  IMAD.U32 R13, R15, 0x10000, RZ ;  /* 0x000100000f0d7824 */ /* 0x000fe200078e00ff */
[C---:B------:R-:W-:Y:S01]  /*ced0*/  LOP3.LUT R8, R9.reuse, 0xffff0000, RZ, 0xc0, !PT ;  /* 0xffff000009087812 */ /* 0x040fe200078ec0ff */
[----:B------:R-:W-:Y:S01]  /*cee0*/  IMAD.U32 R6, R9, 0x10000, RZ ;  /* 0x0001000009067824 */ /* 0x000fe200078e00ff */
[----:B------:R-:W-:Y:S01]  /*cef0*/  LOP3.LUT R15, R10, 0xffff0000, RZ, 0xc0, !PT ;  /* 0xffff00000a0f7812 */ /* 0x000fe200078ec0ff */
[----:B------:R-:W-:Y:S01]  /*cf00*/  FMUL.FTZ R0, R2, R30 ;  /* 0x0000001e02007220 */ /* 0x000fe20000410000 */
[----:B------:R-:W-:Y:S01]  /*cf10*/  LOP3.LUT R12, R12, 0xffff0000, RZ, 0xc0, !PT ;  /* 0xffff00000c0c7812 */ /* 0x000fe200078ec0ff */
[----:B------:R-:W-:Y:S01]  /*cf20*/  IMAD.U32 R9, R10, 0x10000, RZ ;  /* 0x000100000a097824 */ /* 0x000fe200078e00ff */
[----:B------:R-:W-:Y:S01]  /*cf30*/  LOP3.LUT R10, R18, 0xffff0000, RZ, 0xc0, !PT ;  /* 0xffff0000120a7812 */ /* 0x000fe200078ec0ff */
[----:B------:R-:W-:Y:S01]  /*cf40*/  FFMA.FTZ R34, R16, R29, -R0 ;  /* 0x0000001d10227223 */ /* 0x000fe20000010800 */
[C---:B------:R-:W-:Y:S01]  /*cf50*/  LOP3.LUT R28, R14.reuse, 0xffff0000, RZ, 0xc0, !PT ;  /* 0xffff00000e1c7812 */ /* 0x040fe200078ec0ff */
[----:B------:R-:W-:Y:S01]  /*cf60*/  IMAD.U32 R22, R14, 0x10000, RZ ;  /* 0x000100000e167824 */ /* 0x000fe200078e00ff */
[----:B------:R-:W-:Y:S01]  /*cf70*/  LOP3.LUT R14, R11, 0xffff0000, RZ, 0xc0, !PT ;  /* 0xffff00000b0e7812 */ /* 0x000fe200078ec0ff */
[----:B------:R-:W-:-:S02]  /*cf80*/  FMUL.FTZ R0, R3, R32 ;  /* 0x0000002003007220 */ /* 0x000fc40000410000 */
[----:B------:R-:W-:Y:S02]  /*cf90*/  IMAD.U32 R7, R11, 0x10000, RZ ;  /* 0x000100000b077824 */ /* 0x000fe400078e00ff */
[----:B------:R-:W-:Y:S02]  /*cfa0*/  FMUL.FTZ R2, R2, R29 ;  /* 0x0000001d02027220 */ /* 0x000fe40000410000 */
[----:B------:R-:W-:Y:S02]  /*cfb0*/  IMAD.U32 R11, R19, 0x10000, RZ ;  /* 0x00010000130b7824 */ /* 0x000fe400078e00ff */
[-C--:B------:R-:W-:Y:S02]  /*cfc0*/  FMUL.FTZ R3, R3, R10.reuse ;  /* 0x0000000a03037220 */ /* 0x080fe40000410000 */
[----:B------:R-:W-:Y:S01]  /*cfd0*/  FFMA.FTZ R31, R12, R10, -R0 ;  /* 0x0000000a0c1f7223 */ /* 0x000fe20000010800 */
[----:B------:R-:W-:Y:S01]  /*cfe0*/  LOP3.LUT R10, R21, 0xffff0000, RZ, 0xc0, !PT ;  /* 0xffff0000150a7812 */ /* 0x000fe200078ec0ff */
[----:B------:R-:W-:-:S02]  /*cff0*/  FFMA.FTZ R33, R16, R30, R2 ;  /* 0x0000001e10217223 */ /* 0x000fc40000010002 */
[C---:B------:R-:W-:Y:S02]  /*d000*/  FMUL.FTZ R0, R6.reuse, R5 ;  /* 0x0000000506007220 */ /* 0x040fe40000410000 */
[-C--:B------:R-:W-:Y:S02]  /*d010*/  FMUL.FTZ R2, R6, R11.reuse ;  /* 0x0000000b06027220 */ /* 0x080fe40000410000 */
[----:B------:R-:W-:Y:S01]  /*d020*/  FFMA.FTZ R30, R12, R32, R3 ;  /* 0x000000200c1e7223 */ /* 0x000fe20000010003 */
[----:B------:R-:W-:Y:S01]  /*d030*/  LOP3.LUT R12, R24, 0xffff0000, RZ, 0xc0, !PT ;  /* 0xffff0000180c7812 */ /* 0x000fe200078ec0ff */
[----:B------:R-:W-:Y:S02]  /*d040*/  IMAD.U32 R16, R23, 0x10000, RZ ;  /* 0x0001000017107824 */ /* 0x000fe400078e00ff */
[----:B------:R-:W-:Y:S02]  /*d050*/  IMAD.U32 R3, R26, 0x10000, RZ ;  /* 0x000100001a037824 */ /* 0x000fe400078e00ff */
[----:B------:R-:W-:Y:S01]  /*d060*/  FFMA.FTZ R18, R17, R11, R0 ;  /* 0x0000000b11127223 */ /* 0x000fe20000010000 */
[----:B------:R-:W-:Y:S01]  /*d070*/  LOP3.LUT R11, R19, 0xffff0000, RZ, 0xc0, !PT ;  /* 0xffff0000130b7812 */ /* 0x000fe200078ec0ff */
[----:B------:R-:W-:-:S02]  /*d080*/  FFMA.FTZ R29, R17, R5, -R2 ;  /* 0x00000005111d7223 */ /* 0x000fc40000010802 */
[C---:B------:R-:W-:Y:S02]  /*d090*/  FMUL.FTZ R2, R7.reuse, R16 ;  /* 0x0000001007027220 */ /* 0x040fe40000410000 */
[-C--:B------:R-:W-:Y:S02]  /*d0a0*/  FMUL.FTZ R0, R7, R3.reuse ;  /* 0x0000000307007220 */ /* 0x080fe40000410000 */
[----:B------:R-:W-:Y:S02]  /*d0b0*/  IMAD.U32 R7, R24, 0x10000, RZ ;  /* 0x0001000018077824 */ /* 0x000fe400078e00ff */
[----:B------:R-:W-:Y:S02]  /*d0c0*/  FFMA.FTZ R17, R13, R3, -R2 ;  /* 0x000000030d117223 */ /* 0x000fe40000010802 */
[----:B------:R-:W-:Y:S02]  /*d0d0*/  IMAD.U32 R6, R25, 0x10000, RZ ;  /* 0x0001000019067824 */ /* 0x000fe400078e00ff */
[----:B------:R-:W-:-:S02]  /*d0e0*/  FMUL.FTZ R5, R8, R11 ;  /* 0x0000000b08057220 */ /* 0x000fc40000410000 */
[----:B------:R-:W-:Y:S02]  /*d0f0*/  FMUL.FTZ R2, R9, R7 ;  /* 0x0000000709027220 */ /* 0x000fe40000410000 */
        /* <DEDUP_REMOVED lines=12> */
[C---:B------:R-:W-:Y:S02]  /*d1c0*/  FMUL.FTZ R2, R14.reuse, R9 ;  /* 0x000000090e027220 */ /* 0x040fe40000410000 */
        /* <DEDUP_REMOVED lines=15> */
.L_x_485:
[----:B------:R-:W-:Y:S05]  /*d2c0*/  BSYNC B0 ;  /* 0x0000000000007941 */ /* 0x000fea0003800000 */
.L_x_484:
[----:B------:R-:W-:-:S04]  /*d2d0*/  IADD3 R0, R57, 0x20, RZ ;  /* 0x0000002039007810 */ /* 0x000fc80007ffe0ff */
        /* <DEDUP_REMOVED lines=123> */
.L_x_481:
[----:B------:R-:W-:Y:S05]  /*da90*/  BSYNC B1 ;  /* 0x0000000000017941 */ /* 0x000fea0003800000 */
.L_x_480:
[----:B------:R-:W-:-:S04]  /*daa0*/  IADD3 R18, R56, 0x40, RZ ;  /* 0x0000004038127810 */ /* 0x000fc80007ffe0ff */
[----:B------:R-:W-:-:S13]  /*dab0*/  ISETP.GE.AND P0, PT, R18, R46, PT ;  /* 0x0000002e1200720c */ /* 0x000fda0003f06270 */
[----:B------:R-:W-:Y:S05]  /*dac0*/  @P0 BRA `(.L_x_465) ;  /* 0x000017a000000947 */ /* 0x000fea0003800000 */
[----:B------:R-:W-:Y:S01]  /*dad0*/  ISETP.GE.AND P0, PT, R57, c[0x0][0x27c], PT ;  /* 0x00009f0039007a0c */ /* 0x000fe20003f06270 */
[----:B------:R-:W-:-:S12]  /*dae0*/  BSSY B0, `(.L_x_486) ;  /* 0x0000078000007945 */ /* 0x000fd80003800000 */
[----:B------:R-:W-:Y:S05]  /*daf0*/  @P0 BRA `(.L_x_487) ;  /* 0x0000076000000947 */ /* 0x000fea0003800000 */
[----:B------:R-:W-:Y:S01]  /*db00*/  SHF.R.S32.HI R0, RZ, 0x1f, R18 ;  /* 0x0000001fff007819 */ /* 0x000fe20000011412 */
[----:B------:R-:W-:Y:S01]  /*db10*/  IMAD.MOV.U32 R6, RZ, RZ, c[0x0][0x27c] ;  /* 0x00009f00ff067624 */ /* 0x000fe200078e00ff */
[-C--:B------:R-:W-:Y:S02]  /*db20*/  LEA.HI R2, R18, R18.reuse, RZ, 0x1 ;  /* 0x0000001212027211 */ /* 0x080fe400078f08ff */
[----:B------:R-:W-:Y:S02]  /*db30*/  LEA.HI R0, R0, R18, RZ, 0x3 ;  /* 0x0000001200007211 */ /* 0x000fe400078f18ff */
[----:B------:R-:W-:Y:S01]  /*db40*/  LEA.HI R6, R6, R45, RZ, 0x1d ;  /* 0x0000002d06067211 */ /* 0x000fe200078fe8ff */
[C---:B------:R-:W-:Y:S01]  /*db50*/  IMAD.SHL.U32 R3, R2.reuse, 0x20, RZ ;  /* 0x0000002002037824 */ /* 0x040fe200078e00ff */
[----:B------:R-:W-:Y:S01]  /*db60*/  LOP3.LUT R5, R2, 0x7fffffe, RZ, 0xc0, !PT ;  /* 0x07fffffe02057812 */ /* 0x000fe200078ec0ff */
[----:B------:R-:W-:Y:S01]  /*db70*/  IMAD.SHL.U32 R2, R0, 0x20, RZ ;  /* 0x0000002000027824 */ /* 0x000fe200078e00ff */
[----:B------:R-:W-:-:S02]  /*db80*/  SHF.R.S32.HI R7, RZ, 0x1f, R6 ;  /* 0x0000001fff077819 */ /* 0x000fc40000011406 */
[----:B------:R-:W-:Y:S01]  /*db90*/  LOP3.LUT R0, R3, 0xc0, RZ, 0xc0, !PT ;  /* 0x000000c003007812 */ /* 0x000fe200078ec0ff */
[----:B------:R-:W-:Y:S01]  /*dba0*/  IMAD.IADD R3, R18, 0x1, -R5 ;  /* 0x0000000112037824 */ /* 0x000fe200078e0a05 */
[----:B------:R-:W-:Y:S02]  /*dbb0*/  LOP3.LUT R2, R2, 0xffffff00, RZ, 0xc0, !PT ;  /* 0xffffff0002027812 */ /* 0x000fe400078ec0ff */
[----:B------:R-:W-:Y:S01]  /*dbc0*/  LEA.HI R7, R7, R6, RZ, 0x2 ;  /* 0x0000000607077211 */ /* 0x000fe200078f10ff */
[----:B------:R-:W-:Y:S01]  /*dbd0*/  IMAD.SHL.U32 R6, R6, 0x8, RZ ;  /* 0x0000000806067824 */ /* 0x000fe200078e00ff */
[C---:B------:R-:W-:Y:S01]  /*dbe0*/  LOP3.LUT R5, R0.reuse, 0x18, R57, 0xf8, !PT ;  /* 0x0000001800057812 */ /* 0x040fe200078ef839 */
[----:B------:R-:W-:Y:S01]  /*dbf0*/  IMAD R3, R3, 0x20, R2 ;  /* 0x0000002003037824 */ /* 0x000fe200078e0202 */
[----:B-1----:R-:W-:Y:S02]  /*dc00*/  SHF.R.U32.HI R8, RZ, 0x3, R0 ;  /* 0x00000003ff087819 */ /* 0x002fe40000011600 */
[----:B------:R-:W-:Y:S01]  /*dc10*/  LOP3.LUT R2, R0, 0x18, R6, 0xf8, !PT ;  /* 0x0000001800027812 */ /* 0x000fe200078ef806 */
[----:B------:R-:W-:Y:S01]  /*dc20*/  IMAD.SHL.U32 R0, R7, 0x400, RZ ;  /* 0x0000040007007824 */ /* 0x000fe200078e00ff */
[----:B------:R-:W-:-:S02]  /*dc30*/  LOP3.LUT R5, R5, R8, RZ, 0x3c, !PT ;  /* 0x0000000805057212 */ /* 0x000fc400078e3cff */
[----:B------:R-:W-:Y:S02]  /*dc40*/  LOP3.LUT R2, R2, R8, RZ, 0x3c, !PT ;  /* 0x0000000802027212 */ /* 0x000fe400078e3cff */
[----:B------:R-:W-:Y:S01]  /*dc50*/  LOP3.LUT R0, R0, 0x7ffff000, RZ, 0xc0, !PT ;  /* 0x7ffff00000007812 */ /* 0x000fe200078ec0ff */
[----:B------:R-:W-:Y:S01]  /*dc60*/  IMAD.IADD R5, R3, 0x1, R5 ;  /* 0x0000000103057824 */ /* 0x000fe200078e0205 */
[----:B------:R-:W-:Y:S02]  /*dc70*/  SHF.R.U64 R6, R64, 0x10, R65 ;  /* 0x0000001040067819 */ /* 0x000fe40000001241 */
[----:B------:R-:W-:Y:S01]  /*dc80*/  IADD3 R0, R2, R0, R3 ;  /* 0x0000000002007210 */ /* 0x000fe20007ffe003 */
[----:B------:R-:W-:Y:S01]  /*dc90*/  IMAD.SHL.U32 R35, R5, 0x2, RZ ;  /* 0x0000000205237824 */ /* 0x000fe200078e00ff */
[----:B------:R-:W-:Y:S02]  /*dca0*/  SHF.R.U32.HI R5, RZ, 0x10, R63 ;  /* 0x00000010ff057819 */ /* 0x000fe4000001163f */
[--C-:B------:R-:W-:Y:S01]  /*dcb0*/  SHF.R.U32.HI R2, RZ, 0x10, R61.reuse ;  /* 0x00000010ff027819 */ /* 0x100fe2000001163d */
[----:B------:R-:W-:Y:S01]  /*dcc0*/  IMAD.SHL.U32 R33, R0, 0x2, RZ ;  /* 0x0000000200217824 */ /* 0x000fe200078e00ff */
[----:B------:R-:W1:Y:S01]  /*dcd0*/  LDS.128 R12, [R35+0x6080] ;  /* 0x00608000230c7984 */ /* 0x000e620000000c00 */
[----:B------:R-:W-:-:S02]  /*dce0*/  SHF.R.U64 R0, R60, 0x10, R61 ;  /* 0x000000103c007819 */ /* 0x000fc4000000123d */
[----:B------:R-:W-:Y:S01]  /*dcf0*/  PRMT R26, R93, 0x5410, R5 ;  /* 0x000054105d1a7816 */ /* 0x000fe20000000005 */
[----:B------:R-:W2:Y:S01]  /*dd00*/  LDS.128 R8, [R33+0x6080] ;  /* 0x0060800021087984 */ /* 0x000ea20000000c00 */
[----:B------:R-:W-:Y:S02]  /*dd10*/  PRMT R5, R90, 0x5432, R6 ;  /* 0x000054325a057816 */ /* 0x000fe40000000006 */
[--C-:B------:R-:W-:Y:S02]  /*dd20*/  SHF.R.U64 R16, R66, 0x10, R67.reuse ;  /* 0x0000001042107819 */ /* 0x100fe40000001243 */
[----:B------:R-:W-:Y:S01]  /*dd30*/  SHF.R.U32.HI R17, RZ, 0x10, R67 ;  /* 0x00000010ff117819 */ /* 0x000fe20000011643 */
[----:B------:R-:W-:Y:S01]  /*dd40*/  IMAD.U32 R31, R5, 0x10000, RZ ;  /* 0x00010000051f7824 */ /* 0x000fe200078e00ff */
[----:B------:R-:W-:Y:S02]  /*dd50*/  SHF.R.U64 R3, R62, 0x10, R63 ;  /* 0x000000103e037819 */ /* 0x000fe4000000123f */
[----:B------:R-:W-:-:S02]  /*dd60*/  PRMT R20, R92, 0x5432, R0 ;  /* 0x000054325c147816 */ /* 0x000fc40000000000 */
[----:B------:R-:W-:Y:S02]  /*dd70*/  SHF.R.U32.HI R7, RZ, 0x10, R65 ;  /* 0x00000010ff077819 */ /* 0x000fe40000011641 */
[----:B------:R-:W-:Y:S01]  /*dd80*/  PRMT R22, R92, 0x5410, R2 ;  /* 0x000054105c167816 */ /* 0x000fe20000000002 */
[----:B------:R-:W-:Y:S01]  /*dd90*/  IMAD.U32 R30, R20, 0x10000, RZ ;  /* 0x00010000141e7824 */ /* 0x000fe200078e00ff */
[C---:B------:R-:W-:Y:S02]  /*dda0*/  PRMT R25, R91.reuse, 0x5432, R16 ;  /* 0x000054325b197816 */ /* 0x040fe40000000010 */
[----:B------:R-:W-:Y:S02]  /*ddb0*/  PRMT R24, R91, 0x5410, R17 ;  /* 0x000054105b187816 */ /* 0x000fe40000000011 */
[----:B------:R-:W-:Y:S02]  /*ddc0*/  PRMT R27, R93, 0x5432, R3 ;  /* 0x000054325d1b7816 */ /* 0x000fe40000000003 */
[----:B------:R-:W-:-:S02]  /*ddd0*/  PRMT R19, R90, 0x5410, R7 ;  /* 0x000054105a137816 */ /* 0x000fc40000000007 */
[----:B------:R-:W-:Y:S01]  /*dde0*/  LOP3.LUT R34, R5, 0xffff0000, RZ, 0xc0, !PT ;  /* 0xffff000005227812 */ /* 0x000fe200078ec0ff */
[----:B------:R-:W-:Y:S02]  /*ddf0*/  IMAD.U32 R5, R22, 0x10000, RZ ;  /* 0x0001000016057824 */ /* 0x000fe400078e00ff */
[C---:B-1----:R-:W-:Y:S01]  /*de00*/  IMAD.U32 R16, R12.reuse, 0x10000, RZ ;  /* 0x000100000c107824 */ /* 0x042fe200078e00ff */
[----:B------:R-:W-:Y:S01]  /*de10*/  LOP3.LUT R17, R12, 0xffff0000, RZ, 0xc0, !PT ;  /* 0xffff00000c117812 */ /* 0x000fe200078ec0ff */
[C---:B------:R-:W-:Y:S01]  /*de20*/  IMAD.U32 R12, R13.reuse, 0x10000, RZ ;  /* 0x000100000d0c7824 */ /* 0x040fe200078e00ff */
[----:B------:R-:W-:Y:S01]  /*de30*/  LOP3.LUT R21, R13, 0xffff0000, RZ, 0xc0, !PT ;  /* 0xffff00000d157812 */ /* 0x000fe200078ec0ff */
[C---:B--2---:R-:W-:Y:S01]  /*de40*/  IMAD.U32 R2, R8.reuse, 0x10000, RZ ;  /* 0x0001000008027824 */ /* 0x044fe200078e00ff */
[----:B------:R-:W-:Y:S01]  /*de50*/  LOP3.LUT R3, R8, 0xffff0000, RZ, 0xc0, !PT ;  /* 0xffff000008037812 */ /* 0x000fe200078ec0ff */
[C---:B------:R-:W-:Y:S01]  /*de60*/  IMAD.U32 R13, R15.reuse, 0x10000, RZ ;  /* 0x000100000f0d7824 */ /* 0x040fe200078e00ff */
[----:B------:R-:W-:Y:S01]  /*de70*/  LOP3.LUT R28, R15, 0xffff0000, RZ, 0xc0, !PT ;  /* 0xffff00000f1c7812 */ /* 0x000fe200078ec0ff */
[C---:B------:R-:W-:Y:S01]  /*de80*/  IMAD.U32 R7, R9.reuse, 0x10000, RZ ;  /* 0x0001000009077824 */ /* 0x040fe200078e00ff */
[----:B------:R-:W-:Y:S01]  /*de90*/  LOP3.LUT R8, R9, 0xffff0000, RZ, 0xc0, !PT ;  /* 0xffff000009087812 */ /* 0x000fe200078ec0ff */
[----:B------:R-:W-:Y:S01]  /*dea0*/  IMAD.U32 R9, R10, 0x10000, RZ ;  /* 0x000100000a097824 */ /* 0x000fe200078e00ff */
[----:B------:R-:W-:Y:S01]  /*deb0*/  SHF.L.U32 R23, R14, 0x10, RZ ;  /* 0x000000100e177819 */ /* 0x000fe200000006ff */
[-C--:B------:R-:W-:Y:S01]  /*dec0*/  FMUL.FTZ R0, R2, R31.reuse ;  /* 0x0000001f02007220 */ /* 0x080fe20000410000 */
[----:B------:R-:W-:Y:S01]  /*ded0*/  LOP3.LUT R29, R14, 0xffff0000, RZ, 0xc0, !PT ;  /* 0xffff00000e1d7812 */ /* 0x000fe200078ec0ff */
[C---:B------:R-:W-:Y:S01]  /*dee0*/  IMAD.U32 R6, R11.reuse, 0x10000, RZ ;  /* 0x000100000b067824 */ /* 0x040fe200078e00ff */
[----:B------:R-:W-:Y:S01]  /*def0*/  LOP3.LUT R15, R10, 0xffff0000, RZ, 0xc0, !PT ;  /* 0xffff00000a0f7812 */ /* 0x000fe200078ec0ff */
[-C--:B------:R-:W-:Y:S01]  /*df00*/  FMUL.FTZ R2, R2, R30.reuse ;  /* 0x0000001e02027220 */ /* 0x080fe20000410000 */
[----:B------:R-:W-:Y:S01]  /*df10*/  LOP3.LUT R14, R11, 0xffff0000, RZ, 0xc0, !PT ;  /* 0xffff00000b0e7812 */ /* 0x000fe200078ec0ff */
[----:B------:R-:W-:Y:S01]  /*df20*/  FFMA.FTZ R37, R16, R30, -R0 ;  /* 0x0000001e10257223 */ /* 0x000fe20000010800 */
[----:B------:R-:W-:Y:S01]  /*df30*/  LOP3.LUT R10, R20, 0xffff0000, RZ, 0xc0, !PT ;  /* 0xffff0000140a7812 */ /* 0x000fe200078ec0ff */
[----:B------:R-:W-:Y:S01]  /*df40*/  FMUL.FTZ R0, R3, R34 ;  /* 0x0000002203007220 */ /* 0x000fe20000410000 */
[----:B------:R-:W-:Y:S01]  /*df50*/  SHF.L.U32 R11, R19, 0x10, RZ ;  /* 0x00000010130b7819 */ /* 0x000fe200000006ff */
[----:B------:R-:W-:-:S02]  /*df60*/  FFMA.FTZ R36, R16, R31, R2 ;  /* 0x0000001f10247223 */ /* 0x000fc40000010002 */
[-C--:B------:R-:W-:Y:S02]  /*df70*/  FMUL.FTZ R3, R3, R10.reuse ;  /* 0x0000000a03037220 */ /* 0x080fe40000410000 */
[----:B------:R-:W-:Y:S02]  /*df80*/  FMUL.FTZ R2, R7, R11 ;  /* 0x0000000b07027220 */ /* 0x000fe40000410000 */
[----:B------:R-:W-:Y:S02]  /*df90*/  IMAD.U32 R16, R24, 0x10000, RZ ;  /* 0x0001000018107824 */ /* 0x000fe400078e00ff */
[----:B------:R-:W-:Y:S01]  /*dfa0*/  FFMA.FTZ R32, R17, R10, -R0 ;  /* 0x0000000a11207223 */ /* 0x000fe20000010800 */
[----:B------:R-:W-:Y:S01]  /*dfb0*/  LOP3.LUT R10, R22, 0xffff0000, RZ, 0xc0, !PT ;  /* 0xffff0000160a7812 */ /* 0x000fe200078ec0ff */
[----:B------:R-:W-:Y:S01]  /*dfc0*/  FMUL.FTZ R0, R7, R5 ;  /* 0x0000000507007220 */ /* 0x000fe20000410000 */
[----:B------:R-:W-:Y:S01]  /*dfd0*/  LOP3.LUT R7, R19, 0xffff0000, RZ, 0xc0, !PT ;  /* 0xffff000013077812 */ /* 0x000fe200078ec0ff */
[----:B------:R-:W-:-:S02]  /*dfe0*/  FFMA.FTZ R31, R17, R34, R3 ;  /* 0x00000022111f7223 */ /* 0x000fc40000010003 */
[----:B------:R-:W-:Y:S02]  /*dff0*/  FFMA.FTZ R30, R12, R5, -R2 ;  /* 0x000000050c1e7223 */ /* 0x000fe40000010802 */
[----:B------:R-:W-:Y:S02]  /*e000*/  IMAD.U32 R3, R26, 0x10000, RZ ;  /* 0x000100001a037824 */ /* 0x000fe400078e00ff */
[----:B------:R-:W-:Y:S02]  /*e010*/  FMUL.FTZ R2, R6, R16 ;  /* 0x0000001006027220 */ /* 0x000fe40000410000 */
[C---:B------:R-:W-:Y:S02]  /*e020*/  IMAD.U32 R19, R25.reuse, 0x10000, RZ ;  /* 0x0001000019137824 */ /* 0x040fe400078e00ff */
[----:B------:R-:W-:Y:S01]  /*e030*/  FFMA.FTZ R20, R12, R11, R0 ;  /* 0x0000000b0c147223 */ /* 0x000fe20000010000 */
[----:B------:R-:W-:Y:S01]  /*e040*/  LOP3.LUT R12, R25, 0xffff0000, RZ, 0xc0, !PT ;  /* 0xffff0000190c7812 */ /* 0x000fe200078ec0ff */
[----:B------:R-:W-:-:S02]  /*e050*/  FMUL.FTZ R0, R6, R3 ;  /* 0x0000000306007220 */ /* 0x000fc40000410000 */
[----:B------:R-:W-:Y:S02]  /*e060*/  FFMA.FTZ R17, R13, R3, -R2 ;  /* 0x000000030d117223 */ /* 0x000fe40000010802 */
[----:B------:R-:W-:Y:S02]  /*e070*/  IMAD.U32 R6, R27, 0x10000, RZ ;  /* 0x000100001b067824 */ /* 0x000fe400078e00ff */
[C---:B------:R-:W-:Y:S02]  /*e080*/  FMUL.FTZ R5, R8.reuse, R7 ;  /* 0x0000000708057220 */ /* 0x040fe40000410000 */
[----:B------:R-:W-:Y:S02]  /*e090*/  FMUL.FTZ R2, R9, R19 ;  /* 0x0000001309027220 */ /* 0x000fe40000410000 */
[----:B------:R-:W-:Y:S02]  /*e0a0*/  FFMA.FTZ R16, R13, R16, R0 ;  /* 0x000000100d107223 */ /* 0x000fe40000010000 */
[-C--:B------:R-:W-:Y:S01]  /*e0b0*/  FMUL.FTZ R3, R8, R10.reuse ;  /* 0x0000000a08037220 */ /* 0x080fe20000410000 */
[----:B------:R-:W-:Y:S01]  /*e0c0*/  LOP3.LUT R8, R26, 0xffff0000, RZ, 0xc0, !PT ;  /* 0xffff00001a087812 */ /* 0x000fe200078ec0ff */
[----:B------:R-:W-:-:S02]  /*e0d0*/  FFMA.FTZ R13, R21, R10, -R5 ;  /* 0x0000000a150d7223 */ /* 0x000fc40000010805 */
[-C--:B------:R-:W-:Y:S01]  /*e0e0*/  FMUL.FTZ R0, R9, R6.reuse ;  /* 0x0000000609007220 */ /* 0x080fe20000410000 */
[----:B------:R-:W-:Y:S01]  /*e0f0*/  LOP3.LUT R9, R24, 0xffff0000, RZ, 0xc0, !PT ;  /* 0xffff000018097812 */ /* 0x000fe200078ec0ff */
[----:B------:R-:W-:Y:S01]  /*e100*/  FFMA.FTZ R10, R23, R6, -R2 ;  /* 0x00000006170a7223 */ /* 0x000fe20000010802 */
[----:B------:R-:W-:Y:S01]  /*e110*/  LOP3.LUT R6, R27, 0xffff0000, RZ, 0xc0, !PT ;  /* 0xffff00001b067812 */ /* 0x000fe200078ec0ff */
[----:B------:R-:W-:Y:S01]  /*e120*/  FFMA.FTZ R11, R21, R7, R3 ;  /* 0x00000007150b7223 */ /* 0x000fe20000010003 */
[----:B------:R-:W-:Y:S01]  /*e130*/  F2FP.BF16.PACK_AB R13, R13, R30 ;  /* 0x0000001e0d0d723e */ /* 0x000fe200000010ff */
[----:B------:R-:W-:Y:S02]  /*e140*/  FFMA.FTZ R7, R23, R19, R0 ;  /* 0x0000001317077223 */ /* 0x000fe40000010000 */
[----:B------:R-:W-:Y:S02]  /*e150*/  FMUL.FTZ R5, R15, R12 ;  /* 0x0000000c0f057220 */ /* 0x000fe40000410000 */
[----:B------:R-:W-:-:S02]  /*e160*/  FMUL.FTZ R2, R14, R9 ;  /* 0x000000090e027220 */ /* 0x000fc40000410000 */
        /* <DEDUP_REMOVED lines=15> */
.L_x_487:
[----:B------:R-:W-:Y:S05]  /*e260*/  BSYNC B0 ;  /* 0x0000000000007941 */ /* 0x000fea0003800000 */
.L_x_486:
[----:B------:R-:W-:Y:S01]  /*e270*/  IADD3 R3, R57, 0x10, RZ ;  /* 0x0000001039037810 */ /* 0x000fe20007ffe0ff */
[----:B------:R-:W-:Y:S03]  /*e280*/  BSSY B0, `(.L_x_488) ;  /* 0x000007f000007945 */ /* 0x000fe60003800000 */
[----:B------:R-:W-:-:S13]  /*e290*/  ISETP.GE.AND P0, PT, R3, c[0x0][0x27c], PT ;  /* 0x00009f0003007a0c */ /* 0x000fda0003f06270 */
[----:B------:R-:W-:Y:S05]  /*e2a0*/  @P0 BRA `(.L_x_489) ;  /* 0x000007c000000947 */ /* 0x000fea0003800000 */
[----:B------:R-:W-:Y:S01]  /*e2b0*/  SHF.R.S32.HI R0, RZ, 0x1f, R18 ;  /* 0x0000001fff007819 */ /* 0x000fe20000011412 */
[----:B-1----:R-:W-:Y:S01]  /*e2c0*/  IMAD.MOV.U32 R10, RZ, RZ, c[0x0][0x27c] ;  /* 0x00009f00ff0a7624 */ /* 0x002fe200078e00ff */
[-C--:B------:R-:W-:Y:S02]  /*e2d0*/  LEA.HI R6, R18, R18.reuse, RZ, 0x1 ;  /* 0x0000001212067211 */ /* 0x080fe400078f08ff */
[----:B------:R-:W-:Y:S02]  /*e2e0*/  LEA.HI R0, R0, R18, RZ, 0x3 ;  /* 0x0000001200007211 */ /* 0x000fe400078f18ff */
[----:B------:R-:W-:Y:S02]  /*e2f0*/  SHF.R.S32.HI R9, RZ, 0x1f, R3 ;  /* 0x0000001fff097819 */ /* 0x000fe40000011403 */
[----:B------:R-:W-:Y:S01]  /*e300*/  LOP3.LUT R2, R6, 0x7fffffe, RZ, 0xc0, !PT ;  /* 0x07fffffe06027812 */ /* 0x000fe200078ec0ff */
[----:B------:R-:W-:Y:S01]  /*e310*/  IMAD.SHL.U32 R0, R0, 0x20, RZ ;  /* 0x0000002000007824 */ /* 0x000fe200078e00ff */
[CC--:B------:R-:W-:Y:S01]  /*e320*/  LEA.HI R7, R9.reuse, R3.reuse, RZ, 0x3 ;  /* 0x0000000309077211 */ /* 0x0c0fe200078f18ff */
[----:B------:R-:W-:Y:S01]  /*e330*/  IMAD.SHL.U32 R6, R6, 0x20, RZ ;  /* 0x0000002006067824 */ /* 0x000fe200078e00ff */
[----:B------:R-:W-:Y:S01]  /*e340*/  LEA.HI R3, R9, R3, RZ, 0x5 ;  /* 0x0000000309037211 */ /* 0x000fe200078f28ff */
[----:B------:R-:W-:Y:S01]  /*e350*/  IMAD.IADD R8, R18, 0x1, -R2 ;  /* 0x0000000112087824 */ /* 0x000fe200078e0a02 */
[----:B------:R-:W-:-:S02]  /*e360*/  LOP3.LUT R5, R0, 0xffffff00, RZ, 0xc0, !PT ;  /* 0xffffff0000057812 */ /* 0x000fc400078ec0ff */
[----:B------:R-:W-:Y:S02]  /*e370*/  SHF.R.S32.HI R2, RZ, 0x3, R7 ;  /* 0x00000003ff027819 */ /* 0x000fe40000011407 */
[----:B------:R-:W-:Y:S01]  /*e380*/  LOP3.LUT R0, R6, 0xc0, RZ, 0xc0, !PT ;  /* 0x000000c006007812 */ /* 0x000fe200078ec0ff */
[----:B------:R-:W-:Y:S01]  /*e390*/  IMAD R8, R8, 0x20, R5 ;  /* 0x0000002008087824 */ /* 0x000fe200078e0205 */
[----:B------:R-:W-:Y:S01]  /*e3a0*/  LEA.HI R2, R10, R2, RZ, 0x1d ;  /* 0x000000020a027211 */ /* 0x000fe200078fe8ff */
[----:B------:R-:W-:Y:S01]  /*e3b0*/  IMAD.SHL.U32 R5, R3, 0x80, RZ ;  /* 0x0000008003057824 */ /* 0x000fe200078e00ff */
[----:B------:R-:W-:Y:S02]  /*e3c0*/  LOP3.LUT R6, R0, 0x18, R7, 0xf8, !PT ;  /* 0x0000001800067812 */ /* 0x000fe400078ef807 */
[----:B------:R-:W-:Y:S02]  /*e3d0*/  SHF.R.S32.HI R3, RZ, 0x1f, R2 ;  /* 0x0000001fff037819 */ /* 0x000fe40000011402 */
[----:B------:R-:W-:Y:S01]  /*e3e0*/  LOP3.LUT R7, R5, 0x7ffff000, RZ, 0xc0, !PT ;  /* 0x7ffff00005077812 */ /* 0x000fe200078ec0ff */
[----:B------:R-:W-:Y:S01]  /*e3f0*/  IMAD.SHL.U32 R5, R2, 0x8, RZ ;  /* 0x0000000802057824 */ /* 0x000fe200078e00ff */
[----:B------:R-:W-:-:S02]  /*e400*/  LEA.HI R2, R3, R2, RZ, 0x2 ;  /* 0x0000000203027211 */ /* 0x000fc400078f10ff */
[----:B------:R-:W-:Y:S02]  /*e410*/  SHF.R.U32.HI R9, RZ, 0x3, R0 ;  /* 0x00000003ff097819 */ /* 0x000fe40000011600 */
[----:B------:R-:W-:Y:S01]  /*e420*/  LOP3.LUT R3, R0, 0x18, R5, 0xf8, !PT ;  /* 0x0000001800037812 */ /* 0x000fe200078ef805 */
[----:B------:R-:W-:Y:S01]  /*e430*/  IMAD.SHL.U32 R0, R2, 0x400, RZ ;  /* 0x0000040002007824 */ /* 0x000fe200078e00ff */
[-C--:B------:R-:W-:Y:S02]  /*e440*/  LOP3.LUT R6, R6, R9.reuse, RZ, 0x3c, !PT ;  /* 0x0000000906067212 */ /* 0x080fe400078e3cff */
        /* <DEDUP_REMOVED lines=14> */
[--C-:B------:R-:W-:Y:S02]  /*e530*/  SHF.R.U64 R16, R74, 0x10, R75.reuse ;  /* 0x000000104a107819 */ /* 0x100fe4000000124b */
[----:B------:R-:W-:Y:S01]  /*e540*/  SHF.R.U32.HI R17, RZ, 0x10, R75 ;  /* 0x00000010ff117819 */ /* 0x000fe2000001164b */
[----:B------:R-:W-:Y:S01]  /*e550*/  IMAD.U32 R31, R5, 0x10000, RZ ;  /* 0x00010000051f7824 */ /* 0x000fe200078e00ff */
[----:B------:R-:W-:Y:S02]  /*e560*/  SHF.R.U64 R3, R70, 0x10, R71 ;  /* 0x0000001046037819 */ /* 0x000fe40000001247 */
[C---:B------:R-:W-:Y:S02]  /*e570*/  PRMT R20, R96.reuse, 0x5432, R0 ;  /* 0x0000543260147816 */ /* 0x040fe40000000000 */
[----:B------:R-:W-:Y:S02]  /*e580*/  SHF.R.U32.HI R7, RZ, 0x10, R73 ;  /* 0x00000010ff077819 */ /* 0x000fe40000011649 */
[----:B------:R-:W-:Y:S01]  /*e590*/  PRMT R22, R96, 0x5410, R2 ;  /* 0x0000541060167816 */ /* 0x000fe20000000002 */
[----:B------:R-:W-:Y:S01]  /*e5a0*/  IMAD.U32 R30, R20, 0x10000, RZ ;  /* 0x00010000141e7824 */ /* 0x000fe200078e00ff */
[----:B------:R-:W-:-:S02]  /*e5b0*/  PRMT R25, R95, 0x5432, R16 ;  /* 0x000054325f197816 */ /* 0x000fc40000000010 */
[----:B------:R-:W-:Y:S02]  /*e5c0*/  PRMT R24, R95, 0x5410, R17 ;  /* 0x000054105f187816 */ /* 0x000fe40000000011 */
[----:B------:R-:W-:Y:S02]  /*e5d0*/  PRMT R27, R97, 0x5432, R3 ;  /* 0x00005432611b7816 */ /* 0x000fe40000000003 */
[----:B------:R-:W-:Y:S02]  /*e5e0*/  PRMT R19, R94, 0x5410, R7 ;  /* 0x000054105e137816 */ /* 0x000fe40000000007 */
        /* <DEDUP_REMOVED lines=12> */
[C---:B------:R-:W-:Y:S01]  /*e6b0*/  IMAD.U32 R9, R10.reuse, 0x10000, RZ ;  /* 0x000100000a097824 */ /* 0x040fe200078e00ff */
[----:B------:R-:W-:Y:S01]  /*e6c0*/  LOP3.LUT R15, R10, 0xffff0000, RZ, 0xc0, !PT ;  /* 0xffff00000a0f7812 */ /* 0x000fe200078ec0ff */
[----:B------:R-:W-:Y:S01]  /*e6d0*/  FMUL.FTZ R0, R2, R31 ;  /* 0x0000001f02007220 */ /* 0x000fe20000410000 */
[C---:B------:R-:W-:Y:S01]  /*e6e0*/  LOP3.LUT R29, R14.reuse, 0xffff0000, RZ, 0xc0, !PT ;  /* 0xffff00000e1d7812 */ /* 0x040fe200078ec0ff */
[----:B------:R-:W-:Y:S01]  /*e6f0*/  IMAD.U32 R23, R14, 0x10000, RZ ;  /* 0x000100000e177824 */ /* 0x000fe200078e00ff */
[----:B------:R-:W-:Y:S01]  /*e700*/  LOP3.LUT R10, R20, 0xffff0000, RZ, 0xc0, !PT ;  /* 0xffff0000140a7812 */ /* 0x000fe200078ec0ff */
[C---:B------:R-:W-:Y:S01]  /*e710*/  IMAD.U32 R6, R11.reuse, 0x10000, RZ ;  /* 0x000100000b067824 */ /* 0x040fe200078e00ff */
[----:B------:R-:W-:Y:S01]  /*e720*/  LOP3.LUT R14, R11, 0xffff0000, RZ, 0xc0, !PT ;  /* 0xffff00000b0e7812 */ /* 0x000fe200078ec0ff */
[----:B------:R-:W-:-:S02]  /*e730*/  FMUL.FTZ R2, R2, R30 ;  /* 0x0000001e02027220 */ /* 0x000fc40000410000 */
[----:B------:R-:W-:Y:S02]  /*e740*/  IMAD.U32 R11, R19, 0x10000, RZ ;  /* 0x00010000130b7824 */ /* 0x000fe400078e00ff */
[C---:B------:R-:W-:Y:S02]  /*e750*/  FFMA.FTZ R37, R16.reuse, R30, -R0 ;  /* 0x0000001e10257223 */ /* 0x040fe40000010800 */
[C---:B------:R-:W-:Y:S02]  /*e760*/  FMUL.FTZ R0, R3.reuse, R34 ;  /* 0x0000002203007220 */ /* 0x040fe40000410000 */
[----:B------:R-:W-:Y:S02]  /*e770*/  FFMA.FTZ R35, R16, R31, R2 ;  /* 0x0000001f10237223 */ /* 0x000fe40000010002 */
[----:B------:R-:W-:Y:S02]  /*e780*/  FMUL.FTZ R3, R3, R10 ;  /* 0x0000000a03037220 */ /* 0x000fe40000410000 */
[----:B------:R-:W-:-:S02]  /*e790*/  FMUL.FTZ R2, R7, R11 ;  /* 0x0000000b07027220 */ /* 0x000fc40000410000 */
[----:B------:R-:W-:Y:S02]  /*e7a0*/  IMAD.U32 R16, R24, 0x10000, RZ ;  /* 0x0001000018107824 */ /* 0x000fe400078e00ff */
[----:B------:R-:W-:Y:S01]  /*e7b0*/  FFMA.FTZ R32, R17, R10, -R0 ;  /* 0x0000000a11207223 */ /* 0x000fe20000010800 */
[----:B------:R-:W-:Y:S01]  /*e7c0*/  LOP3.LUT R10, R22, 0xffff0000, RZ, 0xc0, !PT ;  /* 0xffff0000160a7812 */ /* 0x000fe200078ec0ff */
[-C--:B------:R-:W-:Y:S01]  /*e7d0*/  FMUL.FTZ R0, R7, R5.reuse ;  /* 0x0000000507007220 */ /* 0x080fe20000410000 */
[----:B------:R-:W-:Y:S01]  /*e7e0*/  LOP3.LUT R7, R19, 0xffff0000, RZ, 0xc0, !PT ;  /* 0xffff000013077812 */ /* 0x000fe200078ec0ff */
[----:B------:R-:W-:Y:S02]  /*e7f0*/  FFMA.FTZ R31, R17, R34, R3 ;  /* 0x00000022111f7223 */ /* 0x000fe40000010003 */
[----:B------:R-:W-:Y:S02]  /*e800*/  FFMA.FTZ R30, R12, R5, -R2 ;  /* 0x000000050c1e7223 */ /* 0x000fe40000010802 */
[----:B------:R-:W-:-:S02]  /*e810*/  IMAD.U32 R3, R26, 0x10000, RZ ;  /* 0x000100001a037824 */ /* 0x000fc400078e00ff */
[----:B------:R-:W-:Y:S02]  /*e820*/  FMUL.FTZ R2, R6, R16 ;  /* 0x0000001006027220 */ /* 0x000fe40000410000 */
[C---:B------:R-:W-:Y:S02]  /*e830*/  IMAD.U32 R19, R25.reuse, 0x10000, RZ ;  /* 0x0001000019137824 */ /* 0x040fe400078e00ff */
[----:B------:R-:W-:Y:S01]  /*e840*/  FFMA.FTZ R20, R12, R11, R0 ;  /* 0x0000000b0c147223 */ /* 0x000fe20000010000 */
[----:B------:R-:W-:Y:S01]  /*e850*/  LOP3.LUT R12, R25, 0xffff0000, RZ, 0xc0, !PT ;  /* 0xffff0000190c7812 */ /* 0x000fe200078ec0ff */
[-C--:B------:R-:W-:Y:S02]  /*e860*/  FMUL.FTZ R0, R6, R3.reuse ;  /* 0x0000000306007220 */ /* 0x080fe40000410000 */
[----:B------:R-:W-:Y:S02]  /*e870*/  FFMA.FTZ R17, R13, R3, -R2 ;  /* 0x000000030d117223 */ /* 0x000fe40000010802 */
[----:B------:R-:W-:-:S02]  /*e880*/  IMAD.U32 R6, R27, 0x10000, RZ ;  /* 0x000100001b067824 */ /* 0x000fc400078e00ff */
[C---:B------:R-:W-:Y:S02]  /*e890*/  FMUL.FTZ R5, R8.reuse, R7 ;  /* 0x0000000708057220 */ /* 0x040fe40000410000 */
        /* <DEDUP_REMOVED lines=29> */
.L_x_489:
[----:B------:R-:W-:Y:S05]  /*ea70*/  BSYNC B0 ;  /* 0x0000000000007941 */ /* 0x000fea0003800000 */
.L_x_488:
[----:B------:R-:W-:-:S04]  /*ea80*/  IADD3 R0, R57, 0x20, RZ ;  /* 0x0000002039007810 */ /* 0x000fc80007ffe0ff */
[----:B------:R-:W-:-:S13]  /*ea90*/  ISETP.GE.AND P0, PT, R0, c[0x0][0x27c], PT ;  /* 0x00009f0000007a0c */ /* 0x000fda0003f06270 */
[----:B------:R-:W-:Y:S05]  /*eaa0*/  @P0 BRA `(.L_x_465) ;  /* 0x000007c000000947 */ /* 0x000fea0003800000 */
[-C--:B------:R-:W-:Y:S01]  /*eab0*/  LEA.HI R3, R18, R18.reuse, RZ, 0x1 ;  /* 0x0000001212037211 */ /* 0x080fe200078f08ff */
[----:B-1----:R-:W-:Y:S01]  /*eac0*/  IMAD.MOV.U32 R11, RZ, RZ, c[0x0][0x27c] ;  /* 0x00009f00ff0b7624 */ /* 0x002fe200078e00ff */
[----:B------:R-:W-:Y:S02]  /*ead0*/  SHF.R.S32.HI R2, RZ, 0x1f, R18 ;  /* 0x0000001fff027819 */ /* 0x000fe40000011412 */
[----:B------:R-:W-:Y:S02]  /*eae0*/  SHF.R.S32.HI R10, RZ, 0x1f, R0 ;  /* 0x0000001fff0a7819 */ /* 0x000fe40000011400 */
[C---:B------:R-:W-:Y:S02]  /*eaf0*/  LOP3.LUT R5, R3.reuse, 0x7fffffe, RZ, 0xc0, !PT ;  /* 0x07fffffe03057812 */ /* 0x040fe400078ec0ff */
[----:B------:R-:W-:Y:S02]  /*eb00*/  LEA.HI R2, R2, R18, RZ, 0x3 ;  /* 0x0000001202027211 */ /* 0x000fe400078f18ff */
[-C--:B------:R-:W-:Y:S01]  /*eb10*/  LEA.HI R6, R10, R0.reuse, RZ, 0x3 ;  /* 0x000000000a067211 */ /* 0x080fe200078f18ff */
[----:B------:R-:W-:Y:S01]  /*eb20*/  IMAD.IADD R9, R18, 0x1, -R5 ;  /* 0x0000000112097824 */ /* 0x000fe200078e0a05 */
[----:B------:R-:W-:Y:S01]  /*eb30*/  SHF.R.U64 R16, R78, 0x10, R79 ;  /* 0x000000104e107819 */ /* 0x000fe2000000124f */
[----:B------:R-:W-:Y:S01]  /*eb40*/  IMAD.SHL.U32 R2, R2, 0x20, RZ ;  /* 0x0000002002027824 */ /* 0x000fe200078e00ff */
[----:B------:R-:W-:Y:S01]  /*eb50*/  SHF.R.S32.HI R8, RZ, 0x3, R6 ;  /* 0x00000003ff087819 */ /* 0x000fe20000011406 */
[----:B------:R-:W-:Y:S01]  /*eb60*/  IMAD.SHL.U32 R5, R3, 0x20, RZ ;  /* 0x0000002003057824 */ /* 0x000fe200078e00ff */
[----:B------:R-:W-:-:S02]  /*eb70*/  LEA.HI R3, R10, R0, RZ, 0x5 ;  /* 0x000000000a037211 */ /* 0x000fc400078f28ff */
[----:B------:R-:W-:Y:S02]  /*eb80*/  LOP3.LUT R7, R2, 0xffffff00, RZ, 0xc0, !PT ;  /* 0xffffff0002077812 */ /* 0x000fe400078ec0ff */
[----:B------:R-:W-:Y:S01]  /*eb90*/  LOP3.LUT R0, R5, 0xc0, RZ, 0xc0, !PT ;  /* 0x000000c005007812 */ /* 0x000fe200078ec0ff */
[----:B------:R-:W-:Y:S01]  /*eba0*/  IMAD.SHL.U32 R5, R3, 0x80, RZ ;  /* 0x0000008003057824 */ /* 0x000fe200078e00ff */
[----:B------:R-:W-:Y:S01]  /*ebb0*/  LEA.HI R2, R11, R8, RZ, 0x1d ;  /* 0x000000080b027211 */ /* 0x000fe200078fe8ff */
[----:B------:R-:W-:Y:S01]  /*ebc0*/  IMAD R8, R9, 0x20, R7 ;  /* 0x0000002009087824 */ /* 0x000fe200078e0207 */
        /* <DEDUP_REMOVED lines=24> */
[C---:B------:R-:W-:Y:S01]  /*ed50*/  PRMT R18, R100.reuse, 0x5432, R0 ;  /* 0x0000543264127816 */ /* 0x040fe20000000000 */
[----:B------:R-:W-:Y:S01]  /*ed60*/  IMAD.U32 R29, R5, 0x10000, RZ ;  /* 0x00010000051d7824 */ /* 0x000fe200078e00ff */
[----:B------:R-:W-:Y:S02]  /*ed70*/  PRMT R21, R100, 0x5410, R2 ;  /* 0x0000541064157816 */ /* 0x000fe40000000002 */
[----:B------:R-:W-:Y:S02]  /*ed80*/  SHF.R.U32.HI R7, RZ, 0x10, R77 ;  /* 0x00000010ff077819 */ /* 0x000fe4000001164d */
[----:B------:R-:W-:Y:S02]  /*ed90*/  SHF.R.U32.HI R17, RZ, 0x10, R79 ;  /* 0x00000010ff117819 */ /* 0x000fe4000001164f */
[----:B------:R-:W-:-:S02]  /*eda0*/  PRMT R25, R101, 0x5432, R3 ;  /* 0x0000543265197816 */ /* 0x000fc40000000003 */
[----:B------:R-:W-:Y:S02]  /*edb0*/  PRMT R24, R99, 0x5432, R16 ;  /* 0x0000543263187816 */ /* 0x000fe40000000010 */
[----:B------:R-:W-:Y:S02]  /*edc0*/  PRMT R19, R98, 0x5410, R7 ;  /* 0x0000541062137816 */ /* 0x000fe40000000007 */
[----:B------:R-:W-:Y:S01]  /*edd0*/  LOP3.LUT R30, R5, 0xffff0000, RZ, 0xc0, !PT ;  /* 0xffff0000051e7812 */ /* 0x000fe200078ec0ff */
[----:B------:R-:W-:Y:S01]  /*ede0*/  IMAD.U32 R5, R21, 0x10000, RZ ;  /* 0x0001000015057824 */ /* 0x000fe200078e00ff */
[----:B------:R-:W-:Y:S02]  /*edf0*/  PRMT R23, R99, 0x5410, R17 ;  /* 0x0000541063177816 */ /* 0x000fe40000000011 */
[----:B------:R-:W-:Y:S01]  /*ee00*/  LOP3.LUT R21, R21, 0xffff0000, RZ, 0xc0, !PT ;  /* 0xffff000015157812 */ /* 0x000fe200078ec0ff */
[C---:B-1----:R-:W-:Y:S01]  /*ee10*/  IMAD.U32 R22, R14.reuse, 0x10000, RZ ;  /* 0x000100000e167824 */ /* 0x042fe200078e00ff */
[----:B------:R-:W-:Y:S01]  /*ee20*/  LOP3.LUT R28, R14, 0xffff0000, RZ, 0xc0, !PT ;  /* 0xffff00000e1c7812 */ /* 0x000fe200078ec0ff */
[----:B------:R-:W-:Y:S01]  /*ee30*/  IMAD.U32 R16, R12, 0x10000, RZ ;  /* 0x000100000c107824 */ /* 0x000fe200078e00ff */
[----:B------:R-:W-:Y:S01]  /*ee40*/  LOP3.LUT R20, R13, 0xffff0000, RZ, 0xc0, !PT ;  /* 0xffff00000d147812 */ /* 0x000fe200078ec0ff */
[C---:B--2---:R-:W-:Y:S01]  /*ee50*/  IMAD.U32 R2, R8.reuse, 0x10000, RZ ;  /* 0x0001000008027824 */ /* 0x044fe200078e00ff */
[----:B------:R-:W-:Y:S01]  /*ee60*/  LOP3.LUT R3, R8, 0xffff0000, RZ, 0xc0, !PT ;  /* 0xffff000008037812 */ /* 0x000fe200078ec0ff */
[----:B------:R-:W-:Y:S01]  /*ee70*/  IMAD.U32 R14, R18, 0x10000, RZ ;  /* 0x00010000120e7824 */ /* 0x000fe200078e00ff */
[----:B------:R-:W-:Y:S01]  /*ee80*/  LOP3.LUT R27, R15, 0xffff0000, RZ, 0xc0, !PT ;  /* 0xffff00000f1b7812 */ /* 0x000fe200078ec0ff */
[----:B------:R-:W-:Y:S01]  /*ee90*/  FMUL.FTZ R0, R2, R29 ;  /* 0x0000001d02007220 */ /* 0x000fe20000410000 */
[----:B------:R-:W-:Y:S01]  /*eea0*/  LOP3.LUT R8, R9, 0xffff0000, RZ, 0xc0, !PT ;  /* 0xffff000009087812 */ /* 0x000fe200078ec0ff */
[----:B------:R-:W-:Y:S01]  /*eeb0*/  IMAD.U32 R17, R13, 0x10000, RZ ;  /* 0x000100000d117824 */ /* 0x000fe200078e00ff */
[----:B------:R-:W-:Y:S01]  /*eec0*/  LOP3.LUT R12, R12, 0xffff0000, RZ, 0xc0, !PT ;  /* 0xffff00000c0c7812 */ /* 0x000fe200078ec0ff */
[----:B------:R-:W-:Y:S01]  /*eed0*/  IMAD.U32 R13, R15, 0x10000, RZ ;  /* 0x000100000f0d7824 */ /* 0x000fe200078e00ff */
[----:B------:R-:W-:Y:S01]  /*eee0*/  LOP3.LUT R15, R10, 0xffff0000, RZ, 0xc0, !PT ;  /* 0xffff00000a0f7812 */ /* 0x000fe200078ec0ff */
[----:B------:R-:W-:Y:S01]  /*eef0*/  IMAD.U32 R6, R9, 0x10000, RZ ;  /* 0x0001000009067824 */ /* 0x000fe200078e00ff */
[----:B------:R-:W-:Y:S01]  /*ef00*/  LOP3.LUT R18, R18, 0xffff0000, RZ, 0xc0, !PT ;  /* 0xffff000012127812 */ /* 0x000fe200078ec0ff */
[----:B------:R-:W-:-:S02]  /*ef10*/  IMAD.U32 R9, R10, 0x10000, RZ ;  /* 0x000100000a097824 */ /* 0x000fc400078e00ff */
[-C--:B------:R-:W-:Y:S02]  /*ef20*/  FMUL.FTZ R2, R2, R14.reuse ;  /* 0x0000000e02027220 */ /* 0x080fe40000410000 */
[C---:B------:R-:W-:Y:S02]  /*ef30*/  FFMA.FTZ R35, R16.reuse, R14, -R0 ;  /* 0x0000000e10237223 */ /* 0x040fe40000010800 */
[C---:B------:R-:W-:Y:S01]  /*ef40*/  IMAD.U32 R10, R19.reuse, 0x10000, RZ ;  /* 0x00010000130a7824 */ /* 0x040fe200078e00ff */
[----:B------:R-:W-:Y:S01]  /*ef50*/  LOP3.LUT R19, R19, 0xffff0000, RZ, 0xc0, !PT ;  /* 0xffff000013137812 */ /* 0x000fe200078ec0ff */
[C---:B------:R-:W-:Y:S02]  /*ef60*/  FMUL.FTZ R0, R3.reuse, R30 ;  /* 0x0000001e03007220 */ /* 0x040fe40000410000 */
[----:B------:R-:W-:Y:S02]  /*ef70*/  FFMA.FTZ R33, R16, R29, R2 ;  /* 0x0000001d10217223 */ /* 0x000fe40000010002 */
[----:B------:R-:W-:-:S02]  /*ef80*/  FMUL.FTZ R3, R3, R18 ;  /* 0x0000001203037220 */ /* 0x000fc40000410000 */
[----:B------:R-:W-:Y:S02]  /*ef90*/  FFMA.FTZ R31, R12, R18, -R0 ;  /* 0x000000120c1f7223 */ /* 0x000fe40000010800 */
[C---:B------:R-:W-:Y:S02]  /*efa0*/  FMUL.FTZ R2, R6.reuse, R10 ;  /* 0x0000000a06027220 */ /* 0x040fe40000410000 */
[C---:B------:R-:W-:Y:S01]  /*efb0*/  IMAD.U32 R7, R11.reuse, 0x10000, RZ ;  /* 0x000100000b077824 */ /* 0x040fe200078e00ff */
[----:B------:R-:W-:Y:S01]  /*efc0*/  LOP3.LUT R11, R11, 0xffff0000, RZ, 0xc0, !PT ;  /* 0xffff00000b0b7812 */ /* 0x000fe200078ec0ff */
[C---:B------:R-:W-:Y:S01]  /*efd0*/  IMAD.U32 R16, R23.reuse, 0x10000, RZ ;  /* 0x0001000017107824 */ /* 0x040fe200078e00ff */
[----:B------:R-:W-:Y:S01]  /*efe0*/  LOP3.LUT R23, R23, 0xffff0000, RZ, 0xc0, !PT ;  /* 0xffff000017177812 */ /* 0x000fe200078ec0ff */
[----:B------:R-:W-:Y:S02]  /*eff0*/  FMUL.FTZ R0, R6, R5 ;  /* 0x0000000506007220 */ /* 0x000fe40000410000 */
[----:B------:R-:W-:Y:S01]  /*f000*/  FFMA.FTZ R30, R12, R30, R3 ;  /* 0x0000001e0c1e7223 */ /* 0x000fe20000010003 */
[----:B------:R-:W-:Y:S01]  /*f010*/  F2FP.BF16.PACK_AB R12, R31, R35 ;  /* 0x000000231f0c723e */ /* 0x000fe200000010ff */
[----:B------:R-:W-:-:S02]  /*f020*/  FFMA.FTZ R29, R17, R5, -R2 ;  /* 0x00000005111d7223 */ /* 0x000fc40000010802 */
[----:B------:R-:W-:Y:S02]  /*f030*/  IMAD.U32 R3, R26, 0x10000, RZ ;  /* 0x000100001a037824 */ /* 0x000fe400078e00ff */
[----:B------:R-:W-:Y:S02]  /*f040*/  FFMA.FTZ R18, R17, R10, R0 ;  /* 0x0000000a11127223 */ /* 0x000fe40000010000 */
[C---:B------:R-:W-:Y:S02]  /*f050*/  FMUL.FTZ R2, R7.reuse, R16 ;  /* 0x0000001007027220 */ /* 0x040fe40000410000 */
[C---:B------:R-:W-:Y:S01]  /*f060*/  IMAD.U32 R10, R24.reuse, 0x10000, RZ ;  /* 0x00010000180a7824 */ /* 0x040fe200078e00ff */
[----:B------:R-:W-:Y:S01]  /*f070*/  LOP3.LUT R24, R24, 0xffff0000, RZ, 0xc0, !PT ;  /* 0xffff000018187812 */ /* 0x000fe200078ec0ff */
[-C--:B------:R-:W-:Y:S02]  /*f080*/  FMUL.FTZ R0, R7, R3.reuse ;  /* 0x0000000307007220 */ /* 0x080fe40000410000 */
[----:B------:R-:W-:-:S02]  /*f090*/  FFMA.FTZ R17, R13, R3, -R2 ;  /* 0x000000030d117223 */ /* 0x000fc40000010802 */
[----:B------:R-:W-:Y:S02]  /*f0a0*/  IMAD.U32 R6, R25, 0x10000, RZ ;  /* 0x0001000019067824 */ /* 0x000fe400078e00ff */
[----:B------:R-:W-:Y:S02]  /*f0b0*/  FMUL.FTZ R2, R9, R10 ;  /* 0x0000000a09027220 */ /* 0x000fe40000410000 */
[----:B------:R-:W-:Y:S02]  /*f0c0*/  FFMA.FTZ R16, R13, R16, R0 ;  /* 0x000000100d107223 */ /* 0x000fe40000010000 */
[C---:B------:R-:W-:Y:S02]  /*f0d0*/  FMUL.FTZ R5, R8.reuse, R19 ;  /* 0x0000001308057220 */ /* 0x040fe40000410000 */
[----:B------:R-:W-:Y:S01]  /*f0e0*/  FMUL.FTZ R3, R8, R21 ;  /* 0x0000001508037220 */ /* 0x000fe20000410000 */
[----:B------:R-:W-:Y:S01]  /*f0f0*/  LOP3.LUT R8, R26, 0xffff0000, RZ, 0xc0, !PT ;  /* 0xffff00001a087812 */ /* 0x000fe200078ec0ff */
[----:B------:R-:W-:-:S02]  /*f100*/  FMUL.FTZ R0, R9, R6 ;  /* 0x0000000609007220 */ /* 0x000fc40000410000 */
[----:B------:R-:W-:Y:S01]  /*f110*/  FFMA.FTZ R14, R22, R6, -R2 ;  /* 0x00000006160e7223 */ /* 0x000fe20000010802 */
[----:B------:R-:W-:Y:S01]  /*f120*/  LOP3.LUT R6, R25, 0xffff0000, RZ, 0xc0, !PT ;  /* 0xffff000019067812 */ /* 0x000fe200078ec0ff */
[C---:B------:R-:W-:Y:S02]  /*f130*/  FFMA.FTZ R13, R20.reuse, R21, -R5 ;  /* 0x00000015140d7223 */ /* 0x040fe40000010805 */
[----:B------:R-:W-:Y:S02]  /*f140*/  FFMA.FTZ R7, R20, R19, R3 ;  /* 0x0000001314077223 */ /* 0x000fe40000010003 */
[----:B------:R-:W-:Y:S01]  /*f150*/  FFMA.FTZ R10, R22, R10, R0 ;  /* 0x0000000a160a7223 */ /* 0x000fe20000010000 */
[----:B------:R-:W-:Y:S01]  /*f160*/  F2FP.BF16.PACK_AB R13, R13, R29 ;  /* 0x0000001d0d0d723e */ /* 0x000fe200000010ff */
[----:B------:R-:W-:Y:S01]  /*f170*/  FMUL.FTZ R5, R15, R24 ;  /* 0x000000180f057220 */ /* 0x000fe20000410000 */
[----:B------:R-:W-:Y:S01]  /*f180*/  F2FP.BF16.PACK_AB R9, R7, R18 ;  /* 0x000000120709723e */ /* 0x000fe200000010ff */
        /* <DEDUP_REMOVED lines=11> */
[----:B------:R-:W-:Y:S01]  /*f240*/  F2FP.BF16.PACK_AB R11, R0, R16 ;  /* 0x00000010000b723e */ /* 0x000fe200000010ff */
[----:B------:R1:W-:Y:S04]  /*f250*/  STS.128 [R34+0x6080], R12 ;  /* 0x0060800c22007388 */ /* 0x0003e80000000c00 */
[----:B------:R1:W-:Y:S02]  /*f260*/  STS.128 [R32+0x6080], R8 ;  /* 0x0060800820007388 */ /* 0x0003e40000000c00 */
.L_x_465:
[----:B------:R-:W-:Y:S05]  /*f270*/  BSYNC B2 ;  /* 0x0000000000027941 */ /* 0x000fea0003800000 */
.L_x_447:
[----:B------:R-:W-:Y:S01]  /*f280*/  IMAD R0, R103, c[0x0][0x208], RZ ;  /* 0x0000820067007a24 */ /* 0x000fe200078e02ff */
[----:B------:R-:W-:Y:S01]  /*f290*/  LEA.HI R6, R89, R89, RZ, 0x1 ;  /* 0x0000005959067211 */ /* 0x000fe200078f08ff */
[----:B------:R-:W-:Y:S01]  /*f2a0*/  IMAD.WIDE.U32 R2, R225, c[0x0][0x208], RZ ;  /* 0x00008200e1027a25 */ /* 0x000fe200078e00ff */
[----:B------:R-:W-:-:S04]  /*f2b0*/  DEPBAR.LE SB0, 0x0 ;  /* 0x000080000000791a */ /* 0x000fc80000000000 */
[----:B------:R-:W-:Y:S01]  /*f2c0*/  IMAD R0, R225, c[0x0][0x20c], R0 ;  /* 0x00008300e1007a24 */ /* 0x000fe200078e0200 */
[----:B------:R-:W-:Y:S01]  /*f2d0*/  LOP3.LUT R6, R6, 0xfffffffe, RZ, 0xc0, !PT ;  /* 0xfffffffe06067812 */ /* 0x000fe200078ec0ff */
[----:B------:R-:W-:Y:S01]  /*f2e0*/  IMAD R5, R104, c[0x0][0x218], RZ ;  /* 0x0000860068057a24 */ /* 0x000fe200078e02ff */
[----:B------:R-:W-:Y:S01]  /*f2f0*/  ISETP.GE.AND P3, PT, R226, c[0x0][0x1d4], PT ;  /* 0x00007500e2007a0c */ /* 0x000fe20003f66270 */
[----:B------:R-:W-:Y:S01]  /*f300*/  IMAD.IADD R3, R3, 0x1, R0 ;  /* 0x0000000103037824 */ /* 0x000fe200078e0200 */
[----:B------:R-:W-:Y:S01]  /*f310*/  ISETP.GE.AND P2, PT, R110, c[0x0][0x1d4], PT ;  /* 0x000075006e007a0c */ /* 0x000fe20003f46270 */
[C---:B------:R-:W-:Y:S01]  /*f320*/  IMAD R5, R224.reuse, c[0x0][0x21c], R5 ;  /* 0x00008700e0057a24 */ /* 0x040fe200078e0205 */
[----:B------:R-:W-:Y:S01]  /*f330*/  BAR.SYNC.DEFER_BLOCKING 0x0 ;  /* 0x0000000000007b1d */ /* 0x000fe20000010000 */
[----:B------:R-:W-:Y:S01]  /*f340*/  IMAD.WIDE.U32 R2, R224, c[0x0][0x218], R2 ;  /* 0x00008600e0027a25 */ /* 0x000fe200078e0002 */
[----:B------:R-:W-:Y:S02]  /*f350*/  ISETP.GE.AND P1, PT, R108, c[0x0][0x1d4], PT ;  /* 0x000075006c007a0c */ /* 0x000fe40003f26270 */
[----:B------:R-:W-:Y:S01]  /*f360*/  ISETP.GT.AND P4, PT, R109, 0x3f, PT ;  /* 0x0000003f6d00780c */ /* 0x000fe20003f84270 */
[----:B-1----:R-:W-:Y:S01]  /*f370*/  IMAD.SHL.U32 R8, R106, 0x8, RZ ;  /* 0x000000086a087824 */ /* 0x002fe200078e00ff */
[----:B------:R-:W-:Y:S01]  /*f380*/  IADD3 R0, P0, R114, R2, RZ ;  /* 0x0000000272007210 */ /* 0x000fe20007f1e0ff */
[----:B------:R-:W-:Y:S01]  /*f390*/  IMAD.IADD R6, R89, 0x1, -R6 ;  /* 0x0000000159067824 */ /* 0x000fe200078e0a06 */
[----:B------:R-:W-:Y:S01]  /*f3a0*/  BSSY B0, `(.L_x_490) ;  /* 0x000006e000007945 */ /* 0x000fe20003800000 */
[----:B------:R-:W-:Y:S01]  /*f3b0*/  IMAD.SHL.U32 R218, R218, 0x2, RZ ;  /* 0x00000002dada7824 */ /* 0x000fe200078e00ff */
[----:B------:R-:W-:-:S02]  /*f3c0*/  IADD3.X R2, R112, R3, R5, P0, !PT ;  /* 0x0000000370027210 */ /* 0x000fc400007fe405 */
[----:B------:R-:W-:-:S04]  /*f3d0*/  LEA R25, P0, R0, c[0x0][0x1f8], 0x1 ;  /* 0x00007e0000197a11 */ /* 0x000fc800078008ff */
[----:B------:R-:W-:Y:S02]  /*f3e0*/  LEA.HI.X R24, R0, c[0x0][0x1fc], R2, 0x1, P0 ;  /* 0x00007f0000187a11 */ /* 0x000fe400000f0c02 */
[----:B------:R-:W-:-:S05]  /*f3f0*/  LOP3.LUT R2, R107, 0xfffffff8, RZ, 0xc0, !PT ;  /* 0xfffffff86b027812 */ /* 0x000fca00078ec0ff */
[----:B------:R-:W-:-:S05]  /*f400*/  IMAD.IADD R2, R109, 0x1, -R2 ;  /* 0x000000016d027824 */ /* 0x000fca00078e0a02 */
[----:B------:R-:W-:-:S04]  /*f410*/  LEA.HI R0, R2, R2, RZ, 0x1 ;  /* 0x0000000202007211 */ /* 0x000fc800078f08ff */
[----:B------:R-:W-:Y:S02]  /*f420*/  SHF.R.S32.HI R7, RZ, 0x1, R0 ;  /* 0x00000001ff077819 */ /* 0x000fe40000011400 */
[----:B------:R-:W-:Y:S02]  /*f430*/  LOP3.LUT R3, R0, 0x3fffffe, RZ, 0xc0, !PT ;  /* 0x03fffffe00037812 */ /* 0x000fe400078ec0ff */
[C---:B------:R-:W-:Y:S01]  /*f440*/  LOP3.LUT P0, RZ, R7.reuse, 0x2, RZ, 0xc0, !PT ;  /* 0x0000000207ff7812 */ /* 0x040fe2000780c0ff */
[----:B------:R-:W-:Y:S02]  /*f450*/  IMAD.SHL.U32 R5, R7, 0x40, RZ ;  /* 0x0000004007057824 */ /* 0x000fe400078e00ff */
[----:B------:R-:W-:Y:S01]  /*f460*/  IMAD.IADD R2, R2, 0x1, -R3 ;  /* 0x0000000102027824 */ /* 0x000fe200078e0a03 */
[----:B------:R-:W-:Y:S02]  /*f470*/  SHFL.IDX PT, R7, R24, RZ, 0x1c1f ;  /* 0x001c1fff18077589 */ /* 0x000fe400000e0000 */
[----:B------:R-:W-:Y:S01]  /*f480*/  LOP3.LUT R0, R5, 0xc0, RZ, 0xc0, !PT ;  /* 0x000000c005007812 */ /* 0x000fe200078ec0ff */
[----:B------:R-:W-:Y:S01]  /*f490*/  IMAD R2, R6, 0x8, R2 ;  /* 0x0000000806027824 */ /* 0x000fe200078e0202 */
[----:B------:R-:W-:-:S02]  /*f4a0*/  LOP3.LUT R5, R102, 0x7fffffe, RZ, 0xc0, !PT ;  /* 0x07fffffe66057812 */ /* 0x000fc400078ec0ff */
[----:B------:R-:W-:Y:S02]  /*f4b0*/  LOP3.LUT R3, R0, 0x8, R8, 0xf8, !PT ;  /* 0x0000000800037812 */ /* 0x000fe400078ef808 */
[----:B------:R-:W-:-:S04]  /*f4c0*/  SHF.R.U32.HI R0, RZ, 0x3, R0 ;  /* 0x00000003ff007819 */ /* 0x000fc80000011600 */
[----:B------:R-:W-:Y:S02]  /*f4d0*/  LOP3.LUT R0, R3, R0, RZ, 0x3c, !PT ;  /* 0x0000000003007212 */ /* 0x000fe400078e3cff */
[----:B------:R-:W-:-:S03]  /*f4e0*/  SHF.R.S32.HI R3, RZ, 0x1f, R123 ;  /* 0x0000001fff037819 */ /* 0x000fc6000001147b */
[----:B------:R-:W-:Y:S01]  /*f4f0*/  IMAD.U32 R0, R2, 0x20, R0 ;  /* 0x0000002002007824 */ /* 0x000fe200078e0000 */
[----:B------:R-:W-:Y:S01]  /*f500*/  LEA.HI R3, R3, R123, RZ, 0x3 ;  /* 0x0000007b03037211 */ /* 0x000fe200078f18ff */
[----:B------:R-:W-:Y:S02]  /*f510*/  IMAD.SHL.U32 R2, R6, 0x8, RZ ;  /* 0x0000000806027824 */ /* 0x000fe400078e00ff */
[----:B------:R-:W-:Y:S01]  /*f520*/  IMAD.SHL.U32 R204, R0, 0x2, RZ ;  /* 0x0000000200cc7824 */ /* 0x000fe200078e00ff */
[----:B------:R-:W1:Y:S01]  /*f530*/  SHFL.IDX PT, R6, R25, RZ, 0x1c1f ;  /* 0x001c1fff19067589 */ /* 0x000e6200000e0000 */
[----:B------:R-:W-:Y:S02]  /*f540*/  IMAD.SHL.U32 R3, R3, 0x20, RZ ;  /* 0x0000002003037824 */ /* 0x000fe400078e00ff */
[----:B------:R-:W-:Y:S01]  /*f550*/  IMAD.IADD R123, R123, 0x1, -R5 ;  /* 0x000000017b7b7824 */ /* 0x000fe200078e0a05 */
[C---:B------:R-:W-:Y:S01]  /*f560*/  IADD3 R0, R204.reuse, 0x3c80, RZ ;  /* 0x00003c80cc007810 */ /* 0x040fe20007ffe0ff */
[----:B------:R2:W3:Y:S01]  /*f570*/  LDSM.16.M88.4 R40, [R204+0x3c80] ;  /* 0x003c8000cc28783b */ /* 0x0004e20000000200 */
[----:B------:R-:W-:-:S02]  /*f580*/  IADD3 R209, R204, 0x3ca0, RZ ;  /* 0x00003ca0ccd17810 */ /* 0x000fc40007ffe0ff */
[----:B------:R-:W-:Y:S01]  /*f590*/  @P0 IADD3 R209, R0, -0x20, RZ ;  /* 0xffffffe000d10810 */ /* 0x000fe20007ffe0ff */
[----:B------:R-:W-:Y:S01]  /*f5a0*/  IMAD.SHL.U32 R0, R105, 0x40, RZ ;  /* 0x0000004069007824 */ /* 0x000fe200078e00ff */
[----:B------:R-:W-:Y:S01]  /*f5b0*/  LOP3.LUT R121, R3, 0xffffff00, RZ, 0xc0, !PT ;  /* 0xffffff0003797812 */ /* 0x000fe200078ec0ff */
[----:B------:R2:W4:Y:S01]  /*f5c0*/  LDSM.16.M88.4 R36, [R204+0x4080] ;  /* 0x00408000cc24783b */ /* 0x0005220000000200 */
[C---:B------:R-:W-:Y:S02]  /*f5d0*/  IADD3 R217, R209.reuse, 0x400, RZ ;  /* 0x00000400d1d97810 */ /* 0x040fe40007ffe0ff */
[----:B------:R-:W-:Y:S01]  /*f5e0*/  LOP3.LUT R0, R0, 0xc0, RZ, 0xc0, !PT ;  /* 0x000000c000007812 */ /* 0x000fe200078ec0ff */
[----:B------:R2:W2:Y:S01]  /*f5f0*/  LDSM.16.M88.4 R32, [R204+0x4480] ;  /* 0x00448000cc20783b */ /* 0x0004a20000000200 */
[----:B------:R-:W-:Y:S02]  /*f600*/  IADD3 R216, R209, 0x800, RZ ;  /* 0x00000800d1d87810 */ /* 0x000fe40007ffe0ff */
[----:B------:R-:W-:Y:S01]  /*f610*/  LOP3.LUT R3, R0, 0x8, R2, 0xf8, !PT ;  /* 0x0000000800037812 */ /* 0x000fe200078ef802 */
[----:B------:R2:W2:Y:S01]  /*f620*/  LDSM.16.M88.4 R60, [R209] ;  /* 0x00000000d13c783b */ /* 0x0004a20000000200 */
[----:B------:R-:W-:Y:S01]  /*f630*/  SHF.R.U32.HI R2, RZ, 0x3, R0 ;  /* 0x00000003ff027819 */ /* 0x000fe20000011600 */
[----:B------:R-:W-:-:S02]  /*f640*/  IMAD R0, R127, 0x200, R121 ;  /* 0x000002007f007824 */ /* 0x000fc400078e0279 */
[----:B------:R2:W2:Y:S01]  /*f650*/  LDSM.16.M88.4 R68, [R209+0x400] ;  /* 0x00040000d144783b */ /* 0x0004a20000000200 */
[----:B------:R-:W-:Y:S01]  /*f660*/  LOP3.LUT R122, R3, R2, RZ, 0x3c, !PT ;  /* 0x00000002037a7212 */ /* 0x000fe200078e3cff */
[----:B------:R-:W-:Y:S02]  /*f670*/  IMAD R0, R123, 0x20, R0 ;  /* 0x000000207b007824 */ /* 0x000fe400078e0200 */
[----:B-1----:R-:W-:Y:S01]  /*f680*/  IMAD.WIDE R2, R226, 0x2, R6 ;  /* 0x00000002e2027825 */ /* 0x002fe200078e0206 */
[----:B------:R1:W1:Y:S03]  /*f690*/  LDSM.16.M88.4 R76, [R209+0x800] ;  /* 0x00080000d14c783b */ /* 0x0002660000000200 */
[----:B------:R-:W-:-:S04]  /*f6a0*/  IMAD.IADD R0, R122, 0x1, R0 ;  /* 0x000000017a007824 */ /* 0x000fc800078e0200 */
[----:B------:R-:W-:Y:S02]  /*f6b0*/  IMAD.SHL.U32 R207, R0, 0x2, RZ ;  /* 0x0000000200cf7824 */ /* 0x000fe400078e00ff */
[----:B------:R-:W-:Y:S02]  /*f6c0*/  IMAD.IADD R0, R125, 0x1, -R111 ;  /* 0x000000017d007824 */ /* 0x000fe400078e0a6f */
[----:B------:R-:W-:Y:S01]  /*f6d0*/  IMAD R208, R4, 0x2, R207 ;  /* 0x0000000204d07824 */ /* 0x000fe200078e02cf */
[----:B------:R1:W1:Y:S02]  /*f6e0*/  LDSM.16.M88.4 R16, [R207+0x6080] ;  /* 0x00608000cf10783b */ /* 0x0002640000000200 */
[C---:B------:R-:W-:Y:S02]  /*f6f0*/  ISETP.LT.OR P0, PT, R0.reuse, 0x1, P3 ;  /* 0x000000010000780c */ /* 0x040fe40001f01670 */
[----:B------:R1:W1:Y:S04]  /*f700*/  LDSM.16.M88.4 R12, [R207+0x7080] ;  /* 0x00708000cf0c783b */ /* 0x0002680000000200 */
[----:B------:R1:W1:Y:S04]  /*f710*/  LDSM.16.M88.4 R20, [R208+0x6080] ;  /* 0x00608000d014783b */ /* 0x0002680000000200 */
[----:B------:R1:W1:Y:S04]  /*f720*/  LDSM.16.M88.4 R8, [R208+0x7080] ;  /* 0x00708000d008783b */ /* 0x0002680000000200 */
[----:B------:R-:W-:Y:S01]  /*f730*/  @!PT LDS RZ, [RZ] ;  /* 0x00000000fffff984 */ /* 0x000fe20000000800 */
[----:B------:R-:W-:Y:S01]  /*f740*/  @!PT LDS RZ, [RZ] ;  /* 0x00000000fffff984 */ /* 0x000fe20000000800 */
[----:B------:R-:W-:Y:S01]  /*f750*/  @!PT LDS RZ, [RZ] ;  /* 0x00000000fffff984 */ /* 0x000fe20000000800 */
[----:B------:R5:W-:Y:S01]  /*f760*/  LDGSTS.E.BYPASS.LTC128B.128 [R218+0x1880], [R2.64], !P0 ;  /* 0x0188000002da7fae */ /* 0x000be2000c101d4c */
[----:B------:R-:W-:-:S02]  /*f770*/  ISETP.LT.OR P0, PT, R0, 0x1, P2 ;  /* 0x000000010000780c */ /* 0x000fc40001701670 */
[----:B-----5:R-:W-:-:S04]  /*f780*/  SHF.R.S32.HI R2, RZ, 0x1f, R110 ;  /* 0x0000001fff027819 */ /* 0x020fc8000001146e */
[----:B------:R-:W-:-:S04]  /*f790*/  LEA.HI R2, R2, R110, RZ, 0x3 ;  /* 0x0000006e02027211 */ /* 0x000fc800078f18ff */
[----:B------:R-:W-:-:S05]  /*f7a0*/  LOP3.LUT R26, R2, 0xfffffff8, RZ, 0xc0, !PT ;  /* 0xfffffff8021a7812 */ /* 0x000fca00078ec0ff */
[----:B------:R-:W-:-:S05]  /*f7b0*/  IMAD.WIDE R2, R26, 0x2, R6 ;  /* 0x000000021a027825 */ /* 0x000fca00078e0206 */
[----:B------:R5:W-:Y:S01]  /*f7c0*/  LDGSTS.E.BYPASS.LTC128B.128 [R218+0x2480], [R2.64], !P0 ;  /* 0x0248000002da7fae */ /* 0x000be2000c101d4c */
[----:B------:R-:W-:Y:S02]  /*f7d0*/  ISETP.LT.OR P0, PT, R0, 0x1, P1 ;  /* 0x000000010000780c */ /* 0x000fe40000f01670 */
[----:B-----5:R-:W-:-:S04]  /*f7e0*/  SHF.R.S32.HI R2, RZ, 0x1f, R108 ;  /* 0x0000001fff027819 */ /* 0x020fc8000001146c */
[----:B------:R-:W-:-:S04]  /*f7f0*/  LEA.HI R2, R2, R108, RZ, 0x3 ;  /* 0x0000006c02027211 */ /* 0x000fc800078f18ff */
[----:B------:R-:W-:-:S05]  /*f800*/  LOP3.LUT R5, R2, 0xfffffff8, RZ, 0xc0, !PT ;  /* 0xfffffff802057812 */ /* 0x000fca00078ec0ff */
[----:B------:R-:W-:Y:S01]  /*f810*/  IMAD.WIDE R2, R5, 0x2, R6 ;  /* 0x0000000205027825 */ /* 0x000fe200078e0206 */
[----:B------:R-:W-:-:S04]  /*f820*/  SHF.R.S32.HI R6, RZ, 0x1f, R226 ;  /* 0x0000001fff067819 */ /* 0x000fc800000114e2 */
[----:B------:R5:W-:Y:S02]  /*f830*/  LDGSTS.E.BYPASS.LTC128B.128 [R218+0x3080], [R2.64], !P0 ;  /* 0x0308000002da7fae */ /* 0x000be4000c101d4c */
[----:B-----5:R-:W-:Y:S02]  /*f840*/  SHF.R.S32.HI R3, RZ, 0x1f, R26 ;  /* 0x0000001fff037819 */ /* 0x020fe4000001141a */
[----:B------:R-:W-:-:S03]  /*f850*/  SHF.R.S32.HI R2, RZ, 0x1f, R5 ;  /* 0x0000001fff027819 */ /* 0x000fc60000011405 */
[----:B------:R1:W-:Y:S04]  /*f860*/  STL [R1+0x44], R3 ;  /* 0x0000440301007387 */ /* 0x0003e80000100800 */
[----:B------:R1:W-:Y:S01]  /*f870*/  STL [R1+0x40], R2 ;  /* 0x0000400201007387 */ /* 0x0003e20000100800 */
[----:B------:R-:W-:Y:S05]  /*f880*/  @P4 BRA `(.L_x_491) ;  /* 0x000001f000004947 */ /* 0x000fea0003800000 */
[----:B--234-:R-:W-:Y:S05]  /*f890*/  BRA.DIV ~URZ, `(.L_x_492) ;  /* 0x000119c27f007947 */ /* 0x01cfea000b800000 */
[----:B------:R2:W3:Y:S04]  /*f8a0*/  SHFL.IDX PT, R5, R24, 0x1, 0x1c1f ;  /* 0x003c1f0018057f89 */ /* 0x0004e800000e0000 */
[----:B-1----:R2:W1:Y:S02]  /*f8b0*/  SHFL.IDX PT, R2, R25, 0x1, 0x1c1f ;  /* 0x003c1f0019027f89 */ /* 0x00246400000e0000 */
.L_x_586:
[----:B------:R-:W4:Y:S04]  /*f8c0*/  LDL R30, [R1+0x44] ;  /* 0x00004400011e7983 */ /* 0x000f280000100800 */
[----:B------:R-:W5:Y:S01]  /*f8d0*/  LDL R28, [R1+0x40] ;  /* 0x00004000011c7983 */ /* 0x000f620000100800 */
[----:B------:R-:W-:-:S02]  /*f8e0*/  IADD3 R3, R226, 0x20, RZ ;  /* 0x00000020e2037810 */ /* 0x000fc40007ffe0ff */
[C---:B------:R-:W-:Y:S02]  /*f8f0*/  IADD3 R29, R226.reuse, 0x20, RZ ;  /* 0x00000020e21d7810 */ /* 0x040fe40007ffe0ff */
[----:B------:R-:W-:Y:S02]  /*f900*/  SHF.R.S32.HI R3, RZ, 0x1f, R3 ;  /* 0x0000001fff037819 */ /* 0x000fe40000011403 */
[C---:B------:R-:W-:Y:S02]  /*f910*/  IADD3 R26, R226.reuse, 0x40, RZ ;  /* 0x00000040e21a7810 */ /* 0x040fe40007ffe0ff */
[----:B------:R-:W-:Y:S02]  /*f920*/  LEA.HI R3, R3, R29, RZ, 0x3 ;  /* 0x0000001d03037211 */ /* 0x000fe400078f18ff */
[----:B------:R-:W-:Y:S02]  /*f930*/  IADD3 R27, R226, 0x40, RZ ;  /* 0x00000040e21b7810 */ /* 0x000fe40007ffe0ff */
[----:B------:R-:W-:-:S02]  /*f940*/  SHF.R.S32.HI R26, RZ, 0x1f, R26 ;  /* 0x0000001fff1a7819 */ /* 0x000fc4000001141a */
[-C--:B-12---:R-:W-:Y:S02]  /*f950*/  LEA R24, P0, R226, R2.reuse, 0x1 ;  /* 0x00000002e2187211 */ /* 0x086fe400078008ff */
        /* <DEDUP_REMOVED lines=18> */
.L_x_491:
[----:B--234-:R-:W-:Y:S05]  /*fa80*/  BSYNC B0 ;  /* 0x0000000000007941 */ /* 0x01cfea0003800000 */
.L_x_490:
[----:B-1----:R-:W2:Y:S01]  /*fa90*/  LDL R2, [R1+0x20] ;  /* 0x0000200001027983 */ /* 0x002ea20000100800 */
        /* <DEDUP_REMOVED lines=134> */
[----:B------:R-:W3:Y:S01]  /*10300*/  S2R R8, SR_TID.X ;  /* 0x0000000000087919 */ /* 0x000ee20000002100 */
[----:B------:R-:W-:-:S03]  /*10310*/  IMAD R225, R2, c[0x0][0x2b8], R3 ;  /* 0x0000ae0002e17a24 */ /* 0x000fc600078e0203 */
[----:B------:R-:W4:Y:S02]  /*10320*/  S2R R131, SR_CTAID.Y ;  /* 0x0000000000837919 */ /* 0x000f240000002600 */
[----:B------:R-:W-:-:S05]  /*10330*/  SHF.R.S32.HI R2, RZ, 0x1f, R225 ;  /* 0x0000001fff027819 */ /* 0x000fca00000114e1 */
[----:B------:R-:W-:Y:S02]  /*10340*/  IMAD R5, R2, c[0x0][0x1e0], RZ ;  /* 0x0000780002057a24 */ /* 0x000fe400078e02ff */
[----:B------:R-:W-:-:S04]  /*10350*/  IMAD.WIDE.U32 R2, R225, c[0x0][0x1e0], RZ ;  /* 0x00007800e1027a25 */ /* 0x000fc800078e00ff */
[----:B------:R-:W-:Y:S01]  /*10360*/  IMAD R5, R225, c[0x0][0x1e4], R5 ;  /* 0x00007900e1057a24 */ /* 0x000fe200078e0205 */
[----:B-1----:R-:W-:-:S03]  /*10370*/  SHF.R.S32.HI R130, RZ, 0x1f, R130 ;  /* 0x0000001fff827819 */ /* 0x002fc60000011482 */
[----:B------:R-:W-:Y:S02]  /*10380*/  IMAD.IADD R3, R3, 0x1, R5 ;  /* 0x0000000103037824 */ /* 0x000fe400078e0205 */
[----:B------:R-:W-:Y:S01]  /*10390*/  IMAD R130, R130, c[0x0][0x1e8], RZ ;  /* 0x00007a0082827a24 */ /* 0x000fe200078e02ff */
[----:B---3--:R-:W-:Y:S01]  /*103a0*/  SHF.R.S32.HI R11, RZ, 0x1f, R8 ;  /* 0x0000001fff0b7819 */ /* 0x008fe20000011408 */
[----:B----4-:R-:W-:-:S04]  /*103b0*/  IMAD.WIDE.U32 R136, R131, c[0x0][0x1e8], RZ ;  /* 0x00007a0083887a25 */ /* 0x010fc800078e00ff */
[----:B------:R-:W-:Y:S01]  /*103c0*/  IMAD R130, R131, c[0x0][0x1ec], R130 ;  /* 0x00007b0083827a24 */ /* 0x000fe200078e0282 */
[----:B------:R-:W-:-:S03]  /*103d0*/  LEA.HI R11, R11, R8, RZ, 0x2 ;  /* 0x000000080b0b7211 */ /* 0x000fc600078f10ff */
[----:B------:R-:W-:Y:S01]  /*103e0*/  IMAD.IADD R130, R137, 0x1, R130 ;  /* 0x0000000189827824 */ /* 0x000fe200078e0282 */
[----:B------:R-:W-:-:S04]  /*103f0*/  SHF.R.S32.HI R11, RZ, 0x2, R11 ;  /* 0x00000002ff0b7819 */ /* 0x000fc8000001140b */
[----:B------:R-:W-:Y:S02]  /*10400*/  IADD3 R11, -R11, 0x30, RZ ;  /* 0x000000300b0b7810 */ /* 0x000fe40007ffe1ff */
[C---:B------:R-:W-:Y:S02]  /*10410*/  IADD3 R133, R226.reuse, 0x20, RZ ;  /* 0x00000020e2857810 */ /* 0x040fe40007ffe0ff */
[C---:B------:R-:W-:Y:S02]  /*10420*/  IADD3 R131, R226.reuse, 0x40, RZ ;  /* 0x00000040e2837810 */ /* 0x040fe40007ffe0ff */
[C---:B------:R-:W-:Y:S02]  /*10430*/  IADD3 R134, R226.reuse, 0x20, RZ ;  /* 0x00000020e2867810 */ /* 0x040fe40007ffe0ff */
[----:B------:R-:W-:Y:S01]  /*10440*/  SHF.R.S32.HI R133, RZ, 0x1f, R133 ;  /* 0x0000001fff857819 */ /* 0x000fe20000011485 */
[----:B------:R-:W-:Y:S01]  /*10450*/  BSSY B0, `(.L_x_494) ;  /* 0x0000023000007945 */ /* 0x000fe20003800000 */
[----:B------:R-:W-:-:S02]  /*10460*/  IADD3 R9, R226, 0x40, RZ ;  /* 0x00000040e2097810 */ /* 0x000fc40007ffe0ff */
[----:B------:R-:W-:Y:S02]  /*10470*/  IADD3 R8, R226, 0x20, RZ ;  /* 0x00000020e2087810 */ /* 0x000fe40007ffe0ff */
[----:B------:R-:W-:Y:S02]  /*10480*/  LEA.HI R133, R133, R134, RZ, 0x3 ;  /* 0x0000008685857211 */ /* 0x000fe400078f18ff */
[----:B------:R-:W-:Y:S02]  /*10490*/  ISETP.GE.AND P1, PT, R9, c[0x0][0x1d4], PT ;  /* 0x0000750009007a0c */ /* 0x000fe40003f26270 */
[----:B------:R-:W-:Y:S02]  /*104a0*/  ISETP.GE.AND P2, PT, R8, c[0x0][0x1d4], PT ;  /* 0x0000750008007a0c */ /* 0x000fe40003f46270 */
[----:B------:R-:W-:Y:S02]  /*104b0*/  ISETP.GE.AND P3, PT, R226, c[0x0][0x1d4], PT ;  /* 0x00007500e2007a0c */ /* 0x000fe40003f66270 */
[----:B------:R-:W-:-:S02]  /*104c0*/  LOP3.LUT R133, R133, 0xfffffff8, RZ, 0xc0, !PT ;  /* 0xfffffff885857812 */ /* 0x000fc400078ec0ff */
        /* <DEDUP_REMOVED lines=8> */
[----:B------:R-:W-:Y:S02]  /*10550*/  ISETP.GE.AND P0, PT, R11, 0x1, PT ;  /* 0x000000010b00780c */ /* 0x000fe40003f06270 */
[----:B------:R-:W-:-:S04]  /*10560*/  IADD3 R130, R226, 0x40, RZ ;  /* 0x00000040e2827810 */ /* 0x000fc80007ffe0ff */
[----:B------:R-:W-:Y:S01]  /*10570*/  SHF.R.S32.HI R130, RZ, 0x1f, R130 ;  /* 0x0000001fff827819 */ /* 0x000fe20000011482 */
[----:B------:R1:W2:Y:S03]  /*10580*/  SHFL.IDX PT, R2, R10, RZ, 0x1c1f ;  /* 0x001c1fff0a027589 */ /* 0x0002a600000e0000 */
[----:B------:R-:W-:Y:S01]  /*10590*/  LEA.HI R130, R130, R131, RZ, 0x3 ;  /* 0x0000008382827211 */ /* 0x000fe200078f18ff */
[----:B------:R1:W3:Y:S01]  /*105a0*/  SHFL.IDX PT, R3, R5, RZ, 0x1c1f ;  /* 0x001c1fff05037589 */ /* 0x0002e200000e0000 */
[----:B------:R-:W-:Y:S02]  /*105b0*/  SHF.R.S32.HI R136, RZ, 0x1f, R226 ;  /* 0x0000001fff887819 */ /* 0x000fe400000114e2 */
        /* <DEDUP_REMOVED lines=12> */
.L_x_495:
[----:B------:R-:W-:Y:S05]  /*10680*/  BSYNC B0 ;  /* 0x0000000000007941 */ /* 0x000fea0003800000 */
.L_x_494:
        /* <DEDUP_REMOVED lines=15> */
.L_x_496:
[----:B------:R-:W-:Y:S05]  /*10780*/  BSYNC B0 ;  /* 0x0000000000007941 */ /* 0x000fea0003800000 */
.L_x_493:
[----:B------:R-:W5:Y:S04]  /*10790*/  LDL R25, [R1+0x18] ;  /* 0x0000180001197983 */ /* 0x000f680000100800 */
[----:B--2---:R-:W2:Y:S04]  /*107a0*/  LDL R26, [R1+0x14] ;  /* 0x00001400011a7983 */ /* 0x004ea80000100800 */
[----:B-1----:R-:W1:Y:S01]  /*107b0*/  S2R R5, SR_TID.X ;  /* 0x0000000000057919 */ /* 0x002e620000002100 */
[----:B---34-:R-:W-:Y:S02]  /*107c0*/  LOP3.LUT R2, R129, 0xffffffe0, RZ, 0xc0, !PT ;  /* 0xffffffe081027812 */ /* 0x018fe400078ec0ff */
[----:B------:R-:W-:Y:S01]  /*107d0*/  SHF.R.S32.HI R3, RZ, 0x1f, R127 ;  /* 0x0000001fff037819 */ /* 0x000fe2000001147f */
[----:B------:R-:W-:Y:S01]  /*107e0*/  IMAD.MOV.U32 R10, RZ, RZ, c[0x0][0x2c4] ;  /* 0x0000b100ff0a7624 */ /* 0x000fe200078e00ff */
[----:B------:R-:W0:Y:S01]  /*107f0*/  LDGDEPBAR ;  /* 0x00000000000079af */ /* 0x000e220000000000 */
[----:B-1----:R-:W-:Y:S01]  /*10800*/  IMAD.IADD R2, R5, 0x1, -R2 ;  /* 0x0000000105027824 */ /* 0x002fe200078e0a02 */
[----:B------:R-:W-:-:S02]  /*10810*/  LEA.HI R5, R3, R127, RZ, 0x2 ;  /* 0x0000007f03057211 */ /* 0x000fc400078f10ff */
[----:B------:R-:W-:Y:S02]  /*10820*/  LEA.HI R3, R124, R124, RZ, 0x1 ;  /* 0x0000007c7c037211 */ /* 0x000fe400078f08ff */
[----:B------:R-:W-:Y:S02]  /*10830*/  SHF.R.S32.HI R7, RZ, 0x1f, R2 ;  /* 0x0000001fff077819 */ /* 0x000fe40000011402 */
[----:B------:R-:W-:Y:S02]  /*10840*/  LOP3.LUT R6, R5, 0xffffffc, RZ, 0xc0, !PT ;  /* 0x0ffffffc05067812 */ /* 0x000fe400078ec0ff */
[----:B------:R-:W-:Y:S01]  /*10850*/  LEA.HI R5, R7, R2, RZ, 0x2 ;  /* 0x0000000207057211 */ /* 0x000fe200078f10ff */
[----:B------:R-:W-:Y:S02]  /*10860*/  IMAD.SHL.U32 R7, R3, 0x20, RZ ;  /* 0x0000002003077824 */ /* 0x000fe400078e00ff */
[----:B------:R-:W-:Y:S01]  /*10870*/  IMAD.IADD R9, R127, 0x1, -R6 ;  /* 0x000000017f097824 */ /* 0x000fe200078e0a06 */
[----:B------:R-:W-:-:S02]  /*10880*/  LEA.HI.SX32 R6, R5, R199, 0x1e ;  /* 0x000000c705067211 */ /* 0x000fc400078ff2ff */
[----:B------:R-:W-:Y:S02]  /*10890*/  LOP3.LUT R8, R3, 0x1ffffffe, RZ, 0xc0, !PT ;  /* 0x1ffffffe03087812 */ /* 0x000fe400078ec0ff */
[----:B------:R-:W-:Y:S01]  /*108a0*/  LOP3.LUT R7, R7, 0xffffffc0, RZ, 0xc0, !PT ;  /* 0xffffffc007077812 */ /* 0x000fe200078ec0ff */
[----:B------:R-:W-:Y:S01]  /*108b0*/  IMAD R3, R9, 0x10, R6 ;  /* 0x0000001009037824 */ /* 0x000fe200078e0206 */
[----:B------:R-:W-:Y:S01]  /*108c0*/  ISETP.NE.AND P0, PT, R10, 0x1, PT ;  /* 0x000000010a00780c */ /* 0x000fe20003f05270 */
[----:B------:R-:W-:Y:S02]  /*108d0*/  IMAD.IADD R6, R124, 0x1, -R8 ;  /* 0x000000017c067824 */ /* 0x000fe400078e0a08 */
[----:B------:R-:W-:-:S04]  /*108e0*/  IMAD.IADD R3, R7, 0x1, R3 ;  /* 0x0000000107037824 */ /* 0x000fc800078e0203 */
[----:B------:R-:W-:-:S06]  /*108f0*/  IMAD R9, R6, 0x8, R3 ;  /* 0x0000000806097824 */ /* 0x000fcc00078e0203 */
[----:B------:R-:W-:-:S04]  /*10900*/  @P0 IMAD.HI.U32 R3, R9, c[0x0][0x2c8], RZ ;  /* 0x0000b20009030a27 */ /* 0x000fc800078e00ff */
[----:B------:R-:W-:Y:S01]  /*10910*/  IMAD.MOV.U32 R8, RZ, RZ, R9 ;  /* 0x000000ffff087224 */ /* 0x000fe200078e0009 */
[----:B------:R-:W-:Y:S02]  /*10920*/  @P0 SHF.R.U32.HI R8, RZ, c[0x0][0x2cc], R3 ;  /* 0x0000b300ff080a19 */ /* 0x000fe40000011603 */
[----:B------:R-:W-:-:S03]  /*10930*/  LOP3.LUT R3, R5, 0x7ffffffc, RZ, 0xc0, !PT ;  /* 0x7ffffffc05037812 */ /* 0x000fc600078ec0ff */
[----:B------:R-:W1:Y:S02]  /*10940*/  SHFL.IDX PT, R5, R8, RZ, 0x1c1f ;  /* 0x001c1fff08057589 */ /* 0x000e6400000e0000 */
[----:B------:R-:W-:-:S04]  /*10950*/  IMAD.IADD R2, R2, 0x1, -R3 ;  /* 0x0000000102027824 */ /* 0x000fc800078e0a03 */
[----:B------:R-:W-:Y:S02]  /*10960*/  IMAD.SHL.U32 R250, R2, 0x2, RZ ;  /* 0x0000000202fa7824 */ /* 0x000fe400078e00ff */
[----:B------:R-:W-:-:S03]  /*10970*/  IMAD.MOV.U32 R27, RZ, RZ, c[0x0][0x32c] ;  /* 0x0000cb00ff1b7624 */ /* 0x000fc600078e00ff */
[----:B------:R-:W-:Y:S02]  /*10980*/  IADD3 R2, -R250, 0x1, R125 ;  /* 0x00000001fa027810 */ /* 0x000fe40007ffe17d */
[----:B------:R-:W-:Y:S01]  /*10990*/  ISETP.GE.AND P1, PT, R27, 0x1, PT ;  /* 0x000000011b00780c */ /* 0x000fe20003f26270 */
[----:B------:R-:W-:Y:S01]  /*109a0*/  ULDC UR4, c[0x0][0x324] ;  /* 0x0000c90000047ab9 */ /* 0x000fe20000000800 */
[----:B------:R3:W-:Y:S01]  /*109b0*/  STL [R1+0x1c], R9 ;  /* 0x00001c0901007387 */ /* 0x0007e20000100800 */
[----:B------:R-:W-:Y:S01]  /*109c0*/  ULOP3.LUT UR4, URZ, UR4, URZ, 0x33, !UPT ;  /* 0x000000043f047292 */ /* 0x000fe2000f8e333f */
[----:B------:R-:W-:Y:S02]  /*109d0*/  IMAD.IADD R12, R120, 0x1, -R250 ;  /* 0x00000001780c7824 */ /* 0x000fe400078e0afa */
[----:B-----5:R-:W-:-:S05]  /*109e0*/  IMAD.IADD R2, R2, 0x1, -R25 ;  /* 0x0000000102027824 */ /* 0x020fca00078e0a19 */
[C---:B---3--:R-:W-:Y:S02]  /*109f0*/  IADD3 R9, R2.reuse, c[0x0][0x328], RZ ;  /* 0x0000ca0002097a10 */ /* 0x048fe40007ffe0ff */
[----:B------:R-:W-:Y:S02]  /*10a00*/  IADD3 R11, R2, UR4, RZ ;  /* 0x00000004020b7c10 */ /* 0x000fe4000fffe0ff */
[----:B--2---:R-:W-:Y:S01]  /*10a10*/  IADD3 R10, -R250, R26, R120 ;  /* 0x0000001afa0a7210 */ /* 0x004fe20007ffe178 */
[--C-:B-1----:R-:W-:Y:S02]  /*10a20*/  IMAD.IADD R3, R9, 0x1, R5.reuse ;  /* 0x0000000109037824 */ /* 0x102fe400078e0205 */
        /* <DEDUP_REMOVED lines=14> */
.L_x_499:
[----:B------:R-:W-:-:S04]  /*10b10*/  MOV R6, 0x1 ;  /* 0x0000000100067802 */ /* 0x000fc80000000f00 */
[----:B------:R-:W-:-:S13]  /*10b20*/  ISETP.NE.AND P0, PT, R6, c[0x0][0x32c], PT ;  /* 0x0000cb0006007a0c */ /* 0x000fda0003f05270 */
[----:B------:R-:W-:-:S05]  /*10b30*/  @P0 IMAD.HI.U32 R6, R5, c[0x0][0x330], RZ ;  /* 0x0000cc0005060a27 */ /* 0x000fca00078e00ff */
[----:B------:R-:W-:Y:S02]  /*10b40*/  @P0 SHF.R.U32.HI R5, RZ, c[0x0][0x334], R6 ;  /* 0x0000cd00ff050a19 */ /* 0x000fe40000011606 */
.L_x_500:
[----:B------:R-:W-:Y:S05]  /*10b50*/  BSYNC B0 ;  /* 0x0000000000007941 */ /* 0x000fea0003800000 */
.L_x_498:
[----:B------:R-:W-:-:S05]  /*10b60*/  IMAD R5, R5, c[0x0][0x32c], R12 ;  /* 0x0000cb0005057a24 */ /* 0x000fca00078e020c */
[----:B------:R-:W-:Y:S02]  /*10b70*/  IADD3 R6, R5, c[0x0][0x32c], RZ ;  /* 0x0000cb0005067a10 */ /* 0x000fe40007ffe0ff */
[----:B------:R-:W-:Y:S02]  /*10b80*/  IMNMX R2, R2, R5, !PT ;  /* 0x0000000502027217 */ /* 0x000fe40007800200 */
[----:B------:R-:W-:Y:S02]  /*10b90*/  IMNMX R3, R3, R6, PT ;  /* 0x0000000603037217 */ /* 0x000fe40003800200 */
.L_x_497:
        /* <DEDUP_REMOVED lines=16> */
.L_x_503:
[----:B------:R-:W-:-:S04]  /*10ca0*/  MOV R13, 0x1 ;  /* 0x00000001000d7802 */ /* 0x000fc80000000f00 */
[----:B------:R-:W-:-:S13]  /*10cb0*/  ISETP.NE.AND P0, PT, R13, c[0x0][0x32c], PT ;  /* 0x0000cb000d007a0c */ /* 0x000fda0003f05270 */
[----:B------:R-:W-:-:S05]  /*10cc0*/  @P0 IMAD.HI.U32 R13, R7, c[0x0][0x330], RZ ;  /* 0x0000cc00070d0a27 */ /* 0x000fca00078e00ff */
[----:B------:R-:W-:Y:S02]  /*10cd0*/  @P0 SHF.R.U32.HI R7, RZ, c[0x0][0x334], R13 ;  /* 0x0000cd00ff070a19 */ /* 0x000fe4000001160d */
.L_x_504:
[----:B------:R-:W-:Y:S05]  /*10ce0*/  BSYNC B0 ;  /* 0x0000000000007941 */ /* 0x000fea0003800000 */
.L_x_502:
[----:B------:R-:W-:-:S05]  /*10cf0*/  IMAD R7, R7, c[0x0][0x32c], R12 ;  /* 0x0000cb0007077a24 */ /* 0x000fca00078e020c */
[----:B------:R-:W-:Y:S02]  /*10d00*/  IADD3 R13, R7, c[0x0][0x32c], RZ ;  /* 0x0000cb00070d7a10 */ /* 0x000fe40007ffe0ff */
[----:B------:R-:W-:Y:S02]  /*10d10*/  IMNMX R5, R5, R7, !PT ;  /* 0x0000000705057217 */ /* 0x000fe40007800200 */
[----:B------:R-:W-:Y:S02]  /*10d20*/  IMNMX R6, R6, R13, PT ;  /* 0x0000000d06067217 */ /* 0x000fe40003800200 */
.L_x_501:
        /* <DEDUP_REMOVED lines=71> */
.L_x_507:
[----:B------:R-:W-:-:S04]  /*111a0*/  MOV R18, 0x1 ;  /* 0x0000000100127802 */ /* 0x000fc80000000f00 */
[----:B------:R-:W-:-:S13]  /*111b0*/  ISETP.NE.AND P0, PT, R18, c[0x0][0x32c], PT ;  /* 0x0000cb0012007a0c */ /* 0x000fda0003f05270 */
[----:B------:R-:W-:-:S05]  /*111c0*/  @P0 IMAD.HI.U32 R18, R7, c[0x0][0x330], RZ ;  /* 0x0000cc0007120a27 */ /* 0x000fca00078e00ff */
[----:B------:R-:W-:Y:S02]  /*111d0*/  @P0 SHF.R.U32.HI R7, RZ, c[0x0][0x334], R18 ;  /* 0x0000cd00ff070a19 */ /* 0x000fe40000011612 */
.L_x_508:
[----:B------:R-:W-:Y:S05]  /*111e0*/  BSYNC B0 ;  /* 0x0000000000007941 */ /* 0x000fea0003800000 */
.L_x_506:
[----:B------:R-:W-:-:S05]  /*111f0*/  IMAD R7, R7, c[0x0][0x32c], R12 ;  /* 0x0000cb0007077a24 */ /* 0x000fca00078e020c */
[----:B------:R-:W-:Y:S02]  /*11200*/  IADD3 R18, R7, c[0x0][0x32c], RZ ;  /* 0x0000cb0007127a10 */ /* 0x000fe40007ffe0ff */
[----:B------:R-:W-:Y:S02]  /*11210*/  IMNMX R2, R2, R7, !PT ;  /* 0x0000000702027217 */ /* 0x000fe40007800200 */
[----:B------:R-:W-:Y:S02]  /*11220*/  IMNMX R3, R3, R18, PT ;  /* 0x0000001203037217 */ /* 0x000fe40003800200 */
.L_x_505:
        /* <DEDUP_REMOVED lines=102> */
.L_x_511:
[----:B------:R-:W-:-:S04]  /*11890*/  MOV R6, 0x1 ;  /* 0x0000000100067802 */ /* 0x000fc80000000f00 */
[----:B------:R-:W-:-:S13]  /*118a0*/  ISETP.NE.AND P0, PT, R6, c[0x0][0x32c], PT ;  /* 0x0000cb0006007a0c */ /* 0x000fda0003f05270 */
[----:B------:R-:W-:-:S05]  /*118b0*/  @P0 IMAD.HI.U32 R6, R5, c[0x0][0x330], RZ ;  /* 0x0000cc0005060a27 */ /* 0x000fca00078e00ff */
[----:B------:R-:W-:Y:S02]  /*118c0*/  @P0 SHF.R.U32.HI R5, RZ, c[0x0][0x334], R6 ;  /* 0x0000cd00ff050a19 */ /* 0x000fe40000011606 */
.L_x_512:
[----:B------:R-:W-:Y:S05]  /*118d0*/  BSYNC B0 ;  /* 0x0000000000007941 */ /* 0x000fea0003800000 */
.L_x_510:
[----:B------:R-:W-:-:S05]  /*118e0*/  IMAD R5, R5, c[0x0][0x32c], R12 ;  /* 0x0000cb0005057a24 */ /* 0x000fca00078e020c */
[----:B------:R-:W-:Y:S02]  /*118f0*/  IADD3 R6, R5, c[0x0][0x32c], RZ ;  /* 0x0000cb0005067a10 */ /* 0x000fe40007ffe0ff */
[----:B------:R-:W-:Y:S02]  /*11900*/  IMNMX R2, R2, R5, !PT ;  /* 0x0000000502027217 */ /* 0x000fe40007800200 */
[----:B------:R-:W-:Y:S02]  /*11910*/  IMNMX R3, R3, R6, PT ;  /* 0x0000000603037217 */ /* 0x000fe40003800200 */
.L_x_509:
        /* <DEDUP_REMOVED lines=113> */
[----:B------:R-:W-:Y:S01]  /*12030*/  FSETP.NEU.FTZ.AND P0, PT, R132, -INF , PT ;  /* 0xff8000008400780b */ /* 0x000fe20003f1d000 */
        /* <DEDUP_REMOVED lines=42> */
[----:B------:R-:W1:Y:S05]  /*122e0*/  LDSM.16.MT88.4 R20, [R206+0x1880] ;  /* 0x00188000ce14783b */ /* 0x000e6a0000004200 */
[----:B------:R3:W-:Y:S01]  /*122f0*/  MUFU.EX2 R246, R5 ;  /* 0x0000000500f67308 */ /* 0x0007e20000000800 */
[----:B--2---:R-:W-:-:S07]  /*12300*/  FFMA.FTZ R0, R47, c[0x0][0x2d0], -R2 ;  /* 0x0000b4002f007a23 */ /* 0x004fce0000010802 */
[----:B------:R2:W4:Y:S01]  /*12310*/  MUFU.EX2 R248, R0 ;  /* 0x0000000000f87308 */ /* 0x0005220000000800 */
[----:B---3--:R-:W-:Y:S02]  /*12320*/  FFMA.FTZ R5, R24, c[0x0][0x2d0], -R3 ;  /* 0x0000b40018057a23 */ /* 0x008fe40000010803 */
[----:B------:R-:W-:Y:S05]  /*12330*/  LDSM.16.MT88.4 R24, [R205+0x2480] ;  /* 0x00248000cd18783b */ /* 0x000fea0000004200 */
[----:B------:R3:W5:Y:S01]  /*12340*/  MUFU.EX2 R247, R5 ;  /* 0x0000000500f77308 */ /* 0x0007620000000800 */
[----:B--2---:R-:W-:Y:S01]  /*12350*/  FFMA.FTZ R0, R7, c[0x0][0x2d0], -R13 ;  /* 0x0000b40007007a23 */ /* 0x004fe2000001080d */
[----:B----4-:R-:W-:-:S06]  /*12360*/  F2FP.BF16.PACK_AB R7, R248, R244 ;  /* 0x000000f4f807723e */ /* 0x010fcc00000010ff */
[----:B------:R2:W-:Y:S01]  /*12370*/  MUFU.EX2 R234, R0 ;  /* 0x0000000000ea7308 */ /* 0x0005e20000000800 */
[----:B---3--:R-:W-:Y:S01]  /*12380*/  FFMA.FTZ R5, R18, c[0x0][0x2d0], -R2 ;  /* 0x0000b40012057a23 */ /* 0x008fe20000010802 */
[----:B-----5:R-:W-:Y:S01]  /*12390*/  F2FP.BF16.PACK_AB R10, R247, R246 ;  /* 0x000000f6f70a723e */ /* 0x020fe200000010ff */
[----:B------:R-:W3:Y:S05]  /*123a0*/  LDSM.16.MT88.4 R16, [R205+0x1880] ;  /* 0x00188000cd10783b */ /* 0x000eea0000004200 */
[----:B------:R-:W4:Y:S01]  /*123b0*/  MUFU.EX2 R236, R5 ;  /* 0x0000000500ec7308 */ /* 0x000f220000000800 */
[----:B--2---:R-:W-:-:S07]  /*123c0*/  FFMA.FTZ R0, R86, c[0x0][0x2d0], -R13 ;  /* 0x0000b40056007a23 */ /* 0x004fce000001080d */
[----:B------:R2:W5:Y:S01]  /*123d0*/  MUFU.EX2 R231, R0 ;  /* 0x0000000000e77308 */ /* 0x0005620000000800 */
[----:B----4-:R-:W-:Y:S02]  /*123e0*/  F2FP.BF16.PACK_AB R9, R235, R236 ;  /* 0x000000eceb09723e */ /* 0x010fe400000010ff */
[----:B------:R-:W-:-:S05]  /*123f0*/  F2FP.BF16.PACK_AB R5, R242, R237 ;  /* 0x000000edf205723e */ /* 0x000fca00000010ff */
[----:B------:R-:W-:Y:S01]  /*12400*/  HMMA.16816.F32.BF16 R68, R8, R28, RZ ;  /* 0x0000001c0844723c */ /* 0x000fe200000418ff */
[----:B--2---:R-:W-:-:S04]  /*12410*/  FFMA.FTZ R0, R87, c[0x0][0x2d0], -R13 ;  /* 0x0000b40057007a23 */ /* 0x004fc8000001080d */
[----:B------:R2:W-:Y:S03]  /*12420*/  MUFU.EX2 R232, R0 ;  /* 0x0000000000e87308 */ /* 0x0005e60000000800 */
[C---:B-1----:R-:W-:Y:S08]  /*12430*/  HMMA.16816.F32.BF16 R80, R8.reuse, R20, RZ ;  /* 0x000000140850723c */ /* 0x042ff000000418ff */
[----:B---3--:R-:W-:Y:S01]  /*12440*/  HMMA.16816.F32.BF16 R52, R8, R16, RZ ;  /* 0x000000100834723c */ /* 0x008fe200000418ff */
[----:B--2---:R-:W-:-:S07]  /*12450*/  FFMA.FTZ R0, R92, c[0x0][0x2d0], -R13 ;  /* 0x0000b4005c007a23 */ /* 0x004fce000001080d */
[C---:B------:R-:W-:Y:S01]  /*12460*/  HMMA.16816.F32.BF16 R72, R8.reuse, R24, RZ ;  /* 0x000000180848723c */ /* 0x040fe200000418ff */
[----:B------:R1:W2:Y:S07]  /*12470*/  MUFU.EX2 R233, R0 ;  /* 0x0000000000e97308 */ /* 0x0002ae0000000800 */
[C---:B------:R-:W-:Y:S08]  /*12480*/  HMMA.16816.F32.BF16 R64, R8.reuse, R32, RZ ;  /* 0x000000200840723c */ /* 0x040ff000000418ff */
[----:B------:R-:W-:Y:S01]  /*12490*/  HMMA.16816.F32.BF16 R60, R8, R36, RZ ;  /* 0x00000024083c723c */ /* 0x000fe200000418ff */
[----:B-1----:R-:W-:-:S04]  /*124a0*/  FFMA.FTZ R0, R14, c[0x0][0x2d0], -R12 ;  /* 0x0000b4000e007a23 */ /* 0x002fc8000001080c */
        /* <DEDUP_REMOVED lines=32> */
[----:B------:R2:W-:Y:S03]  /*126b0*/  MUFU.EX2 R220, R3 ;  /* 0x0000000300dc7308 */ /* 0x0005e60000000800 */
[----:B------:R-:W-:Y:S01]  /*126c0*/  HMMA.16816.F32.BF16 R80, R4, R166, R40 ;  /* 0x000000a60450723c */ /* 0x000fe20000041828 */
[----:B-1----:R-:W-:-:S07]  /*126d0*/  FFMA.FTZ R0, R97, c[0x0][0x2d0], -R13 ;  /* 0x0000b40061007a23 */ /* 0x002fce000001080d */
[----:B------:R-:W-:Y:S01]  /*126e0*/  HMMA.16816.F32.BF16 R48, R4, R170, R8 ;  /* 0x000000aa0430723c */ /* 0x000fe20000041808 */
[----:B------:R1:W-:Y:S01]  /*126f0*/  MUFU.EX2 R219, R0 ;  /* 0x0000000000db7308 */ /* 0x0003e20000000800 */
[----:B--2---:R-:W-:-:S05]  /*12700*/  FFMA.FTZ R3, R108, c[0x0][0x2d0], -R2 ;  /* 0x0000b4006c037a23 */ /* 0x004fca0000010802 */
[----:B-----5:R-:W-:Y:S02]  /*12710*/  F2FP.BF16.PACK_AB R4, R231, R234 ;  /* 0x000000eae704723e */ /* 0x020fe400000010ff */
[----:B------:R-:W-:Y:S01]  /*12720*/  F2FP.BF16.PACK_AB R6, R233, R232 ;  /* 0x000000e8e906723e */ /* 0x000fe200000010ff */
[----:B------:R-:W-:Y:S01]  /*12730*/  MUFU.EX2 R202, R3 ;  /* 0x0000000300ca7308 */ /* 0x000fe20000000800 */
[----:B---3--:R-:W-:Y:S02]  /*12740*/  F2FP.BF16.PACK_AB R5, R130, R131 ;  /* 0x000000838205723e */ /* 0x008fe400000010ff */
[----:B----4-:R-:W-:Y:S01]  /*12750*/  F2FP.BF16.PACK_AB R7, R129, R230 ;  /* 0x000000e68107723e */ /* 0x010fe200000010ff */
[----:B-1----:R-:W-:-:S06]  /*12760*/  FFMA.FTZ R0, R98, c[0x0][0x2d0], -R13 ;  /* 0x0000b40062007a23 */ /* 0x002fcc000001080d */
        /* <DEDUP_REMOVED lines=15> */
[C---:B------:R-:W-:Y:S08]  /*12860*/  HMMA.16816.F32.BF16 R20, R4.reuse, R36, RZ ;  /* 0x000000240414723c */ /* 0x040ff000000418ff */
[----:B------:R-:W-:Y:S01]  /*12870*/  HMMA.16816.F32.BF16 R184, R4, R18, RZ ;  /* 0x0000001204b8723c */ /* 0x000fe200000418ff */
[----:B------:R-:W-:Y:S01]  /*12880*/  LDSM.16.MT88.4 R16, [R206+0x3880] ;  /* 0x00388000ce10783b */ /* 0x000fe20000004200 */
[----:B-1----:R-:W-:-:S06]  /*12890*/  FFMA.FTZ R0, R94, c[0x0][0x2d0], -R12 ;  /* 0x0000b4005e007a23 */ /* 0x002fcc000001080c */
[C---:B------:R-:W-:Y:S01]  /*128a0*/  HMMA.16816.F32.BF16 R32, R4.reuse, R34, RZ ;  /* 0x000000220420723c */ /* 0x040fe200000418ff */
[----:B------:R1:W4:Y:S07]  /*128b0*/  MUFU.EX2 R29, R0 ;  /* 0x00000000001d7308 */ /* 0x00032e0000000800 */
[----:B------:R-:W-:Y:S07]  /*128c0*/  HMMA.16816.F32.BF16 R36, R4, R38, RZ ;  /* 0x000000260424723c */ /* 0x000fee00000418ff */
[----:B--2---:R-:W-:Y:S01]  /*128d0*/  F2FP.BF16.PACK_AB R4, R222, R219 ;  /* 0x000000dbde04723e */ /* 0x004fe200000010ff */
[----:B-1----:R-:W-:Y:S01]  /*128e0*/  FFMA.FTZ R0, R95, c[0x0][0x2d0], -R12 ;  /* 0x0000b4005f007a23 */ /* 0x002fe2000001080c */
[----:B---3--:R-:W-:-:S02]  /*128f0*/  F2FP.BF16.PACK_AB R6, R223, R221 ;  /* 0x000000dddf06723e */ /* 0x008fc400000010ff */
[----:B----4-:R-:W-:Y:S01]  /*12900*/  F2FP.BF16.PACK_AB R5, R29, R28 ;  /* 0x0000001c1d05723e */ /* 0x010fe200000010ff */
[----:B------:R1:W-:Y:S02]  /*12910*/  MUFU.EX2 R30, R0 ;  /* 0x00000000001e7308 */ /* 0x0003e40000000800 */
[----:B-1----:R-:W-:-:S06]  /*12920*/  FFMA.FTZ R0, R96, c[0x0][0x2d0], -R12 ;  /* 0x0000b40060007a23 */ /* 0x002fcc000001080c */
[----:B------:R-:W1:Y:S02]  /*12930*/  MUFU.EX2 R31, R0 ;  /* 0x00000000001f7308 */ /* 0x000e640000000800 */
[----:B-1----:R-:W-:Y:S01]  /*12940*/  F2FP.BF16.PACK_AB R7, R31, R30 ;  /* 0x0000001e1f07723e */ /* 0x002fe200000010ff */
[----:B------:R-:W-:-:S05]  /*12950*/  FFMA.FTZ R0, R110, c[0x0][0x2d0], -R2 ;  /* 0x0000b4006e007a23 */ /* 0x000fca0000010802 */
[----:B------:R1:W2:Y:S01]  /*12960*/  MUFU.EX2 R203, R0 ;  /* 0x0000000000cb7308 */ /* 0x0002a20000000800 */
[C---:B------:R-:W-:Y:S01]  /*12970*/  HMMA.16816.F32.BF16 R144, R4.reuse, R88, R8 ;  /* 0x000000580490723c */ /* 0x040fe20000041808 */
[----:B------:R-:W3:Y:S01]  /*12980*/  LDL.LU R11, [R1] ;  /* 0x00000000010b7983 */ /* 0x000ee20000300800 */
[--C-:B-1----:R-:W-:Y:S02]  /*12990*/  FFMA.FTZ R0, R111, c[0x0][0x2d0], -R2.reuse ;  /* 0x0000b4006f007a23 */ /* 0x102fe40000010802 */
[----:B------:R-:W-:Y:S02]  /*129a0*/  FFMA.FTZ R2, R109, c[0x0][0x2d0], -R2 ;  /* 0x0000b4006d027a23 */ /* 0x000fe40000010802 */
[----:B------:R-:W1:Y:S01]  /*129b0*/  LDSM.16.MT88.4 R108, [R206+0x2080] ;  /* 0x00208000ce6c783b */ /* 0x000e620000004200 */
[----:B------:R4:W-:Y:S01]  /*129c0*/  MUFU.EX2 R200, R0 ;  /* 0x0000000000c87308 */ /* 0x0009e20000000800 */
[----:B------:R-:W-:Y:S01]  /*129d0*/  HMMA.16816.F32.BF16 R44, R4, R136, R44 ;  /* 0x00000088042c723c */ /* 0x000fe2000004182c */
[----:B----4-:R-:W-:-:S06]  /*129e0*/  FFMA.FTZ R0, R198, c[0x0][0x2d0], -R13 ;  /* 0x0000b400c6007a23 */ /* 0x010fcc000001080d */
[----:B------:R4:W-:Y:S01]  /*129f0*/  MUFU.EX2 R137, R0 ;  /* 0x0000000000897308 */ /* 0x0009e20000000800 */
[----:B------:R-:W-:Y:S07]  /*12a00*/  HMMA.16816.F32.BF16 R40, R4, R160, R40 ;  /* 0x000000a00428723c */ /* 0x000fee0000041828 */
[----:B------:R-:W5:Y:S01]  /*12a10*/  MUFU.EX2 R201, R2 ;  /* 0x0000000200c97308 */ /* 0x000f620000000800 */
[----:B----4-:R-:W-:-:S07]  /*12a20*/  FFMA.FTZ R0, R197, c[0x0][0x2d0], -R13 ;  /* 0x0000b400c5007a23 */ /* 0x010fce000001080d */
[----:B------:R4:W-:Y:S01]  /*12a30*/  MUFU.EX2 R160, R0 ;  /* 0x0000000000a07308 */ /* 0x0009e20000000800 */
[----:B------:R-:W-:Y:S02]  /*12a40*/  IMAD.MOV.U32 R3, RZ, RZ, c[0x0][0x2c4] ;  /* 0x0000b100ff037624 */ /* 0x000fe400078e00ff */
[----:B----4-:R-:W-:-:S05]  /*12a50*/  FFMA.FTZ R0, R196, c[0x0][0x2d0], -R13 ;  /* 0x0000b400c4007a23 */ /* 0x010fca000001080d */
[----:B------:R4:W-:Y:S01]  /*12a60*/  MUFU.EX2 R161, R0 ;  /* 0x0000000000a17308 */ /* 0x0009e20000000800 */
[----:B------:R-:W-:Y:S02]  /*12a70*/  F2FP.BF16.PACK_AB R96, R228, R229 ;  /* 0x000000e5e460723e */ /* 0x000fe400000010ff */
[----:B--2---:R-:W-:Y:S02]  /*12a80*/  F2FP.BF16.PACK_AB R97, R203, R202 ;  /* 0x000000cacb61723e */ /* 0x004fe400000010ff */
[----:B------:R-:W-:Y:S01]  /*12a90*/  F2FP.BF16.PACK_AB R98, R220, R227 ;  /* 0x000000e3dc62723e */ /* 0x000fe200000010ff */
[----:B----4-:R-:W-:-:S04]  /*12aa0*/  FFMA.FTZ R0, R195, c[0x0][0x2d0], -R13 ;  /* 0x0000b400c3007a23 */ /* 0x010fc8000001080d */
[----:B------:R2:W-:Y:S01]  /*12ab0*/  MUFU.EX2 R136, R0 ;  /* 0x0000000000887308 */ /* 0x0005e20000000800 */
[----:B-----5:R-:W-:Y:S02]  /*12ac0*/  F2FP.BF16.PACK_AB R99, R201, R200 ;  /* 0x000000c8c963723e */ /* 0x020fe400000010ff */
[----:B------:R-:W-:Y:S01]  /*12ad0*/  ISETP.NE.AND P6, PT, R3, 0x1, PT ;  /* 0x000000010300780c */ /* 0x000fe20003fc5270 */
[----:B--2---:R-:W-:-:S04]  /*12ae0*/  FFMA.FTZ R0, R193, c[0x0][0x2d0], -R12 ;  /* 0x0000b400c1007a23 */ /* 0x004fc8000001080c */
[----:B------:R2:W-:Y:S01]  /*12af0*/  MUFU.EX2 R9, R0 ;  /* 0x0000000000097308 */ /* 0x0005e20000000800 */
[----:B------:R-:W-:Y:S07]  /*12b00*/  HMMA.16816.F32.BF16 R140, R96, R148, R140 ;  /* 0x00000094608c723c */ /* 0x000fee000004188c */
[----:B------:R-:W-:-:S04]  /*12b10*/  @P6 IMAD.HI.U32 R3, R199, c[0x0][0x2c8], RZ ;  /* 0x0000b200c7036a27 */ /* 0x000fc800078e00ff */
[----:B--2---:R-:W-:-:S04]  /*12b20*/  FFMA.FTZ R0, R194, c[0x0][0x2d0], -R12 ;  /* 0x0000b400c2007a23 */ /* 0x004fc8000001080c */
[----:B------:R2:W4:Y:S01]  /*12b30*/  MUFU.EX2 R8, R0 ;  /* 0x0000000000087308 */ /* 0x0005220000000800 */
[C---:B-1----:R-:W-:Y:S08]  /*12b40*/  HMMA.16816.F32.BF16 R100, R96.reuse, R108, R172 ;  /* 0x0000006c6064723c */ /* 0x042ff000000418ac */
[----:B------:R-:W-:Y:S01]  /*12b50*/  HMMA.16816.F32.BF16 R116, R96, R156, R116 ;  /* 0x0000009c6074723c */ /* 0x000fe20000041874 */
[----:B--2---:R-:W-:-:S07]  /*12b60*/  FFMA.FTZ R0, R192, c[0x0][0x2d0], -R12 ;  /* 0x0000b400c0007a23 */ /* 0x004fce000001080c */
[C---:B------:R-:W-:Y:S01]  /*12b70*/  HMMA.16816.F32.BF16 R52, R96.reuse, R60, R52 ;  /* 0x0000003c6034723c */ /* 0x040fe20000041834 */
[----:B------:R1:W2:Y:S07]  /*12b80*/  MUFU.EX2 R2, R0 ;  /* 0x0000000000027308 */ /* 0x0002ae0000000800 */
[C---:B------:R-:W-:Y:S08]  /*12b90*/  HMMA.16816.F32.BF16 R68, R96.reuse, R76, R68 ;  /* 0x0000004c6044723c */ /* 0x040ff00000041844 */
[----:B------:R-:W-:Y:S01]  /*12ba0*/  HMMA.16816.F32.BF16 R84, R96, R16, R72 ;  /* 0x000000106054723c */ /* 0x000fe20000041848 */
[----:B-1----:R-:W-:-:S07]  /*12bb0*/  FFMA.FTZ R0, R135, c[0x0][0x2d0], -R12 ;  /* 0x0000b40087007a23 */ /* 0x002fce000001080c */
        /* <DEDUP_REMOVED lines=14> */
[----:B------:R-:W-:Y:S07]  /*12ca0*/  HMMA.16816.F32.BF16 R36, R4, R170, R36 ;  /* 0x000000aa0424723c */ /* 0x000fee0000041824 */
[----:B------:R-:W-:-:S02]  /*12cb0*/  FADD.FTZ R5, R241, R240 ;  /* 0x000000f0f1057221 */ /* 0x000fc40000010000 */
[----:B------:R-:W-:Y:S02]  /*12cc0*/  FADD.FTZ R7, R236, R235 ;  /* 0x000000ebec077221 */ /* 0x000fe40000010000 */
[----:B------:R-:W-:Y:S02]  /*12cd0*/  FADD.FTZ R6, R234, R231 ;  /* 0x000000e7ea067221 */ /* 0x000fe40000010000 */
[----:B------:R-:W-:Y:S02]  /*12ce0*/  FADD.FTZ R4, R131, R130 ;  /* 0x0000008283047221 */ /* 0x000fe40000010000 */
[----:B------:R-:W-:Y:S02]  /*12cf0*/  FADD.FTZ R5, R246, R5 ;  /* 0x00000005f6057221 */ /* 0x000fe40000010000 */
[----:B------:R-:W-:Y:S01]  /*12d00*/  FADD.FTZ R7, R238, R7 ;  /* 0x00000007ee077221 */ /* 0x000fe20000010000 */
[----:B------:R-:W-:Y:S01]  /*12d10*/  @P6 SHF.R.U32.HI R199, RZ, c[0x0][0x2cc], R3 ;  /* 0x0000b300ffc76a19 */ /* 0x000fe20000011603 */
[----:B------:R-:W-:-:S02]  /*12d20*/  FADD.FTZ R6, R232, R6 ;  /* 0x00000006e8067221 */ /* 0x000fc40000010000 */
[----:B------:R-:W-:Y:S02]  /*12d30*/  FADD.FTZ R4, R230, R4 ;  /* 0x00000004e6047221 */ /* 0x000fe40000010000 */
[----:B------:R-:W-:Y:S02]  /*12d40*/  FADD.FTZ R5, R247, R5 ;  /* 0x00000005f7057221 */ /* 0x000fe40000010000 */
[----:B------:R-:W-:Y:S02]  /*12d50*/  FADD.FTZ R7, R239, R7 ;  /* 0x00000007ef077221 */ /* 0x000fe40000010000 */
[----:B------:R-:W-:Y:S02]  /*12d60*/  FADD.FTZ R6, R233, R6 ;  /* 0x00000006e9067221 */ /* 0x000fe40000010000 */
[----:B------:R-:W-:Y:S02]  /*12d70*/  FADD.FTZ R4, R129, R4 ;  /* 0x0000000481047221 */ /* 0x000fe40000010000 */
[----:B---3--:R-:W-:-:S02]  /*12d80*/  IMAD.IADD R3, R11, 0x1, R199 ;  /* 0x000000010b037824 */ /* 0x008fc400078e02c7 */
        /* <DEDUP_REMOVED lines=18> */
[----:B----4-:R-:W-:Y:S01]  /*12eb0*/  F2FP.BF16.PACK_AB R93, R8, R9 ;  /* 0x00000009085d723e */ /* 0x010fe200000010ff */
        /* <DEDUP_REMOVED lines=10> */
[----:B--2---:R-:W-:Y:S01]  /*12f60*/  FADD.FTZ R8, R2, R8 ;  /* 0x0000000802087221 */ /* 0x004fe20000010000 */
[----:B-1----:R-:W-:Y:S01]  /*12f70*/  F2FP.BF16.PACK_AB R95, R0, R2 ;  /* 0x00000002005f723e */ /* 0x002fe200000010ff */
[----:B------:R-:W-:Y:S02]  /*12f80*/  FADD.FTZ R7, R220, R4 ;  /* 0x00000004dc077221 */ /* 0x000fe40000010000 */
[----:B------:R-:W-:Y:S02]  /*12f90*/  FADD.FTZ R4, R201, R5 ;  /* 0x00000005c9047221 */ /* 0x000fe40000010000 */
[----:B------:R-:W-:-:S02]  /*12fa0*/  FADD.FTZ R2, R136, R6 ;  /* 0x0000000688027221 */ /* 0x000fc40000010000 */
[----:B------:R-:W-:Y:S01]  /*12fb0*/  FADD.FTZ R0, R0, R8 ;  /* 0x0000000800007221 */ /* 0x000fe20000010000 */
[----:B------:R-:W-:Y:S01]  /*12fc0*/  STL [R1+0xc], R7 ;  /* 0x00000c0701007387 */ /* 0x000fe20000100800 */
[----:B------:R-:W-:-:S03]  /*12fd0*/  IMAD.MOV.U32 R175, RZ, RZ, c[0x0][0x32c] ;  /* 0x0000cb00ffaf7624 */ /* 0x000fc600078e00ff */
[----:B------:R-:W-:Y:S04]  /*12fe0*/  STL [R1+0x4], R4 ;  /* 0x0000040401007387 */ /* 0x000fe80000100800 */
[----:B------:R1:W-:Y:S04]  /*12ff0*/  STL [R1+0x8], R2 ;  /* 0x0000080201007387 */ /* 0x0003e80000100800 */
[----:B------:R2:W-:Y:S01]  /*13000*/  STL [R1+0x10], R0 ;  /* 0x0000100001007387 */ /* 0x0005e20000100800 */
[----:B------:R-:W-:Y:S02]  /*13010*/  ISETP.GE.AND P6, PT, R175, 0x1, PT ;  /* 0x00000001af00780c */ /* 0x000fe40003fc6270 */
[----:B------:R-:W-:-:S02]  /*13020*/  F2FP.BF16.PACK_AB R92, R160, R137 ;  /* 0x00000089a05c723e */ /* 0x000fc400000010ff */
[----:B------:R-:W-:-:S07]  /*13030*/  F2FP.BF16.PACK_AB R94, R136, R161 ;  /* 0x000000a1885e723e */ /* 0x000fce00000010ff */
[----:B------:R-:W-:Y:S01]  /*13040*/  HMMA.16816.F32.BF16 R144, R92, R148, R144 ;  /* 0x000000945c90723c */ /* 0x000fe20000041890 */
[----:B------:R-:W-:-:S07]  /*13050*/  IADD3 R222, R252, -0x2, RZ ;  /* 0xfffffffefcde7810 */ /* 0x000fce0007ffe0ff */
        /* <DEDUP_REMOVED lines=23> */
.L_x_514:
[----:B------:R-:W-:-:S04]  /*131d0*/  MOV R3, 0x1 ;  /* 0x0000000100037802 */ /* 0x000fc80000000f00 */
[----:B------:R-:W-:-:S13]  /*131e0*/  ISETP.NE.AND P0, PT, R3, c[0x0][0x32c], PT ;  /* 0x0000cb0003007a0c */ /* 0x000fda0003f05270 */
[----:B------:R-:W-:-:S05]  /*131f0*/  @P0 IMAD.HI.U32 R3, R0, c[0x0][0x330], RZ ;  /* 0x0000cc0000030a27 */ /* 0x000fca00078e00ff */
[----:B------:R-:W-:Y:S02]  /*13200*/  @P0 SHF.R.U32.HI R0, RZ, c[0x0][0x334], R3 ;  /* 0x0000cd00ff000a19 */ /* 0x000fe40000011603 */
.L_x_515:
[----:B------:R-:W-:-:S05]  /*13210*/  MOV R3, c[0x0][0x32c] ;  /* 0x0000cb0000037a02 */ /* 0x000fca0000000f00 */
[----:B------:R-:W-:-:S05]  /*13220*/  IMAD R0, R0, R3, c[0x0][0x32c] ;  /* 0x0000cb0000007624 */ /* 0x000fca00078e0203 */
[----:B------:R-:W-:-:S04]  /*13230*/  IMNMX R2, R2, R0, PT ;  /* 0x0000000002027217 */ /* 0x000fc80003800200 */
.L_x_513:
        /* <DEDUP_REMOVED lines=32> */
.L_x_537:
        /* <DEDUP_REMOVED lines=22> */
[----:B------:R-:W-:Y:S01]  /*135a0*/  IADD3 R13, R226, 0x20, RZ ;  /* 0x00000020e20d7810 */ /* 0x000fe20007ffe0ff */
        /* <DEDUP_REMOVED lines=38> */
.L_x_587:
        /* <DEDUP_REMOVED lines=18> */
.L_x_518:
[----:B------:R-:W-:Y:S05]  /*13930*/  BSYNC B0 ;  /* 0x0000000000007941 */ /* 0x000fea0003800000 */
.L_x_517:
        /* <DEDUP_REMOVED lines=129> */
[C---:B------:R-:W-:Y:S01]  /*14150*/  IMAD.WIDE.U32 R2, R225.reuse, c[0x0][0x1e0], RZ ;  /* 0x00007800e1027a25 */ /* 0x040fe200078e00ff */
        /* <DEDUP_REMOVED lines=16> */
[----:B------:R-:W-:Y:S02]  /*14260*/  IMAD.SHL.U32 R134, R226, 0x2, RZ ;  /* 0x00000002e2867824 */ /* 0x000fe400078e00ff */
[----:B------:R-:W2:Y:S01]  /*14270*/  SHFL.IDX PT, R2, R3, RZ, 0x1c1f ;  /* 0x001c1fff03027589 */ /* 0x000ea200000e0000 */
[----:B------:R-:W-:Y:S04]  /*14280*/  SHF.R.S32.HI R130, RZ, 0x2, R130 ;  /* 0x00000002ff827819 */ /* 0x000fe80000011482 */
[----:B------:R-:W-:Y:S04]  /*14290*/  IADD3 R130, -R130, 0x30, RZ ;  /* 0x0000003082827810 */ /* 0x000fe80007ffe1ff */
[----:B------:R-:W-:Y:S11]  /*142a0*/  ISETP.GE.AND P1, PT, R130, 0x1, PT ;  /* 0x000000018200780c */ /* 0x000ff60003f26270 */
[----:B------:R-:W-:Y:S02]  /*142b0*/  @!UPT UIADD3 URZ, URZ, URZ, URZ ;  /* 0x0000003f3f3ff290 */ /* 0x000fe4000fffe03f */
[----:B-1----:R-:W-:Y:S05]  /*142c0*/  @P1 IADD3 R166, P0, R0, R134, RZ ;  /* 0x0000008600a61210 */ /* 0x002fea0007f1e0ff */
[--C-:B--2---:R-:W-:Y:S01]  /*142d0*/  @P1 IMAD.X R167, R2, 0x1, R220.reuse, P0 ;  /* 0x0000000102a71824 */ /* 0x104fe200000e06dc */
[-C--:B------:R-:W-:Y:S04]  /*142e0*/  @P1 IADD3 R164, P0, R0, R223.reuse, RZ ;  /* 0x000000df00a41210 */ /* 0x080fe80007f1e0ff */
        /* <DEDUP_REMOVED lines=21> */
.L_x_520:
[----:B------:R-:W2:Y:S01]  /*14440*/  LDL R2, [R1+0x1c] ;  /* 0x00001c0001027983 */ /* 0x000ea20000100800 */
[----:B------:R-:W-:Y:S02]  /*14450*/  IMAD.MOV.U32 R0, RZ, RZ, c[0x0][0x2c4] ;  /* 0x0000b100ff007624 */ /* 0x000fe400078e00ff */
[----:B------:R-:W-:Y:S01]  /*14460*/  IMAD.MOV.U32 R177, RZ, RZ, c[0x0][0x32c] ;  /* 0x0000cb00ffb17624 */ /* 0x000fe200078e00ff */
[----:B-1----:R-:W3:Y:S01]  /*14470*/  LDL R165, [R1+0x14] ;  /* 0x0000140001a57983 */ /* 0x002ee20000100800 */
[----:B------:R-:W-:Y:S01]  /*14480*/  IMAD R3, R219, -0x30, RZ ;  /* 0xffffffd0db037824 */ /* 0x000fe200078e02ff */
[----:B------:R-:W-:Y:S02]  /*14490*/  ISETP.NE.AND P0, PT, R0, 0x1, PT ;  /* 0x000000010000780c */ /* 0x000fe40003f05270 */
[----:B------:R-:W3:Y:S01]  /*144a0*/  LDL R164, [R1+0x18] ;  /* 0x0000180001a47983 */ /* 0x000ee20000100800 */
[----:B------:R-:W-:Y:S02]  /*144b0*/  ISETP.GE.AND P1, PT, R177, 0x1, PT ;  /* 0x00000001b100780c */ /* 0x000fe40003f26270 */
[----:B------:R-:W-:Y:S01]  /*144c0*/  IADD3 R139, -R250, 0x1, R3 ;  /* 0x00000001fa8b7810 */ /* 0x000fe20007ffe103 */
[----:B------:R-:W0:Y:S07]  /*144d0*/  LDGDEPBAR ;  /* 0x00000000000079af */ /* 0x000e2e0000000000 */
[----:B--2---:R-:W-:Y:S04]  /*144e0*/  @P0 IMAD.HI.U32 R0, R2, c[0x0][0x2c8], RZ ;  /* 0x0000b20002000a27 */ /* 0x004fe800078e00ff */
[----:B------:R-:W-:Y:S01]  /*144f0*/  IMAD.MOV.U32 R137, RZ, RZ, R2 ;  /* 0x000000ffff897224 */ /* 0x000fe200078e0002 */
[----:B------:R-:W-:Y:S02]  /*14500*/  @P0 SHF.R.U32.HI R137, RZ, c[0x0][0x2cc], R0 ;  /* 0x0000b300ff890a19 */ /* 0x000fe40000011600 */
[----:B---3--:R-:W-:Y:S03]  /*14510*/  IADD3 R139, -R164, R139, R165 ;  /* 0x0000008ba48b7210 */ /* 0x008fe60007ffe1a5 */
[----:B------:R-:W1:Y:S01]  /*14520*/  SHFL.IDX PT, R2, R137, RZ, 0x1c1f ;  /* 0x001c1fff89027589 */ /* 0x000e6200000e0000 */
[C---:B------:R-:W-:Y:S02]  /*14530*/  IADD3 R138, R139.reuse, c[0x0][0x328], RZ ;  /* 0x0000ca008b8a7a10 */ /* 0x040fe40007ffe0ff */
[----:B------:R-:W-:Y:S03]  /*14540*/  IADD3 R139, R139, UR4, RZ ;  /* 0x000000048b8b7c10 */ /* 0x000fe6000fffe0ff */
        /* <DEDUP_REMOVED lines=16> */
.L_x_523:
[----:B------:R-:W-:Y:S04]  /*14650*/  MOV R128, c[0x0][0x32c] ;  /* 0x0000cb0000807a02 */ /* 0x000fe80000000f00 */
[----:B------:R-:W-:Y:S11]  /*14660*/  ISETP.NE.AND P0, PT, R128, 0x1, PT ;  /* 0x000000018000780c */ /* 0x000ff60003f05270 */
[----:B------:R-:W-:Y:S02]  /*14670*/  @!UPT UIADD3 URZ, URZ, URZ, URZ ;  /* 0x0000003f3f3ff290 */ /* 0x000fe4000fffe03f */
[----:B------:R-:W-:Y:S05]  /*14680*/  @P0 IMAD.HI.U32 R128, R2, c[0x0][0x330], RZ ;  /* 0x0000cc0002800a27 */ /* 0x000fea00078e00ff */
[----:B------:R-:W-:Y:S02]  /*14690*/  @P0 SHF.R.U32.HI R2, RZ, c[0x0][0x334], R128 ;  /* 0x0000cd00ff020a19 */ /* 0x000fe40000011680 */
.L_x_524:
[----:B------:R-:W-:Y:S05]  /*146a0*/  BSYNC B0 ;  /* 0x0000000000007941 */ /* 0x000fea0003800000 */
.L_x_522:
[----:B------:R-:W-:Y:S04]  /*146b0*/  IMAD.IADD R128, R3, 0x1, -R250 ;  /* 0x0000000103807824 */ /* 0x000fe800078e0afa */
[----:B------:R-:W-:Y:S05]  /*146c0*/  IMAD R2, R2, c[0x0][0x32c], R128 ;  /* 0x0000cb0002027a24 */ /* 0x000fea00078e0280 */
[----:B------:R-:W-:Y:S02]  /*146d0*/  IADD3 R128, R2, c[0x0][0x32c], RZ ;  /* 0x0000cb0002807a10 */ /* 0x000fe40007ffe0ff */
[----:B------:R-:W-:Y:S02]  /*146e0*/  IMNMX R0, R0, R2, !PT ;  /* 0x0000000200007217 */ /* 0x000fe40007800200 */
[----:B------:R-:W-:Y:S02]  /*146f0*/  IMNMX R133, R133, R128, PT ;  /* 0x0000008085857217 */ /* 0x000fe40003800200 */
.L_x_521:
        /* <DEDUP_REMOVED lines=17> */
.L_x_527:
[----:B------:R-:W-:Y:S04]  /*14810*/  MOV R130, c[0x0][0x32c] ;  /* 0x0000cb0000827a02 */ /* 0x000fe80000000f00 */
[----:B------:R-:W-:Y:S11]  /*14820*/  ISETP.NE.AND P0, PT, R130, 0x1, PT ;  /* 0x000000018200780c */ /* 0x000ff60003f05270 */
[----:B------:R-:W-:Y:S02]  /*14830*/  @!UPT UIADD3 URZ, URZ, URZ, URZ ;  /* 0x0000003f3f3ff290 */ /* 0x000fe4000fffe03f */
[----:B------:R-:W-:Y:S05]  /*14840*/  @P0 IMAD.HI.U32 R130, R2, c[0x0][0x330], RZ ;  /* 0x0000cc0002820a27 */ /* 0x000fea00078e00ff */
[----:B------:R-:W-:Y:S02]  /*14850*/  @P0 SHF.R.U32.HI R2, RZ, c[0x0][0x334], R130 ;  /* 0x0000cd00ff020a19 */ /* 0x000fe40000011682 */
.L_x_528:
[----:B------:R-:W-:Y:S05]  /*14860*/  BSYNC B0 ;  /* 0x0000000000007941 */ /* 0x000fea0003800000 */
.L_x_526:
[----:B------:R-:W-:Y:S04]  /*14870*/  IMAD.IADD R130, R3, 0x1, -R250 ;  /* 0x0000000103827824 */ /* 0x000fe800078e0afa */
[----:B------:R-:W-:Y:S05]  /*14880*/  IMAD R2, R2, c[0x0][0x32c], R130 ;  /* 0x0000cb0002027a24 */ /* 0x000fea00078e0282 */
[----:B------:R-:W-:Y:S02]  /*14890*/  IADD3 R130, R2, c[0x0][0x32c], RZ ;  /* 0x0000cb0002827a10 */ /* 0x000fe40007ffe0ff */
[----:B------:R-:W-:Y:S02]  /*148a0*/  IMNMX R128, R128, R2, !PT ;  /* 0x0000000280807217 */ /* 0x000fe40007800200 */
[----:B------:R-:W-:Y:S02]  /*148b0*/  IMNMX R132, R132, R130, PT ;  /* 0x0000008284847217 */ /* 0x000fe40003800200 */
.L_x_525:
        /* <DEDUP_REMOVED lines=17> */
.L_x_531:
[----:B------:R-:W-:Y:S04]  /*149d0*/  MOV R160, c[0x0][0x32c] ;  /* 0x0000cb0000a07a02 */ /* 0x000fe80000000f00 */
[----:B------:R-:W-:Y:S11]  /*149e0*/  ISETP.NE.AND P0, PT, R160, 0x1, PT ;  /* 0x00000001a000780c */ /* 0x000ff60003f05270 */
[----:B------:R-:W-:Y:S02]  /*149f0*/  @!UPT UIADD3 URZ, URZ, URZ, URZ ;  /* 0x0000003f3f3ff290 */ /* 0x000fe4000fffe03f */
[----:B------:R-:W-:Y:S05]  /*14a00*/  @P0 IMAD.HI.U32 R160, R134, c[0x0][0x330], RZ ;  /* 0x0000cc0086a00a27 */ /* 0x000fea00078e00ff */
[----:B------:R-:W-:Y:S02]  /*14a10*/  @P0 SHF.R.U32.HI R134, RZ, c[0x0][0x334], R160 ;  /* 0x0000cd00ff860a19 */ /* 0x000fe400000116a0 */
.L_x_532:
[----:B------:R-:W-:Y:S05]  /*14a20*/  BSYNC B0 ;  /* 0x0000000000007941 */ /* 0x000fea0003800000 */
.L_x_530:
[----:B------:R-:W-:Y:S04]  /*14a30*/  IMAD.IADD R160, R3, 0x1, -R250 ;  /* 0x0000000103a07824 */ /* 0x000fe800078e0afa */
[----:B------:R-:W-:Y:S05]  /*14a40*/  IMAD R134, R134, c[0x0][0x32c], R160 ;  /* 0x0000cb0086867a24 */ /* 0x000fea00078e02a0 */
[----:B------:R-:W-:Y:S02]  /*14a50*/  IADD3 R160, R134, c[0x0][0x32c], RZ ;  /* 0x0000cb0086a07a10 */ /* 0x000fe40007ffe0ff */
[----:B------:R-:W-:Y:S02]  /*14a60*/  IMNMX R2, R2, R134, !PT ;  /* 0x0000008602027217 */ /* 0x000fe40007800200 */
[----:B------:R-:W-:Y:S02]  /*14a70*/  IMNMX R130, R130, R160, PT ;  /* 0x000000a082827217 */ /* 0x000fe40003800200 */
.L_x_529:
        /* <DEDUP_REMOVED lines=151> */
.L_x_535:
[----:B------:R-:W-:Y:S04]  /*153f0*/  MOV R5, c[0x0][0x32c] ;  /* 0x0000cb0000057a02 */ /* 0x000fe80000000f00 */
[----:B------:R-:W-:Y:S11]  /*15400*/  ISETP.NE.AND P0, PT, R5, 0x1, PT ;  /* 0x000000010500780c */ /* 0x000ff60003f05270 */
[----:B------:R-:W-:Y:S02]  /*15410*/  @!UPT UIADD3 URZ, URZ, URZ, URZ ;  /* 0x0000003f3f3ff290 */ /* 0x000fe4000fffe03f */
[----:B------:R-:W-:Y:S05]  /*15420*/  @P0 IMAD.HI.U32 R5, R4, c[0x0][0x330], RZ ;  /* 0x0000cc0004050a27 */ /* 0x000fea00078e00ff */
[----:B------:R-:W-:Y:S02]  /*15430*/  @P0 SHF.R.U32.HI R4, RZ, c[0x0][0x334], R5 ;  /* 0x0000cd00ff040a19 */ /* 0x000fe40000011605 */
.L_x_536:
[----:B------:R-:W-:Y:S05]  /*15440*/  BSYNC B0 ;  /* 0x0000000000007941 */ /* 0x000fea0003800000 */
.L_x_534:
[----:B------:R-:W-:Y:S04]  /*15450*/  IMAD.IADD R3, R3, 0x1, -R250 ;  /* 0x0000000103037824 */ /* 0x000fe800078e0afa */
[----:B------:R-:W-:Y:S05]  /*15460*/  IMAD R4, R4, c[0x0][0x32c], R3 ;  /* 0x0000cb0004047a24 */ /* 0x000fea00078e0203 */
[----:B------:R-:W-:Y:S02]  /*15470*/  IADD3 R3, R4, c[0x0][0x32c], RZ ;  /* 0x0000cb0004037a10 */ /* 0x000fe40007ffe0ff */
[----:B------:R-:W-:Y:S02]  /*15480*/  IMNMX R0, R0, R4, !PT ;  /* 0x0000000400007217 */ /* 0x000fe40007800200 */
[----:B------:R-:W-:Y:S02]  /*15490*/  IMNMX R2, R2, R3, PT ;  /* 0x0000000302027217 */ /* 0x000fe40003800200 */
.L_x_533:
        /* <DEDUP_REMOVED lines=390> */
[----:B------:R-:W2:Y:S01]  /*16d00*/  LDL.LU R195, [R1+0x4] ;  /* 0x0000040001c37983 */ /* 0x000ea20000300800 */
        /* <DEDUP_REMOVED lines=61> */
[----:B------:R-:W-:Y:S02]  /*170e0*/  FADD.FTZ R8, R231, R0 ;  /* 0x00000000e7087221 */ /* 0x000fe40000010000 */
        /* <DEDUP_REMOVED lines=29> */
[----:B------:R-:W-:Y:S01]  /*172c0*/  FADD.FTZ R4, R201, R0 ;  /* 0x00000000c9047221 */ /* 0x000fe20000010000 */
[----:B------:R-:W-:Y:S01]  /*172d0*/  IADD3 R222, R219, -0x1, RZ ;  /* 0xffffffffdbde7810 */ /* 0x000fe20007ffe0ff */
        /* <DEDUP_REMOVED lines=16> */
[----:B------:R1:W-:Y:S01]  /*173e0*/  STL [R1+0x4], R4 ;  /* 0x0000040401007387 */ /* 0x0003e20000100800 */
        /* <DEDUP_REMOVED lines=9> */
.L_x_516:
[----:B-1----:R-:W2:Y:S04]  /*17480*/  LDL R3, [R1+0x18] ;  /* 0x0000180001037983 */ /* 0x002ea80000100800 */
[----:B------:R-:W3:Y:S01]  /*17490*/  LDL R2, [R1+0x14] ;  /* 0x0000140001027983 */ /* 0x000ee20000100800 */
[----:B------:R-:W-:-:S02]  /*174a0*/  IMAD.MOV.U32 R0, RZ, RZ, c[0x0][0x2c4] ;  /* 0x0000b100ff007624 */ /* 0x000fc400078e00ff */
[----:B------:R-:W-:-:S03]  /*174b0*/  IMAD.MOV.U32 R4, RZ, RZ, c[0x0][0x32c] ;  /* 0x0000cb00ff047624 */ /* 0x000fc600078e00ff */
[----:B------:R-:W-:Y:S02]  /*174c0*/  ISETP.NE.AND P1, PT, R0, 0x1, PT ;  /* 0x000000010000780c */ /* 0x000fe40003f25270 */
[----:B------:R-:W1:Y:S01]  /*174d0*/  S2R R0, SR_CTAID.X ;  /* 0x0000000000007919 */ /* 0x000e620000002500 */
[----:B------:R-:W-:Y:S02]  /*174e0*/  ISETP.GE.AND P0, PT, R4, 0x1, PT ;  /* 0x000000010400780c */ /* 0x000fe40003f06270 */
[----:B-1----:R-:W-:Y:S01]  /*174f0*/  LEA R0, R0, 0x7f, 0x7 ;  /* 0x0000007f00007811 */ /* 0x002fe200078e38ff */
[----:B--2---:R-:W-:-:S07]  /*17500*/  IMAD.MOV.U32 R5, RZ, RZ, R3 ;  /* 0x000000ffff057224 */ /* 0x004fce00078e0003 */
[----:B------:R-:W-:Y:S01]  /*17510*/  @P1 IMAD.HI.U32 R3, R0, c[0x0][0x2c8], RZ ;  /* 0x0000b20000031a27 */ /* 0x000fe200078e00ff */
[----:B---3--:R-:W-:-:S04]  /*17520*/  IADD3 R2, R2, 0x1, -R5 ;  /* 0x0000000102027810 */ /* 0x008fc80007ffe805 */
        /* <DEDUP_REMOVED lines=13> */
.L_x_539:
[----:B------:R-:W-:-:S04]  /*17600*/  MOV R3, 0x1 ;  /* 0x0000000100037802 */ /* 0x000fc80000000f00 */
[----:B------:R-:W-:-:S13]  /*17610*/  ISETP.NE.AND P0, PT, R3, c[0x0][0x32c], PT ;  /* 0x0000cb0003007a0c */ /* 0x000fda0003f05270 */
[----:B------:R-:W-:-:S05]  /*17620*/  @P0 IMAD.HI.U32 R3, R0, c[0x0][0x330], RZ ;  /* 0x0000cc0000030a27 */ /* 0x000fca00078e00ff */
[----:B------:R-:W-:-:S05]  /*17630*/  @P0 SHF.R.U32.HI R0, RZ, c[0x0][0x334], R3 ;  /* 0x0000cd00ff000a19 */ /* 0x000fca0000011603 */
.L_x_540:
[----:B------:R-:W-:-:S05]  /*17640*/  IMAD R0, R0, c[0x0][0x32c], RZ ;  /* 0x0000cb0000007a24 */ /* 0x000fca00078e02ff */
[----:B------:R-:W-:-:S03]  /*17650*/  IMNMX R2, R2, R0, !PT ;  /* 0x0000000002027217 */ /* 0x000fc60007800200 */
.L_x_538:
        /* <DEDUP_REMOVED lines=27> */
.L_x_546:
        /* <DEDUP_REMOVED lines=24> */
[----:B------:R-:W-:Y:S01]  /*17990*/  IADD3 R12, R226, 0x20, RZ ;  /* 0x00000020e20c7810 */ /* 0x000fe20007ffe0ff */
        /* <DEDUP_REMOVED lines=38> */
.L_x_588:
        /* <DEDUP_REMOVED lines=17> */
.L_x_543:
[----:B------:R-:W-:Y:S05]  /*17d10*/  BSYNC B0 ;  /* 0x0000000000007941 */ /* 0x000fea0003800000 */
.L_x_542:
        /* <DEDUP_REMOVED lines=107> */
[----:B------:R-:W1:Y:S04]  /*183d0*/  S2R R138, SR_TID.X ;  /* 0x00000000008a7919 */ /* 0x000e680000002100 */
[----:B------:R-:W2:Y:S01]  /*183e0*/  S2R R219, SR_CTAID.Y ;  /* 0x0000000000db7919 */ /* 0x000ea20000002600 */
[----:B-1----:R-:W-:Y:S04]  /*183f0*/  SHF.R.S32.HI R137, RZ, 0x1f, R138 ;  /* 0x0000001fff897819 */ /* 0x002fe8000001148a */
[----:B------:R-:W-:Y:S04]  /*18400*/  LEA.HI R137, R137, R138, RZ, 0x2 ;  /* 0x0000008a89897211 */ /* 0x000fe800078f10ff */
[----:B------:R-:W-:Y:S01]  /*18410*/  SHF.R.S32.HI R137, RZ, 0x2, R137 ;  /* 0x00000002ff897819 */ /* 0x000fe20000011489 */
[----:B--2---:R-:W-:Y:S01]  /*18420*/  IMAD R3, R222, 0x30, R3 ;  /* 0x00000030de037824 */ /* 0x004fe200078e0203 */
[----:B---3--:R-:W-:Y:S04]  /*18430*/  ISETP.GT.AND P1, PT, R2, 0x2f, PT ;  /* 0x0000002f0200780c */ /* 0x008fe80003f24270 */
[----:B------:R-:W-:Y:S05]  /*18440*/  IADD3 R3, R3, -0x30, R2 ;  /* 0xffffffd003037810 */ /* 0x000fea0007ffe002 */
[----:B------:R-:W-:Y:S04]  /*18450*/  @P2 IMAD.HI.U32 R130, R3, c[0x0][0x2bc], RZ ;  /* 0x0000af0003822a27 */ /* 0x000fe800078e00ff */
[--C-:B------:R-:W-:Y:S01]  /*18460*/  IMAD.MOV.U32 R2, RZ, RZ, R3.reuse ;  /* 0x000000ffff027224 */ /* 0x100fe200078e0003 */
[----:B------:R-:W-:Y:S04]  /*18470*/  @P2 SHF.R.U32.HI R2, RZ, c[0x0][0x2c0], R130 ;  /* 0x0000b000ff022a19 */ /* 0x000fe80000011682 */
[C---:B----4-:R-:W-:Y:S01]  /*18480*/  @!P1 IADD3 R131, P0, R2.reuse, R202, RZ ;  /* 0x000000ca02839210 */ /* 0x050fe20007f1e0ff */
[----:B------:R-:W-:Y:S03]  /*18490*/  IMAD.WIDE.U32 R202, R219, c[0x0][0x1e8], RZ ;  /* 0x00007a00dbca7a25 */ /* 0x000fe600078e00ff */
[----:B-----5:R-:W-:Y:S01]  /*184a0*/  @!P1 LEA.HI.X.SX32 R136, R2, R201, 0x1, P0 ;  /* 0x000000c902889211 */ /* 0x020fe200000f0eff */
[----:B------:R-:W-:Y:S01]  /*184b0*/  IMAD.MOV R2, RZ, RZ, -R2 ;  /* 0x000000ffff027224 */ /* 0x000fe200078e0a02 */
[----:B------:R-:W1:Y:S01]  /*184c0*/  S2R R201, SR_CTAID.Y ;  /* 0x0000000000c97919 */ /* 0x000e620000002600 */
[C---:B------:R-:W-:Y:S02]  /*184d0*/  @!P1 LEA R130, P0, R131.reuse, c[0x0][0x2a0], 0x2 ;  /* 0x0000a80083829a11 */ /* 0x040fe400078010ff */
[----:B------:R-:W-:Y:S02]  /*184e0*/  IMAD R225, R2, c[0x0][0x2b8], R3 ;  /* 0x0000ae0002e17a24 */ /* 0x000fe400078e0203 */
[----:B------:R-:W-:Y:S02]  /*184f0*/  @!P1 LEA.HI.X R131, R131, c[0x0][0x2a4], R136, 0x2, P0 ;  /* 0x0000a90083839a11 */ /* 0x000fe400000f1488 */
[----:B------:R-:W-:Y:S02]  /*18500*/  IADD3 R136, -R137, 0x30, RZ ;  /* 0x0000003089887810 */ /* 0x000fe40007ffe1ff */
[----:B------:R-:W-:Y:S01]  /*18510*/  SHF.R.S32.HI R2, RZ, 0x1f, R225 ;  /* 0x0000001fff027819 */ /* 0x000fe200000114e1 */
[----:B------:R2:W3:Y:S01]  /*18520*/  @!P1 LDG.E R224, [R130.64] ;  /* 0x0000000c82e09981 */ /* 0x0004e2000c1e1900 */
[----:B------:R-:W-:Y:S02]  /*18530*/  ISETP.GE.AND P1, PT, R136, 0x1, PT ;  /* 0x000000018800780c */ /* 0x000fe40003f26270 */
[----:B-1----:R-:W-:Y:S05]  /*18540*/  SHF.R.S32.HI R201, RZ, 0x1f, R201 ;  /* 0x0000001fffc97819 */ /* 0x002fea00000114c9 */
[----:B------:R-:W-:Y:S04]  /*18550*/  IMAD R201, R201, c[0x0][0x1e8], RZ ;  /* 0x00007a00c9c97a24 */ /* 0x000fe800078e02ff */
[----:B------:R-:W-:Y:S02]  /*18560*/  IMAD R201, R219, c[0x0][0x1ec], R201 ;  /* 0x00007b00dbc97a24 */ /* 0x000fe400078e02c9 */
[----:B--2---:R-:W-:Y:S02]  /*18570*/  IMAD R130, R2, c[0x0][0x1e0], RZ ;  /* 0x0000780002827a24 */ /* 0x004fe400078e02ff */
[C---:B------:R-:W-:Y:S04]  /*18580*/  IMAD.WIDE.U32 R2, R225.reuse, c[0x0][0x1e0], RZ ;  /* 0x00007800e1027a25 */ /* 0x040fe800078e00ff */
[----:B------:R-:W-:Y:S02]  /*18590*/  IMAD R130, R225, c[0x0][0x1e4], R130 ;  /* 0x00007900e1827a24 */ /* 0x000fe400078e0282 */
[----:B------:R-:W-:Y:S02]  /*185a0*/  IMAD.IADD R201, R203, 0x1, R201 ;  /* 0x00000001cbc97824 */ /* 0x000fe400078e02c9 */
[----:B------:R-:W-:Y:S01]  /*185b0*/  IMAD.IADD R3, R3, 0x1, R130 ;  /* 0x0000000103037824 */ /* 0x000fe200078e0282 */
[----:B---3--:R-:W-:Y:S03]  /*185c0*/  SHF.R.S32.HI R130, RZ, 0x1f, R224 ;  /* 0x0000001fff827819 */ /* 0x008fe600000114e0 */
[----:B------:R-:W-:Y:S04]  /*185d0*/  IMAD.WIDE.U32 R2, R224, c[0x0][0x1f0], R2 ;  /* 0x00007c00e0027a25 */ /* 0x000fe800078e0002 */
[----:B------:R-:W-:Y:S01]  /*185e0*/  IMAD R130, R130, c[0x0][0x1f0], RZ ;  /* 0x00007c0082827a24 */ /* 0x000fe200078e02ff */
[----:B------:R-:W-:Y:S02]  /*185f0*/  IADD3 R2, P0, R202, R2, RZ ;  /* 0x00000002ca027210 */ /* 0x000fe40007f1e0ff */
[----:B------:R-:W-:Y:S01]  /*18600*/  IADD3 R202, R226, 0x20, RZ ;  /* 0x00000020e2ca7810 */ /* 0x000fe20007ffe0ff */
[----:B------:R-:W-:Y:S03]  /*18610*/  IMAD R130, R224, c[0x0][0x1f4], R130 ;  /* 0x00007d00e0827a24 */ /* 0x000fe600078e0282 */
[----:B------:R-:W-:Y:S02]  /*18620*/  ISETP.GE.AND P4, PT, R202, c[0x0][0x1d4], PT ;  /* 0x00007500ca007a0c */ /* 0x000fe40003f86270 */
[----:B------:R-:W-:Y:S02]  /*18630*/  IADD3.X R130, R201, R3, R130, P0, !PT ;  /* 0x00000003c9827210 */ /* 0x000fe400007fe482 */
[----:B------:R-:W-:Y:S02]  /*18640*/  LEA R131, P0, R2, c[0x0][0x1c8], 0x1 ;  /* 0x0000720002837a11 */ /* 0x000fe400078008ff */
        /* <DEDUP_REMOVED lines=27> */
.L_x_545:
        /* <DEDUP_REMOVED lines=14> */
[----:B------:R-:W3:Y:S01]  /*188e0*/  LDL.LU R231, [R1+0x4] ;  /* 0x0000040001e77983 */ /* 0x000ee20000300800 */
        /* <DEDUP_REMOVED lines=425> */
[----:B------:R1:W-:Y:S01]  /*1a380*/  STL [R1+0x4], R5 ;  /* 0x0000040501007387 */ /* 0x0003e20000100800 */
[----:B------:R-:W-:Y:S03]  /*1a390*/  FADD.FTZ R0, R49, R0 ;  /* 0x0000000031007221 */ /* 0x000fe60000010000 */
[----:B------:R1:W-:Y:S01]  /*1a3a0*/  STL [R1+0x8], R4 ;  /* 0x0000080401007387 */ /* 0x0003e20000100800 */
[----:B------:R-:W-:Y:S01]  /*1a3b0*/  FADD.FTZ R3, R48, R0 ;  /* 0x0000000030037221 */ /* 0x000fe20000010000 */
[----:B------:R-:W-:Y:S04]  /*1a3c0*/  IADD3 R0, R222, -0x1, RZ ;  /* 0xffffffffde007810 */ /* 0x000fe80007ffe0ff */
[----:B------:R1:W-:Y:S01]  /*1a3d0*/  STL [R1+0x10], R3 ;  /* 0x0000100301007387 */ /* 0x0003e20000100800 */
[----:B------:R-:W-:Y:S01]  /*1a3e0*/  MOV R222, R0 ;  /* 0x0000000000de7202 */ /* 0x000fe20000000f00 */
[----:B-1----:R-:W-:-:S05]  /*1a3f0*/  @P0 BRA `(.L_x_546) ;  /* 0xffffd41000000947 */ /* 0x002fca000383ffff */
.L_x_541:
        /* <DEDUP_REMOVED lines=15> */
.L_x_568:
[----:B------:R-:W2:Y:S01]  /*1a4f0*/  LDL R13, [R1+0x44] ;  /* 0x00004400010d7983 */ /* 0x000ea20000100800 */
[----:B------:R-:W-:Y:S04]  /*1a500*/  DEPBAR.LE SB0, 0x0 ;  /* 0x000080000000791a */ /* 0x000fe80000000000 */
[----:B------:R-:W3:Y:S01]  /*1a510*/  LDL R12, [R1+0x40] ;  /* 0x00004000010c7983 */ /* 0x000ee20000100800 */
[C---:B------:R-:W-:Y:S01]  /*1a520*/  ISETP.GE.AND P1, PT, R226.reuse, c[0x0][0x1d4], PT ;  /* 0x00007500e2007a0c */ /* 0x040fe20003f26270 */
[C---:B------:R-:W-:Y:S01]  /*1a530*/  IMAD.WIDE.U32 R2, R225.reuse, c[0x0][0x208], RZ ;  /* 0x00008200e1027a25 */ /* 0x040fe200078e00ff */
        /* <DEDUP_REMOVED lines=9> */
[C---:B------:R-:W-:Y:S02]  /*1a5d0*/  IMAD R4, R224.reuse, c[0x0][0x21c], R4 ;  /* 0x00008700e0047a24 */ /* 0x040fe400078e0204 */
        /* <DEDUP_REMOVED lines=23> */
[----:B------:R-:W-:Y:S02]  /*1a750*/  LEA R10, P0, R0, c[0x0][0x1f8], 0x1 ;  /* 0x00007e00000a7a11 */ /* 0x000fe400078008ff */
        /* <DEDUP_REMOVED lines=33> */
.L_x_589:
        /* <DEDUP_REMOVED lines=17> */
.L_x_549:
[----:B------:R-:W-:Y:S05]  /*1aa80*/  BSYNC B0 ;  /* 0x0000000000007941 */ /* 0x000fea0003800000 */
.L_x_548:
        /* <DEDUP_REMOVED lines=141> */
[----:B------:R-:W-:Y:S02]  /*1b360*/  LEA R128, P0, R0, c[0x0][0x1c8], 0x1 ;  /* 0x0000720000807a11 */ /* 0x000fe400078008ff */
        /* <DEDUP_REMOVED lines=27> */
.L_x_551:
[----:B------:R-:W2:Y:S01]  /*1b520*/  LDL R2, [R1+0x1c] ;  /* 0x00001c0001027983 */ /* 0x000ea20000100800 */
[----:B------:R-:W-:Y:S02]  /*1b530*/  IMAD.MOV.U32 R0, RZ, RZ, c[0x0][0x2c4] ;  /* 0x0000b100ff007624 */ /* 0x000fe400078e00ff */
[----:B------:R-:W-:Y:S01]  /*1b540*/  IMAD.MOV.U32 R189, RZ, RZ, c[0x0][0x32c] ;  /* 0x0000cb00ffbd7624 */ /* 0x000fe200078e00ff */
[----:B------:R-:W3:Y:S02]  /*1b550*/  LDL R186, [R1+0x14] ;  /* 0x0000140001ba7983 */ /* 0x000ee40000100800 */
[----:B------:R-:W-:Y:S02]  /*1b560*/  ISETP.NE.AND P0, PT, R0, 0x1, PT ;  /* 0x000000010000780c */ /* 0x000fe40003f05270 */
[----:B------:R-:W-:Y:S01]  /*1b570*/  ISETP.GE.AND P1, PT, R189, 0x1, PT ;  /* 0x00000001bd00780c */ /* 0x000fe20003f26270 */
[----:B------:R-:W3:Y:S04]  /*1b580*/  LDL R179, [R1+0x18] ;  /* 0x0000180001b37983 */ /* 0x000ee80000100800 */
[----:B------:R-:W0:Y:S06]  /*1b590*/  LDGDEPBAR ;  /* 0x00000000000079af */ /* 0x000e2c0000000000 */
[----:B--2---:R-:W-:Y:S04]  /*1b5a0*/  @P0 IMAD.HI.U32 R0, R2, c[0x0][0x2c8], RZ ;  /* 0x0000b20002000a27 */ /* 0x004fe800078e00ff */
[----:B------:R-:W-:Y:S01]  /*1b5b0*/  IMAD.MOV.U32 R134, RZ, RZ, R2 ;  /* 0x000000ffff867224 */ /* 0x000fe200078e0002 */
[----:B------:R-:W-:Y:S01]  /*1b5c0*/  @P0 SHF.R.U32.HI R134, RZ, c[0x0][0x2cc], R0 ;  /* 0x0000b300ff860a19 */ /* 0x000fe20000011600 */
[----:B------:R-:W-:Y:S04]  /*1b5d0*/  IMAD R2, R222, -0x30, RZ ;  /* 0xffffffd0de027824 */ /* 0x000fe800078e02ff */
[----:B------:R-:W2:Y:S01]  /*1b5e0*/  SHFL.IDX PT, R3, R134, RZ, 0x1c1f ;  /* 0x001c1fff86037589 */ /* 0x000ea200000e0000 */
[C---:B-1----:R-:W-:Y:S02]  /*1b5f0*/  IADD3 R137, -R250.reuse, 0x1, R2 ;  /* 0x00000001fa897810 */ /* 0x042fe40007ffe102 */
[----:B------:R-:W-:Y:S02]  /*1b600*/  IADD3 R138, -R250, R2, RZ ;  /* 0x00000002fa8a7210 */ /* 0x000fe40007ffe1ff */
[----:B---3--:R-:W-:Y:S04]  /*1b610*/  IADD3 R137, -R179, R137, R186 ;  /* 0x00000089b3897210 */ /* 0x008fe80007ffe1ba */
        /* <DEDUP_REMOVED lines=18> */
.L_x_554:
[----:B------:R-:W-:Y:S04]  /*1b740*/  MOV R132, 0x1 ;  /* 0x0000000100847802 */ /* 0x000fe80000000f00 */
[----:B------:R-:W-:Y:S11]  /*1b750*/  ISETP.NE.AND P0, PT, R132, c[0x0][0x32c], PT ;  /* 0x0000cb0084007a0c */ /* 0x000ff60003f05270 */
[----:B------:R-:W-:Y:S02]  /*1b760*/  @!UPT UIADD3 URZ, URZ, URZ, URZ ;  /* 0x0000003f3f3ff290 */ /* 0x000fe4000fffe03f */
[----:B------:R-:W-:Y:S05]  /*1b770*/  @P0 IMAD.HI.U32 R132, R3, c[0x0][0x330], RZ ;  /* 0x0000cc0003840a27 */ /* 0x000fea00078e00ff */
[----:B------:R-:W-:Y:S02]  /*1b780*/  @P0 SHF.R.U32.HI R3, RZ, c[0x0][0x334], R132 ;  /* 0x0000cd00ff030a19 */ /* 0x000fe40000011684 */
.L_x_555:
[----:B------:R-:W-:Y:S05]  /*1b790*/  BSYNC B0 ;  /* 0x0000000000007941 */ /* 0x000fea0003800000 */
.L_x_553:
[----:B------:R-:W-:Y:S05]  /*1b7a0*/  IMAD R3, R3, c[0x0][0x32c], R138 ;  /* 0x0000cb0003037a24 */ /* 0x000fea00078e028a */
[----:B------:R-:W-:Y:S02]  /*1b7b0*/  IADD3 R132, R3, c[0x0][0x32c], RZ ;  /* 0x0000cb0003847a10 */ /* 0x000fe40007ffe0ff */
[----:B------:R-:W-:Y:S02]  /*1b7c0*/  IMNMX R0, R0, R3, !PT ;  /* 0x0000000300007217 */ /* 0x000fe40007800200 */
[----:B------:R-:W-:Y:S02]  /*1b7d0*/  IMNMX R128, R128, R132, PT ;  /* 0x0000008480807217 */ /* 0x000fe40003800200 */
.L_x_552:
        /* <DEDUP_REMOVED lines=17> */
.L_x_558:
[----:B------:R-:W-:Y:S04]  /*1b8f0*/  MOV R139, 0x1 ;  /* 0x00000001008b7802 */ /* 0x000fe80000000f00 */
[----:B------:R-:W-:Y:S11]  /*1b900*/  ISETP.NE.AND P0, PT, R139, c[0x0][0x32c], PT ;  /* 0x0000cb008b007a0c */ /* 0x000ff60003f05270 */
[----:B------:R-:W-:Y:S02]  /*1b910*/  @!UPT UIADD3 URZ, URZ, URZ, URZ ;  /* 0x0000003f3f3ff290 */ /* 0x000fe4000fffe03f */
[----:B------:R-:W-:Y:S05]  /*1b920*/  @P0 IMAD.HI.U32 R139, R133, c[0x0][0x330], RZ ;  /* 0x0000cc00858b0a27 */ /* 0x000fea00078e00ff */
[----:B------:R-:W-:Y:S02]  /*1b930*/  @P0 SHF.R.U32.HI R133, RZ, c[0x0][0x334], R139 ;  /* 0x0000cd00ff850a19 */ /* 0x000fe4000001168b */
.L_x_559:
[----:B------:R-:W-:Y:S05]  /*1b940*/  BSYNC B0 ;  /* 0x0000000000007941 */ /* 0x000fea0003800000 */
.L_x_557:
[----:B------:R-:W-:Y:S05]  /*1b950*/  IMAD R133, R133, c[0x0][0x32c], R138 ;  /* 0x0000cb0085857a24 */ /* 0x000fea00078e028a */
[----:B------:R-:W-:Y:S02]  /*1b960*/  IADD3 R139, R133, c[0x0][0x32c], RZ ;  /* 0x0000cb00858b7a10 */ /* 0x000fe40007ffe0ff */
[----:B------:R-:W-:Y:S02]  /*1b970*/  IMNMX R3, R3, R133, !PT ;  /* 0x0000008503037217 */ /* 0x000fe40007800200 */
[----:B------:R-:W-:Y:S02]  /*1b980*/  IMNMX R132, R132, R139, PT ;  /* 0x0000008b84847217 */ /* 0x000fe40003800200 */
.L_x_556:
        /* <DEDUP_REMOVED lines=72> */
.L_x_562:
[----:B------:R-:W-:Y:S04]  /*1be10*/  MOV R20, 0x1 ;  /* 0x0000000100147802 */ /* 0x000fe80000000f00 */
[----:B------:R-:W-:Y:S11]  /*1be20*/  ISETP.NE.AND P0, PT, R20, c[0x0][0x32c], PT ;  /* 0x0000cb0014007a0c */ /* 0x000ff60003f05270 */
[----:B------:R-:W-:Y:S02]  /*1be30*/  @!UPT UIADD3 URZ, URZ, URZ, URZ ;  /* 0x0000003f3f3ff290 */ /* 0x000fe4000fffe03f */
[----:B------:R-:W-:Y:S05]  /*1be40*/  @P0 IMAD.HI.U32 R20, R4, c[0x0][0x330], RZ ;  /* 0x0000cc0004140a27 */ /* 0x000fea00078e00ff */
[----:B------:R-:W-:Y:S02]  /*1be50*/  @P0 SHF.R.U32.HI R4, RZ, c[0x0][0x334], R20 ;  /* 0x0000cd00ff040a19 */ /* 0x000fe40000011614 */
.L_x_563:
[----:B------:R-:W-:Y:S05]  /*1be60*/  BSYNC B0 ;  /* 0x0000000000007941 */ /* 0x000fea0003800000 */
.L_x_561:
[----:B------:R-:W-:Y:S05]  /*1be70*/  IMAD R4, R4, c[0x0][0x32c], R138 ;  /* 0x0000cb0004047a24 */ /* 0x000fea00078e028a */
[----:B------:R-:W-:Y:S02]  /*1be80*/  IADD3 R20, R4, c[0x0][0x32c], RZ ;  /* 0x0000cb0004147a10 */ /* 0x000fe40007ffe0ff */
[----:B------:R-:W-:Y:S02]  /*1be90*/  IMNMX R0, R0, R4, !PT ;  /* 0x0000000400007217 */ /* 0x000fe40007800200 */
[----:B------:R-:W-:Y:S02]  /*1bea0*/  IMNMX R2, R2, R20, PT ;  /* 0x0000001402027217 */ /* 0x000fe40003800200 */
.L_x_560:
        /* <DEDUP_REMOVED lines=103> */
.L_x_566:
[----:B------:R-:W-:Y:S04]  /*1c520*/  MOV R4, 0x1 ;  /* 0x0000000100047802 */ /* 0x000fe80000000f00 */
[----:B------:R-:W-:Y:S11]  /*1c530*/  ISETP.NE.AND P0, PT, R4, c[0x0][0x32c], PT ;  /* 0x0000cb0004007a0c */ /* 0x000ff60003f05270 */
[----:B------:R-:W-:Y:S02]  /*1c540*/  @!UPT UIADD3 URZ, URZ, URZ, URZ ;  /* 0x0000003f3f3ff290 */ /* 0x000fe4000fffe03f */
[----:B------:R-:W-:Y:S05]  /*1c550*/  @P0 IMAD.HI.U32 R4, R3, c[0x0][0x330], RZ ;  /* 0x0000cc0003040a27 */ /* 0x000fea00078e00ff */
[----:B------:R-:W-:Y:S02]  /*1c560*/  @P0 SHF.R.U32.HI R3, RZ, c[0x0][0x334], R4 ;  /* 0x0000cd00ff030a19 */ /* 0x000fe40000011604 */
.L_x_567:
[----:B------:R-:W-:Y:S05]  /*1c570*/  BSYNC B0 ;  /* 0x0000000000007941 */ /* 0x000fea0003800000 */
.L_x_565:
[----:B------:R-:W-:Y:S05]  /*1c580*/  IMAD R138, R3, c[0x0][0x32c], R138 ;  /* 0x0000cb00038a7a24 */ /* 0x000fea00078e028a */
[----:B------:R-:W-:Y:S02]  /*1c590*/  IADD3 R3, R138, c[0x0][0x32c], RZ ;  /* 0x0000cb008a037a10 */ /* 0x000fe40007ffe0ff */
[----:B------:R-:W-:Y:S02]  /*1c5a0*/  IMNMX R0, R0, R138, !PT ;  /* 0x0000008a00007217 */ /* 0x000fe40007800200 */
[----:B------:R-:W-:Y:S02]  /*1c5b0*/  IMNMX R2, R2, R3, PT ;  /* 0x0000000302027217 */ /* 0x000fe40003800200 */
.L_x_564:
        /* <DEDUP_REMOVED lines=9> */
[----:B------:R-:W3:Y:S01]  /*1c650*/  LDL.LU R239, [R1+0x4] ;  /* 0x0000040001ef7983 */ /* 0x000ee20000300800 */
        /* <DEDUP_REMOVED lines=489> */
[----:B------:R-:W-:Y:S05]  /*1e4f0*/  FADD.FTZ R2, R26, R2 ;  /* 0x000000021a027221 */ /* 0x000fea0000010000 */
[----:B------:R2:W-:Y:S01]  /*1e500*/  STL [R1+0x10], R2 ;  /* 0x0000100201007387 */ /* 0x0005e20000100800 */
[----:B-1----:R-:W-:Y:S04]  /*1e510*/  IADD3 R0, R222, -0x1, RZ ;  /* 0xffffffffde007810 */ /* 0x002fe80007ffe0ff */
[----:B------:R-:W-:Y:S01]  /*1e520*/  MOV R222, R0 ;  /* 0x0000000000de7202 */ /* 0x000fe20000000f00 */
[----:B--2---:R-:W-:-:S05]  /*1e530*/  @P0 BRA `(.L_x_568) ;  /* 0xffffbfb000000947 */ /* 0x004fca000383ffff */
.L_x_547:
[----:B------:R-:W2:Y:S04]  /*1e540*/  LDL.LU R0, [R1+0xc] ;  /* 0x00000c0001007983 */ /* 0x000ea80000300800 */
[----:B------:R-:W3:Y:S04]  /*1e550*/  LDL.LU R3, [R1+0x4] ;  /* 0x0000040001037983 */ /* 0x000ee80000300800 */
        /* <DEDUP_REMOVED lines=151> */
.L_x_439:
[----:B-1----:R-:W-:Y:S05]  /*1eed0*/  @P4 BRA `(.L_x_569) ;  /* 0x0000176000004947 */ /* 0x002fea0003800000 */
[----:B------:R-:W2:Y:S01]  /*1eee0*/  LDL R63, [R1+0x48] ;  /* 0x00004800013f7983 */ /* 0x000ea20000100800 */
[----:B------:R-:W-:Y:S02]  /*1eef0*/  F2FP.BF16.PACK_AB R28, R28, R13 ;  /* 0x0000000d1c1c723e */ /* 0x000fe400000010ff */
[----:B------:R-:W-:Y:S01]  /*1ef00*/  F2FP.BF16.PACK_AB R45, R45, R140 ;  /* 0x0000008c2d2d723e */ /* 0x000fe200000010ff */
[----:B------:R-:W1:Y:S01]  /*1ef10*/  S2R R57, SR_TID.X ;  /* 0x0000000000397919 */ /* 0x000e620000002100 */
        /* <DEDUP_REMOVED lines=146> */
.L_x_570:
        /* <DEDUP_REMOVED lines=151> */
.L_x_572:
[----:B---3--:R-:W-:Y:S05]  /*201b0*/  BSYNC B0 ;  /* 0x0000000000007941 */ /* 0x008fea0003800000 */
.L_x_571:
        /* <DEDUP_REMOVED lines=23> */
.L_x_574:
[----:B------:R-:W-:Y:S05]  /*20330*/  BSYNC B0 ;  /* 0x0000000000007941 */ /* 0x000fea0003800000 */
.L_x_573:
        /* <DEDUP_REMOVED lines=23> */
.L_x_576:
[----:B------:R-:W-:Y:S05]  /*204b0*/  BSYNC B0 ;  /* 0x0000000000007941 */ /* 0x000fea0003800000 */
.L_x_575:
        /* <DEDUP_REMOVED lines=24> */
.L_x_569:
        /* <DEDUP_REMOVED lines=19> */
.L_x_577:
        /* <DEDUP_REMOVED lines=43> */
.L_x_579:
[----:B---3--:R-:W-:Y:S05]  /*20a20*/  BSYNC B0 ;  /* 0x0000000000007941 */ /* 0x008fea0003800000 */
.L_x_578:
        /* <DEDUP_REMOVED lines=64> */
.L_x_581:
[----:B------:R-:W-:Y:S05]  /*20e30*/  BSYNC B0 ;  /* 0x0000000000007941 */ /* 0x000fea0003800000 */
.L_x_580:
        /* <DEDUP_REMOVED lines=21> */
.L_x_583:
[----:B------:R-:W-:Y:S05]  /*20f90*/  BSYNC B0 ;  /* 0x0000000000007941 */ /* 0x000fea0003800000 */
.L_x_582:
        /* <DEDUP_REMOVED lines=21> */
.L_x_585:
[----:B------:R-:W-:Y:S05]  /*210f0*/  BSYNC B0 ;  /* 0x0000000000007941 */ /* 0x000fea0003800000 */
.L_x_584:
        /* <DEDUP_REMOVED lines=22> */
.L_x_492:
[----:B-1----:R-:W-:Y:S01]  /*21260*/  IMAD.MOV.U32 R3, RZ, RZ, R24 ;  /* 0x000000ffff037224 */ /* 0x002fe200078e0018 */
[----:B------:R-:W-:Y:S02]  /*21270*/  MOV R6, 0x1 ;  /* 0x0000000100067802 */ /* 0x000fe40000000f00 */
[----:B------:R-:W-:Y:S02]  /*21280*/  MOV R2, 0x212a0 ;  /* 0x000212a000027802 */ /* 0x000fe40000000f00 */
[----:B------:R-:W-:Y:S05]  /*21290*/  CALL.REL.NOINC `($__internal_2_$__cuda_sm70_shflsync_idx_p) ;  /* 0x0000026000007944 */ /* 0x000fea0003c00000 */
[----:B------:R-:W-:Y:S01]  /*212a0*/  IMAD.MOV.U32 R5, RZ, RZ, R6 ;  /* 0x000000ffff057224 */ /* 0x000fe200078e0006 */
[----:B------:R-:W-:Y:S01]  /*212b0*/  MOV R3, R25 ;  /* 0x0000001900037202 */ /* 0x000fe20000000f00 */
[----:B------:R-:W-:Y:S01]  /*212c0*/  IMAD.MOV.U32 R6, RZ, RZ, 0x1 ;  /* 0x00000001ff067424 */ /* 0x000fe200078e00ff */
[----:B------:R-:W-:Y:S02]  /*212d0*/  MOV R2, 0x212f0 ;  /* 0x000212f000027802 */ /* 0x000fe40000000f00 */
[----:B------:R-:W-:Y:S05]  /*212e0*/  CALL.REL.NOINC `($__internal_2_$__cuda_sm70_shflsync_idx_p) ;  /* 0x0000021000007944 */ /* 0x000fea0003c00000 */
[----:B------:R-:W-:Y:S01]  /*212f0*/  MOV R2, R6 ;  /* 0x0000000600027202 */ /* 0x000fe20000000f00 */
[----:B------:R-:W-:Y:S05]  /*21300*/  BRA `(.L_x_586) ;  /* 0xfffee5b000007947 */ /* 0x000fea000383ffff */
.L_x_519:
[----:B-1----:R-:W-:Y:S02]  /*21310*/  MOV R6, 0x1 ;  /* 0x0000000100067802 */ /* 0x002fe40000000f00 */
[----:B------:R-:W-:Y:S02]  /*21320*/  MOV R2, 0x21340 ;  /* 0x0002134000027802 */ /* 0x000fe40000000f00 */
[----:B------:R-:W-:Y:S05]  /*21330*/  CALL.REL.NOINC `($__internal_2_$__cuda_sm70_shflsync_idx_p) ;  /* 0x000001c000007944 */ /* 0x000fea0003c00000 */
[----:B------:R-:W-:Y:S01]  /*21340*/  MOV R3, R10 ;  /* 0x0000000a00037202 */ /* 0x000fe20000000f00 */
[----:B------:R-:W-:Y:S01]  /*21350*/  IMAD.MOV.U32 R4, RZ, RZ, R6 ;  /* 0x000000ffff047224 */ /* 0x000fe200078e0006 */
[----:B------:R-:W-:Y:S01]  /*21360*/  MOV R2, 0x21390 ;  /* 0x0002139000027802 */ /* 0x000fe20000000f00 */
[----:B------:R-:W-:Y:S02]  /*21370*/  IMAD.MOV.U32 R6, RZ, RZ, 0x1 ;  /* 0x00000001ff067424 */ /* 0x000fe400078e00ff */
[----:B------:R-:W-:Y:S05]  /*21380*/  CALL.REL.NOINC `($__internal_2_$__cuda_sm70_shflsync_idx_p) ;  /* 0x0000017000007944 */ /* 0x000fea0003c00000 */
[----:B------:R-:W-:Y:S01]  /*21390*/  MOV R0, R6 ;  /* 0x0000000600007202 */ /* 0x000fe20000000f00 */
[----:B------:R-:W-:-:S05]  /*213a0*/  BRA `(.L_x_587) ;  /* 0xffff246000007947 */ /* 0x000fca000383ffff */
.L_x_544:
[----:B-1----:R-:W-:Y:S01]  /*213b0*/  MOV R6, 0x1 ;  /* 0x0000000100067802 */ /* 0x002fe20000000f00 */
[----:B------:R-:W-:Y:S01]  /*213c0*/  IMAD.MOV.U32 R3, RZ, RZ, R8 ;  /* 0x000000ffff037224 */ /* 0x000fe200078e0008 */
        /* <DEDUP_REMOVED lines=9> */
.L_x_550:
        /* <DEDUP_REMOVED lines=10> */
        .weak           $__internal_2_$__cuda_sm70_shflsync_idx_p
        .type           $__internal_2_$__cuda_sm70_shflsync_idx_p,@function
        .size           $__internal_2_$__cuda_sm70_shflsync_idx_p,(.L_x_862 - $__internal_2_$__cuda_sm70_shflsync_idx_p)
$__internal_2_$__cuda_sm70_shflsync_idx_p:
[----:B------:R-:W-:Y:S02]  /*21500*/  MOV R24, 0xffffffff ;  /* 0xffffffff00187802 */ /* 0x000fe40000000f00 */
[----:B------:R-:W-:-:S02]  /*21510*/  MOV R7, 0x1c1f ;  /* 0x00001c1f00077802 */ /* 0x000fc40000000f00 */
[----:B------:R-:W-:Y:S04]  /*21520*/  WARPSYNC R24 ;  /* 0x0000001800007348 */ /* 0x000fe80003800000 */
[----:B------:R1:W2:Y:S02]  /*21530*/  SHFL.IDX PT, R6, R3, R6, R7 ;  /* 0x0000000603067389 */ /* 0x0002a400000e0007 */
[----:B-1----:R-:W-:-:S04]  /*21540*/  MOV R3, 0x0 ;  /* 0x0000000000037802 */ /* 0x002fc80000000f00 */
[----:B--2---:R-:W-:Y:S05]  /*21550*/  RET.REL.NODEC R2 `(_ZN7cutlass13device_kernelIN5flash19enable_sm80_to_sm89INS1_16FlashAttnFwdSm80INS1_25CollectiveMainloopFwdSm80ILi4ELi1ELb0EN4cute5tupleIJNS5_1CILi128EEENS7_ILi48EEENS7_ILi96EEEEEELi96ENS_10bfloat16_tEfNS_4arch4Sm80ELb0ELb1ELb0ELb1ELb1ELb1ELb1ELb0EEENS1_21CollectiveEpilogueFwdINS6_IJS8_SA_S9_EEENS6_IJNS7_ILi1EEESI_SI_EEESC_SE_Li128ELb1ELb1ELb0ELb0EEENS1_19SingleTileSchedulerILb1ELb0ELb1ELi128EEEEEEEEEvNT_6ParamsE) ;  /* 0xfffdeaa002007950 */ /* 0x004fea0003c3ffff */
.L_x_590:
        /* <DEDUP_REMOVED lines=10> */
.L_x_862:


//--------------------- .text._ZN7cutlass13device_kernelIN5flash19enable_sm80_to_sm89INS1_16FlashAttnFwdSm80INS1_25CollectiveMainloopFwdSm80ILi4ELi1ELb0EN4cute5tupleIJNS5_1CILi128EEENS7_ILi64EEENS7_ILi96EEEEEELi96ENS_10bfloat16_tEfNS_4arch4Sm80ELb1ELb0ELb0ELb0ELb1ELb0ELb1ELb0EEENS1_21CollectiveEpilogueFwdINS6_IJS8_SA_S9_EEENS6_IJNS7_ILi1EEESI_SI_EEESC_SE_Li128ELb0ELb1ELb0ELb0EEENS1_30DynamicPersistentTileSchedulerILi128ELi128ELb0ELb1ELb0EEEEEEEEEvNT_6ParamsE --------------------------
	.section	.text._ZN7cutlass13device_kernelIN5flash19enable_sm80_to_sm89INS1_16FlashAttnFwdSm80INS1_25CollectiveMainloopFwdSm80ILi4ELi1ELb0EN4cute5tupleIJNS5_1CILi128EEENS7_ILi64EEENS7_ILi96EEEEEELi96ENS_10bfloat16_tEfNS_4arch4Sm80ELb1ELb0ELb0ELb0ELb1ELb0ELb1ELb0EEENS1_21CollectiveEpilogueFwdINS6_IJS8_SA_S9_EEENS6_IJNS7_ILi1EEESI_SI_EEESC_SE_Li128ELb0ELb1ELb0ELb0EEENS1_30DynamicPersistentTileSchedulerILi128ELi128ELb0ELb1ELb0EEEEEEEEEvNT_6ParamsE,"ax",@progbits
	.sectioninfo	@"SHI_REGISTERS=255"
	.align	128
.text._ZN7cutlass13device_kernelIN5flash19enable_sm80_to_sm89INS1_16FlashAttnFwdSm80INS1_25CollectiveMainloopFwdSm80ILi4ELi1ELb0EN4cute5tupleIJNS5_1CILi128EEENS7_ILi64EEENS7_ILi96EEEEEELi96ENS_10bfloat16_tEfNS_4arch4Sm80ELb1ELb0ELb0ELb0ELb1ELb0ELb1ELb0EEENS1_21CollectiveEpilogueFwdINS6_IJS8_SA_S9_EEENS6_IJNS7_ILi1EEESI_SI_EEESC_SE_Li128ELb0ELb1ELb0ELb0EEENS1_30DynamicPersistentTileSchedulerILi128ELi128ELb0ELb1ELb0EEEEEEEEEvNT_6ParamsE:
        .type           _ZN7cutlass13device_kernelIN5flash19enable_sm80_to_sm89INS1_16FlashAttnFwdSm80INS1_25CollectiveMainloopFwdSm80ILi4ELi1ELb0EN4cute5tupleIJNS5_1CILi128EEENS7_ILi64EEENS7_ILi96EEEEEELi96ENS_10bfloat16_tEfNS_4arch4Sm80ELb1ELb0ELb0ELb0ELb1ELb0ELb1ELb0EEENS1_21CollectiveEpilogueFwdINS6_IJS8_SA_S9_EEENS6_IJNS7_ILi1EEESI_SI_EEESC_SE_Li128ELb0ELb1ELb0ELb0EEENS1_30DynamicPersistentTileSchedulerILi128ELi128ELb0ELb1ELb0EEEEEEEEEvNT_6ParamsE,@function
        .size           _ZN7cutlass13device_kernelIN5flash19enable_sm80_to_sm89INS1_16FlashAttnFwdSm80INS1_25CollectiveMainloopFwdSm80ILi4ELi1ELb0EN4cute5tupleIJNS5_1CILi128EEENS7_ILi64EEENS7_ILi96EEEEEELi96ENS_10bfloat16_tEfNS_4arch4Sm80ELb1ELb0ELb0ELb0ELb1ELb0ELb1ELb0EEENS1_21CollectiveEpilogueFwdINS6_IJS8_SA_S9_EEENS6_IJNS7_ILi1EEESI_SI_EEESC_SE_Li128ELb0ELb1ELb0ELb0EEENS1_30DynamicPersistentTileSchedulerILi128ELi128ELb0ELb1ELb0EEEEEEEEEvNT_6ParamsE,(.L_x_864 - _ZN7cutlass13device_kernelIN5flash19enable_sm80_to_sm89INS1_16FlashAttnFwdSm80INS1_25CollectiveMainloopFwdSm80ILi4ELi1ELb0EN4cute5tupleIJNS5_1CILi128EEENS7_ILi64EEENS7_ILi96EEEEEELi96ENS_10bfloat16_tEfNS_4arch4Sm80ELb1ELb0ELb0ELb0ELb1ELb0ELb1ELb0EEENS1_21CollectiveEpilogueFwdINS6_IJS8_SA_S9_EEENS6_IJNS7_ILi1EEESI_SI_EEESC_SE_Li128ELb0ELb1ELb0ELb0EEENS1_30DynamicPersistentTileSchedulerILi128ELi128ELb0ELb1ELb0EEEEEEEEEvNT_6ParamsE)
        .other          _ZN7cutlass13device_kernelIN5flash19enable_sm80_to_sm89INS1_16FlashAttnFwdSm80INS1_25CollectiveMainloopFwdSm80ILi4ELi1ELb0EN4cute5tupleIJNS5_1CILi128EEENS7_ILi64EEENS7_ILi96EEEEEELi96ENS_10bfloat16_tEfNS_4arch4Sm80ELb1ELb0ELb0ELb0ELb1ELb0ELb1ELb0EEENS1_21CollectiveEpilogueFwdINS6_IJS8_SA_S9_EEENS6_IJNS7_ILi1EEESI_SI_EEESC_SE_Li128ELb0ELb1ELb0ELb0EEENS1_30DynamicPersistentTileSchedulerILi128ELi128ELb0ELb1ELb0EEEEEEEEEvNT_6ParamsE,@"STO_CUDA_ENTRY STV_DEFAULT"
_ZN7cutlass13device_kernelIN5flash19enable_sm80_to_sm89INS1_16FlashAttnFwdSm80INS1_25CollectiveMainloopFwdSm80ILi4ELi1ELb0EN4cute5tupleIJNS5_1CILi128EEENS7_ILi64EEENS7_ILi96EEEEEELi96ENS_10bfloat16_tEfNS_4arch4Sm80ELb1ELb0ELb0ELb0ELb1ELb0ELb1ELb0EEENS1_21CollectiveEpilogueFwdINS6_IJS8_SA_S9_EEENS6_IJNS7_ILi1EEESI_SI_EEESC_SE_Li128ELb0ELb1ELb0ELb0EEENS1_30DynamicPersistentTileSchedulerILi128ELi128ELb0ELb1ELb0EEEEEEEEEvNT_6ParamsE:
[----:B------:R-:W-:-:S03]  /*0000*/  MOV R1, c[0x0][0x28] ;  /* 0x00000a0000017a02 */ /* 0x000fc60000000f00 */
[----:B------:R-:W1:Y:S01]  /*0010*/  S2R R24, SR_TID.X ;  /* 0x0000000000187919 */ /* 0x000e620000002100 */
[----:B------:R-:W-:-:S03]  /*0020*/  IADD3 R1, R1, -0x78, RZ ;  /* 0xffffff8801017810 */ /* 0x000fc60007ffe0ff */
[----:B------:R-:W2:Y:S01]  /*0030*/  S2R R18, SR_CTAID.X ;  /* 0x0000000000127919 */ /* 0x000ea20000002500 */
[----:B-1----:R-:W-:-:S05]  /*0040*/  SHF.R.U32.HI R2, RZ, 0x5, R24 ;  /* 0x00000005ff027819 */ /* 0x002fca0000011618 */
[----:B------:R-:W1:Y:S02]  /*0050*/  SHFL.IDX PT, R0, R2, RZ, 0x1f ;  /* 0x00001fff02007589 */ /* 0x000e6400000e0000 */
[----:B-1----:R-:W-:Y:S02]  /*0060*/  ISETP.GE.AND P0, PT, R0, 0x1, PT ;  /* 0x000000010000780c */ /* 0x002fe40003f06270 */
[----:B------:R1:W-:Y:S11]  /*0070*/  STL [R1+0x6c], R0 ;  /* 0x00006c0001007387 */ /* 0x0003f60000100800 */
[----:B------:R-:W-:Y:S06]  /*0080*/  @P0 BAR.ARV 0x4, 0x80 ;  /* 0x0102000000000b1d */ /* 0x000fec0000002000 */
[----:B--2---:R-:W-:-:S13]  /*0090*/  ISETP.GE.AND P0, PT, R18, c[0x0][0x538], PT ;  /* 0x00014e0012007a0c */ /* 0x004fda0003f06270 */
[----:B------:R-:W-:Y:S05]  /*00a0*/  @P0 EXIT ;  /* 0x000000000000094d */ /* 0x000fea0003800000 */
[----:B-1----:R-:W-:Y:S01]  /*00b0*/  SHF.R.S32.HI R17, RZ, 0x1f, R24 ;  /* 0x0000001fff117819 */ /* 0x002fe20000011418 */
[----:B------:R-:W-:Y:S01]  /*00c0*/  IMAD.MOV.U32 R202, RZ, RZ, 0x20 ;  /* 0x00000020ffca7424 */ /* 0x000fe200078e00ff */
[----:B------:R-:W-:Y:S02]  /*00d0*/  ULDC.64 UR6, c[0x0][0x118] ;  /* 0x0000460000067ab9 */ /* 0x000fe40000000a00 */
[CC--:B------:R-:W-:Y:S02]  /*00e0*/  LEA.HI R16, R17.reuse, R24.reuse, RZ, 0x3 ;  /* 0x0000001811107211 */ /* 0x0c0fe400078f18ff */
[----:B------:R-:W-:Y:S02]  /*00f0*/  LEA.HI R8, R17, R24, RZ, 0x2 ;  /* 0x0000001811087211 */ /* 0x000fe400078f10ff */
[----:B------:R-:W-:Y:S02]  /*0100*/  SHF.R.S32.HI R0, RZ, 0x3, R16 ;  /* 0x00000003ff007819 */ /* 0x000fe40000011410 */
[----:B------:R-:W-:-:S02]  /*0110*/  LOP3.LUT R2, R8, 0xfffffffc, RZ, 0xc0, !PT ;  /* 0xfffffffc08027812 */ /* 0x000fc400078ec0ff */
[----:B------:R-:W-:Y:S01]  /*0120*/  LEA.HI R4, R17, R24, RZ, 0x4 ;  /* 0x0000001811047211 */ /* 0x000fe200078f20ff */
[----:B------:R-:W-:Y:S01]  /*0130*/  IMAD.SHL.U32 R0, R0, 0x40, RZ ;  /* 0x0000004000007824 */ /* 0x000fe200078e00ff */
[----:B------:R-:W-:Y:S01]  /*0140*/  SHF.R.S32.HI R23, RZ, 0x2, R8 ;  /* 0x00000002ff177819 */ /* 0x000fe20000011408 */
[----:B------:R-:W-:Y:S01]  /*0150*/  IMAD.IADD R10, R24, 0x1, -R2 ;  /* 0x00000001180a7824 */ /* 0x000fe200078e0a02 */
[----:B------:R-:W-:Y:S02]  /*0160*/  SHF.R.S32.HI R5, RZ, 0x4, R4 ;  /* 0x00000004ff057819 */ /* 0x000fe40000011404 */
[----:B------:R-:W-:Y:S01]  /*0170*/  LOP3.LUT R0, R0, 0xc0, RZ, 0xc0, !PT ;  /* 0x000000c000007812 */ /* 0x000fe200078ec0ff */
[----:B------:R-:W-:Y:S01]  /*0180*/  IMAD.SHL.U32 R218, R10, 0x8, RZ ;  /* 0x000000080ada7824 */ /* 0x000fe200078e00ff */
[----:B------:R-:W-:Y:S02]  /*0190*/  LEA.HI R3, R4, R5, RZ, 0x1 ;  /* 0x0000000504037211 */ /* 0x000fe400078f08ff */
[----:B------:R-:W-:-:S02]  /*01a0*/  SHF.R.U32.HI R2, RZ, 0x3, R0 ;  /* 0x00000003ff027819 */ /* 0x000fc40000011600 */
[----:B------:R-:W-:Y:S02]  /*01b0*/  LOP3.LUT R0, R0, 0x18, R218, 0xf8, !PT ;  /* 0x0000001800007812 */ /* 0x000fe400078ef8da */
[----:B------:R-:W-:Y:S02]  /*01c0*/  LOP3.LUT R3, R3, 0xfffffffe, RZ, 0xc0, !PT ;  /* 0xfffffffe03037812 */ /* 0x000fe400078ec0ff */
[----:B------:R-:W-:Y:S02]  /*01d0*/  LOP3.LUT R7, R0, R2, RZ, 0x3c, !PT ;  /* 0x0000000200077212 */ /* 0x000fe400078e3cff */
[----:B------:R-:W-:Y:S01]  /*01e0*/  LOP3.LUT R0, R4, 0xfffffff0, RZ, 0xc0, !PT ;  /* 0xfffffff004007812 */ /* 0x000fe200078ec0ff */
[----:B------:R-:W-:Y:S01]  /*01f0*/  IMAD.IADD R12, R5, 0x1, -R3 ;  /* 0x00000001050c7824 */ /* 0x000fe200078e0a03 */
[----:B------:R-:W-:Y:S02]  /*0200*/  LOP3.LUT R3, R16, 0xfffffff8, RZ, 0xc0, !PT ;  /* 0xfffffff810037812 */ /* 0x000fe400078ec0ff */
[----:B------:R-:W-:Y:S01]  /*0210*/  LEA.HI R2, R8, R23, RZ, 0x1 ;  /* 0x0000001708027211 */ /* 0x000fe200078f08ff */
[C---:B------:R-:W-:Y:S01]  /*0220*/  IMAD.IADD R0, R24.reuse, 0x1, -R0 ;  /* 0x0000000118007824 */ /* 0x040fe200078e0a00 */
[----:B------:R-:W-:Y:S01]  /*0230*/  LEA.HI R11, R17, R24, RZ, 0x5 ;  /* 0x00000018110b7211 */ /* 0x000fe200078f28ff */
[----:B------:R-:W-:Y:S01]  /*0240*/  IMAD.IADD R3, R24, 0x1, -R3 ;  /* 0x0000000118037824 */ /* 0x000fe200078e0a03 */
[----:B------:R-:W-:-:S02]  /*0250*/  LOP3.LUT R2, R2, 0x7fffffe, RZ, 0xc0, !PT ;  /* 0x07fffffe02027812 */ /* 0x000fc400078ec0ff */
[-C--:B------:R-:W-:Y:S02]  /*0260*/  LEA.HI R6, R0, R0.reuse, RZ, 0x1 ;  /* 0x0000000000067211 */ /* 0x080fe400078f08ff */
[----:B------:R-:W-:Y:S01]  /*0270*/  SHF.R.S32.HI R5, RZ, 0x1f, R0 ;  /* 0x0000001fff057819 */ /* 0x000fe20000011400 */
[----:B------:R-:W-:Y:S01]  /*0280*/  IMAD.IADD R2, R23, 0x1, -R2 ;  /* 0x0000000117027824 */ /* 0x000fe200078e0a02 */
[----:B------:R-:W-:Y:S02]  /*0290*/  LEA.HI R9, R3, R3, RZ, 0x1 ;  /* 0x0000000303097211 */ /* 0x000fe400078f08ff */
[----:B------:R-:W-:Y:S02]  /*02a0*/  SHF.R.S32.HI R203, RZ, 0x5, R11 ;  /* 0x00000005ffcb7819 */ /* 0x000fe4000001140b */
[----:B------:R-:W-:Y:S02]  /*02b0*/  LOP3.LUT R4, R6, 0x7fffffe, RZ, 0xc0, !PT ;  /* 0x07fffffe06047812 */ /* 0x000fe400078ec0ff */
[----:B------:R-:W-:Y:S01]  /*02c0*/  LEA.HI R14, R5, R0, RZ, 0x3 ;  /* 0x00000000050e7211 */ /* 0x000fe200078f18ff */
[----:B------:R-:W-:Y:S01]  /*02d0*/  IMAD R2, R203, 0x8, R2 ;  /* 0x00000008cb027824 */ /* 0x000fe200078e0202 */
[----:B------:R-:W-:Y:S01]  /*02e0*/  LOP3.LUT R5, R9, 0x3fffffe, RZ, 0xc0, !PT ;  /* 0x03fffffe09057812 */ /* 0x000fe200078ec0ff */
[----:B------:R-:W-:Y:S01]  /*02f0*/  IMAD.IADD R13, R0, 0x1, -R4 ;  /* 0x00000001000d7824 */ /* 0x000fe200078e0a04 */
[----:B------:R-:W-:-:S02]  /*0300*/  LEA.HI R0, R10, R10, RZ, 0x1 ;  /* 0x0000000a0a007211 */ /* 0x000fc400078f08ff */
[----:B------:R-:W-:Y:S01]  /*0310*/  SHF.R.S32.HI R4, RZ, 0x1f, R11 ;  /* 0x0000001fff047819 */ /* 0x000fe2000001140b */
[----:B------:R-:W-:Y:S01]  /*0320*/  IMAD.IADD R200, R3, 0x1, -R5 ;  /* 0x0000000103c87824 */ /* 0x000fe200078e0a05 */
[----:B------:R-:W-:Y:S01]  /*0330*/  SHF.R.S32.HI R5, RZ, 0x1f, R8 ;  /* 0x0000001fff057819 */ /* 0x000fe20000011408 */
[----:B------:R-:W-:Y:S01]  /*0340*/  IMAD.U32 R3, R2, 0x20, R7 ;  /* 0x0000002002037824 */ /* 0x000fe200078e0007 */
[C---:B------:R-:W-:Y:S01]  /*0350*/  LOP3.LUT R2, R0.reuse, 0x1ffffffe, RZ, 0xc0, !PT ;  /* 0x1ffffffe00027812 */ /* 0x040fe200078ec0ff */
[----:B------:R-:W-:Y:S01]  /*0360*/  IMAD.SHL.U32 R0, R0, 0x20, RZ ;  /* 0x0000002000007824 */ /* 0x000fe200078e00ff */
[----:B------:R-:W-:Y:S01]  /*0370*/  LOP3.LUT R7, R11, 0xffffffe0, RZ, 0xc0, !PT ;  /* 0xffffffe00b077812 */ /* 0x000fe200078ec0ff */
[----:B------:R-:W-:Y:S01]  /*0380*/  IMAD R200, R12, 0x8, R200 ;  /* 0x000000080cc87824 */ /* 0x000fe200078e02c8 */
[----:B------:R1:W-:Y:S01]  /*0390*/  STL [R1+0x68], R3 ;  /* 0x0000680301007387 */ /* 0x0003e20000100800 */
[----:B------:R-:W-:Y:S02]  /*03a0*/  LEA.HI R4, R4, R203, RZ, 0x2 ;  /* 0x000000cb04047211 */ /* 0x000fe400078f10ff */
[----:B------:R-:W-:Y:S01]  /*03b0*/  LOP3.LUT R0, R0, 0xffffffc0, RZ, 0xc0, !PT ;  /* 0xffffffc000007812 */ /* 0x000fe200078ec0ff */
[----:B------:R-:W-:Y:S01]  /*03c0*/  IMAD.IADD R22, R24, 0x1, -R7 ;  /* 0x0000000118167824 */ /* 0x000fe200078e0a07 */
[----:B------:R-:W-:-:S02]  /*03d0*/  SHF.R.S32.HI R8, RZ, 0x1, R6 ;  /* 0x00000001ff087819 */ /* 0x000fc40000011406 */
[----:B------:R-:W-:Y:S02]  /*03e0*/  SHF.R.S32.HI R7, RZ, 0x1f, R6 ;  /* 0x0000001fff077819 */ /* 0x000fe40000011406 */
[----:B------:R-:W-:Y:S01]  /*03f0*/  IADD3 R252, R218, 0x20, RZ ;  /* 0x00000020dafc7810 */ /* 0x000fe20007ffe0ff */
[----:B-1----:R-:W-:Y:S01]  /*0400*/  IMAD.IADD R3, R10, 0x1, -R2 ;  /* 0x000000010a037824 */ /* 0x002fe200078e0a02 */
[----:B------:R-:W-:-:S03]  /*0410*/  LEA.HI R2, R5, R23, RZ, 0x3 ;  /* 0x0000001705027211 */ /* 0x000fc600078f18ff */
[----:B------:R-:W-:Y:S01]  /*0420*/  IMAD R15, R3, 0x8, R0 ;  /* 0x00000008030f7824 */ /* 0x000fe200078e0200 */
[----:B------:R-:W-:Y:S02]  /*0430*/  LOP3.LUT R0, R2, 0xfffffff8, RZ, 0xc0, !PT ;  /* 0xfffffff802007812 */ /* 0x000fe400078ec0ff */
[----:B------:R-:W-:Y:S02]  /*0440*/  SHF.R.S32.HI R2, RZ, 0x1f, R22 ;  /* 0x0000001fff027819 */ /* 0x000fe40000011416 */
[----:B------:R-:W-:Y:S01]  /*0450*/  LOP3.LUT R3, R4, 0xffffffc, RZ, 0xc0, !PT ;  /* 0x0ffffffc04037812 */ /* 0x000fe200078ec0ff */
[----:B------:R-:W-:Y:S01]  /*0460*/  IMAD.IADD R4, R23, 0x1, -R0 ;  /* 0x0000000117047824 */ /* 0x000fe200078e0a00 */
[----:B------:R-:W-:Y:S02]  /*0470*/  LEA.HI R11, R2, R22, RZ, 0x2 ;  /* 0x00000016020b7211 */ /* 0x000fe400078f10ff */
[----:B------:R-:W-:Y:S01]  /*0480*/  SHF.R.S32.HI R0, RZ, 0x1, R9 ;  /* 0x00000001ff007819 */ /* 0x000fe20000011409 */
[C---:B------:R-:W-:Y:S01]  /*0490*/  IMAD.IADD R3, R203.reuse, 0x1, -R3 ;  /* 0x00000001cb037824 */ /* 0x040fe200078e0a03 */
[----:B------:R-:W-:Y:S01]  /*04a0*/  SHF.R.S32.HI R2, RZ, 0x2, R11 ;  /* 0x00000002ff027819 */ /* 0x000fe2000001140b */
[----:B------:R-:W-:Y:S01]  /*04b0*/  IMAD.SHL.U32 R203, R203, 0x200, RZ ;  /* 0x00000200cbcb7824 */ /* 0x000fe200078e00ff */
[----:B------:R-:W-:-:S02]  /*04c0*/  LEA.HI R6, R4, R4, RZ, 0x1 ;  /* 0x0000000404067211 */ /* 0x000fc400078f08ff */
[C---:B------:R-:W-:Y:S01]  /*04d0*/  LOP3.LUT P2, RZ, R0.reuse, 0x2, RZ, 0xc0, !PT ;  /* 0x0000000200ff7812 */ /* 0x040fe2000784c0ff */
[----:B------:R-:W-:Y:S01]  /*04e0*/  IMAD.SHL.U32 R0, R0, 0x40, RZ ;  /* 0x0000004000007824 */ /* 0x000fe200078e00ff */
[----:B------:R-:W-:Y:S01]  /*04f0*/  LOP3.LUT R5, R6, 0x3fffffe, RZ, 0xc0, !PT ;  /* 0x03fffffe06057812 */ /* 0x000fe200078ec0ff */
[----:B------:R-:W-:Y:S01]  /*0500*/  IMAD R21, R3, 0x10, R2 ;  /* 0x0000001003157824 */ /* 0x000fe200078e0202 */
[----:B------:R-:W-:Y:S01]  /*0510*/  LEA.HI R2, R7, R8, RZ, 0x2 ;  /* 0x0000000807027211 */ /* 0x000fe200078f10ff */
[----:B------:R-:W-:Y:S01]  /*0520*/  IMAD R7, R10, 0x2, R203 ;  /* 0x000000020a077824 */ /* 0x000fe200078e02cb */
[----:B------:R-:W-:Y:S01]  /*0530*/  LOP3.LUT R0, R0, 0xc0, RZ, 0xc0, !PT ;  /* 0x000000c000007812 */ /* 0x000fe200078ec0ff */
[----:B------:R-:W-:Y:S01]  /*0540*/  IMAD.IADD R5, R4, 0x1, -R5 ;  /* 0x0000000104057824 */ /* 0x000fe200078e0a05 */
[----:B------:R-:W-:Y:S01]  /*0550*/  LOP3.LUT R2, R2, 0xfffffffc, RZ, 0xc0, !PT ;  /* 0xfffffffc02027812 */ /* 0x000fe200078ec0ff */
[----:B------:R-:W-:Y:S01]  /*0560*/  STL [R1+0x70], R21 ;  /* 0x0000701501007387 */ /* 0x000fe20000100800 */
[----:B------:R-:W-:-:S02]  /*0570*/  LOP3.LUT R4, R0, 0x8, R16, 0xf8, !PT ;  /* 0x0000000800047812 */ /* 0x000fc400078ef810 */
[----:B------:R-:W-:Y:S01]  /*0580*/  SHF.R.U32.HI R3, RZ, 0x3, R0 ;  /* 0x00000003ff037819 */ /* 0x000fe20000011600 */
[----:B------:R-:W-:Y:S01]  /*0590*/  IMAD.IADD R2, R8, 0x1, -R2 ;  /* 0x0000000108027824 */ /* 0x000fe200078e0a02 */
[----:B------:R-:W-:Y:S01]  /*05a0*/  SHF.R.S32.HI R0, RZ, 0x1, R6 ;  /* 0x00000001ff007819 */ /* 0x000fe20000011406 */
[----:B------:R-:W-:Y:S01]  /*05b0*/  IMAD R6, R5, 0x20, R7 ;  /* 0x0000002005067824 */ /* 0x000fe200078e0207 */
[----:B------:R-:W-:Y:S01]  /*05c0*/  LOP3.LUT R8, R4, R3, RZ, 0x3c, !PT ;  /* 0x0000000304087212 */ /* 0x000fe200078e3cff */
[----:B------:R-:W-:Y:S01]  /*05d0*/  IMAD.SHL.U32 R5, R14, 0x20, RZ ;  /* 0x000000200e057824 */ /* 0x000fe200078e00ff */
[C---:B------:R-:W-:Y:S01]  /*05e0*/  LOP3.LUT R4, R0.reuse, 0x1, RZ, 0xc0, !PT ;  /* 0x0000000100047812 */ /* 0x040fe200078ec0ff */
[----:B------:R-:W-:Y:S01]  /*05f0*/  IMAD.SHL.U32 R3, R0, 0x40, RZ ;  /* 0x0000004000037824 */ /* 0x000fe200078e00ff */
[C---:B------:R-:W-:Y:S01]  /*0600*/  LOP3.LUT P3, RZ, R2.reuse, 0x2, RZ, 0xc0, !PT ;  /* 0x0000000202ff7812 */ /* 0x040fe2000786c0ff */
[----:B------:R-:W-:Y:S01]  /*0610*/  IMAD.SHL.U32 R2, R2, 0x40, RZ ;  /* 0x0000004002027824 */ /* 0x000fe200078e00ff */
[----:B------:R-:W-:Y:S01]  /*0620*/  ISETP.NE.U32.AND P1, PT, R4, 0x1, PT ;  /* 0x000000010400780c */ /* 0x000fe20003f25070 */
[----:B------:R-:W-:Y:S01]  /*0630*/  IMAD.SHL.U32 R7, R12, 0x8, RZ ;  /* 0x000000080c077824 */ /* 0x000fe200078e00ff */
[----:B------:R-:W-:Y:S01]  /*0640*/  LOP3.LUT R3, R3, 0xc0, RZ, 0xc0, !PT ;  /* 0x000000c003037812 */ /* 0x000fe200078ec0ff */
[----:B------:R-:W-:Y:S01]  /*0650*/  IMAD.U32 R200, R200, 0x20, R8 ;  /* 0x00000020c8c87824 */ /* 0x000fe200078e0008 */
[----:B------:R-:W-:-:S02]  /*0660*/  LOP3.LUT P0, RZ, R0, 0x2, RZ, 0xc0, !PT ;  /* 0x0000000200ff7812 */ /* 0x000fc4000780c0ff */
[----:B------:R-:W-:Y:S02]  /*0670*/  LEA.HI R3, R3, R3, RZ, 0x1d ;  /* 0x0000000303037211 */ /* 0x000fe400078fe8ff */
[----:B------:R-:W-:Y:S02]  /*0680*/  LOP3.LUT R0, R5, 0xffffff00, RZ, 0xc0, !PT ;  /* 0xffffff0005007812 */ /* 0x000fe400078ec0ff */
[----:B------:R-:W-:Y:S01]  /*0690*/  LOP3.LUT R2, R2, 0xc0, RZ, 0xc0, !PT ;  /* 0x000000c002027812 */ /* 0x000fe200078ec0ff */
[----:B------:R-:W-:Y:S01]  /*06a0*/  IMAD.IADD R3, R3, 0x1, R6 ;  /* 0x0000000103037824 */ /* 0x000fe200078e0206 */
[----:B------:R-:W-:Y:S01]  /*06b0*/  LEA R200, R200, 0x3100, 0x1 ;  /* 0x00003100c8c87811 */ /* 0x000fe200078e08ff */
[----:B------:R-:W-:Y:S01]  /*06c0*/  IMAD.IADD R203, R0, 0x1, R203 ;  /* 0x0000000100cb7824 */ /* 0x000fe200078e02cb */
[----:B------:R-:W-:Y:S01]  /*06d0*/  LOP3.LUT R4, R2, 0x8, R7, 0xf8, !PT ;  /* 0x0000000802047812 */ /* 0x000fe200078ef807 */
[----:B------:R-:W-:Y:S01]  /*06e0*/  IMAD.SHL.U32 R20, R3, 0x2, RZ ;  /* 0x0000000203147824 */ /* 0x000fe200078e00ff */
[----:B------:R-:W-:Y:S01]  /*06f0*/  SHF.R.U32.HI R201, RZ, 0x3, R2 ;  /* 0x00000003ffc97819 */ /* 0x000fe20000011602 */
[C---:B------:R-:W-:Y:S01]  /*0700*/  IMAD R2, R13.reuse, 0x20, R0 ;  /* 0x000000200d027824 */ /* 0x040fe200078e0200 */
[----:B------:R-:W-:Y:S01]  /*0710*/  SHF.R.S32.HI R3, RZ, 0x1f, R252 ;  /* 0x0000001fff037819 */ /* 0x000fe200000114fc */
[----:B------:R-:W-:Y:S01]  /*0720*/  IMAD R203, R13, 0x20, R203 ;  /* 0x000000200dcb7824 */ /* 0x000fe200078e02cb */
[C---:B------:R-:W-:Y:S01]  /*0730*/  IADD3 R0, R20.reuse, 0x80, RZ ;  /* 0x0000008014007810 */ /* 0x040fe20007ffe0ff */
[----:B------:R-:W-:Y:S01]  /*0740*/  STL [R1+0x54], R20 ;  /* 0x0000541401007387 */ /* 0x000fe20000100800 */
[----:B------:R-:W-:Y:S01]  /*0750*/  IADD3 R19, R20, 0x70, RZ ;  /* 0x0000007014137810 */ /* 0x000fe20007ffe0ff */
[----:B------:R-:W-:Y:S01]  /*0760*/  IMAD.IADD R3, R21, 0x1, R15 ;  /* 0x0000000115037824 */ /* 0x000fe200078e020f */
[----:B------:R-:W-:Y:S01]  /*0770*/  LOP3.LUT R201, R4, R201, RZ, 0x3c, !PT ;  /* 0x000000c904c97212 */ /* 0x000fe200078e3cff */
[----:B------:R-:W-:Y:S01]  /*0780*/  STL [R1+0x64], R18 ;  /* 0x0000641201007387 */ /* 0x000fe20000100800 */
[----:B------:R-:W-:Y:S01]  /*0790*/  @P1 IADD3 R19, R0, 0x10, RZ ;  /* 0x0000001000131810 */ /* 0x000fe20007ffe0ff */
[----:B------:R-:W-:Y:S01]  /*07a0*/  IMAD R0, R10, 0x20, R23 ;  /* 0x000000200a007824 */ /* 0x000fe200078e0217 */
[C---:B------:R-:W-:Y:S01]  /*07b0*/  IADD3 R205, R200.reuse, 0x20, RZ ;  /* 0x00000020c8cd7810 */ /* 0x040fe20007ffe0ff */
[C---:B------:R-:W-:Y:S01]  /*07c0*/  IMAD.IADD R203, R201.reuse, 0x1, R203 ;  /* 0x00000001c9cb7824 */ /* 0x040fe200078e02cb */
[----:B------:R-:W-:Y:S01]  /*07d0*/  @P2 IADD3 R205, R200, -0x20, RZ ;  /* 0xffffffe0c8cd2810 */ /* 0x000fe20007ffe0ff */
[----:B------:R-:W-:Y:S01]  /*07e0*/  STL [R1+0x58], R19 ;  /* 0x0000581301007387 */ /* 0x000fe20000100800 */
[----:B------:R-:W-:Y:S01]  /*07f0*/  IMAD.IADD R201, R201, 0x1, R2 ;  /* 0x00000001c9c97824 */ /* 0x000fe200078e0202 */
[----:B------:R-:W-:-:S02]  /*0800*/  LEA.HI R2, R17, R24, RZ, 0x7 ;  /* 0x0000001811027211 */ /* 0x000fc400078f38ff */
[----:B------:R1:W-:Y:S01]  /*0810*/  STL [R1], R0 ;  /* 0x0000000001007387 */ /* 0x0003e20000100800 */
[----:B------:R-:W-:Y:S02]  /*0820*/  LEA R203, R203, 0x6100, 0x1 ;  /* 0x00006100cbcb7811 */ /* 0x000fe400078e08ff */
[----:B------:R-:W-:Y:S01]  /*0830*/  SHF.R.S32.HI R2, RZ, 0x7, R2 ;  /* 0x00000007ff027819 */ /* 0x000fe20000011402 */
[----:B------:R-:W-:Y:S01]  /*0840*/  STL [R1+0x50], R3 ;  /* 0x0000500301007387 */ /* 0x000fe20000100800 */
[----:B------:R-:W-:Y:S02]  /*0850*/  IADD3 R2, R218, 0x40, RZ ;  /* 0x00000040da027810 */ /* 0x000fe40007ffe0ff */
[----:B------:R-:W-:Y:S02]  /*0860*/  LEA R201, R201, 0x100, 0x1 ;  /* 0x00000100c9c97811 */ /* 0x000fe400078e08ff */
[----:B------:R-:W-:Y:S02]  /*0870*/  SHF.R.S32.HI R2, RZ, 0x1f, R2 ;  /* 0x0000001fff027819 */ /* 0x000fe40000011402 */
[----:B------:R-:W-:-:S02]  /*0880*/  SEL R2, R202, 0xffffffe0, !P0 ;  /* 0xffffffe0ca027807 */ /* 0x000fc40004000000 */
[----:B------:R-:W-:Y:S02]  /*0890*/  SEL R202, R202, 0xffffffe0, !P3 ;  /* 0xffffffe0caca7807 */ /* 0x000fe40005800000 */
[----:B------:R-:W-:Y:S02]  /*08a0*/  SHF.R.S32.HI R4, RZ, 0x1f, R218 ;  /* 0x0000001fff047819 */ /* 0x000fe400000114da */
[----:B------:R-:W-:Y:S01]  /*08b0*/  IADD3 R216, R205, 0x400, RZ ;  /* 0x00000400cdd87810 */ /* 0x000fe20007ffe0ff */
[----:B------:R-:W-:Y:S01]  /*08c0*/  IMAD.IADD R204, R203, 0x1, R202 ;  /* 0x00000001cbcc7824 */ /* 0x000fe200078e02ca */
[C---:B------:R-:W-:Y:S01]  /*08d0*/  IADD3 R215, R205.reuse, 0x800, RZ ;  /* 0x00000800cdd77810 */ /* 0x040fe20007ffe0ff */
[----:B------:R-:W-:Y:S01]  /*08e0*/  IMAD.IADD R202, R202, 0x1, R201 ;  /* 0x00000001caca7824 */ /* 0x000fe200078e02c9 */
[C---:B------:R-:W-:Y:S02]  /*08f0*/  IADD3 R214, R205.reuse, 0xc00, RZ ;  /* 0x00000c00cdd67810 */ /* 0x040fe40007ffe0ff */
[----:B------:R-:W-:-:S02]  /*0900*/  IADD3 R213, R205, 0x1000, RZ ;  /* 0x00001000cdd57810 */ /* 0x000fc40007ffe0ff */
[----:B-1----:R-:W-:Y:S02]  /*0910*/  LOP3.LUT R0, R11, 0x7ffffffc, RZ, 0xc0, !PT ;  /* 0x7ffffffc0b007812 */ /* 0x002fe400078ec0ff */
[C---:B------:R-:W-:Y:S02]  /*0920*/  IADD3 R212, R205.reuse, 0x1400, RZ ;  /* 0x00001400cdd47810 */ /* 0x040fe40007ffe0ff */
[C---:B------:R-:W-:Y:S01]  /*0930*/  IADD3 R211, R205.reuse, 0x1800, RZ ;  /* 0x00001800cdd37810 */ /* 0x040fe20007ffe0ff */
[----:B------:R-:W-:Y:S01]  /*0940*/  IMAD.IADD R0, R22, 0x1, -R0 ;  /* 0x0000000116007824 */ /* 0x000fe200078e0a00 */
[C---:B------:R-:W-:Y:S02]  /*0950*/  IADD3 R210, R205.reuse, 0x1c00, RZ ;  /* 0x00001c00cdd27810 */ /* 0x040fe40007ffe0ff */
[C---:B------:R-:W-:Y:S01]  /*0960*/  IADD3 R209, R205.reuse, 0x2000, RZ ;  /* 0x00002000cdd17810 */ /* 0x040fe20007ffe0ff */
[----:B------:R-:W-:Y:S01]  /*0970*/  IMAD.SHL.U32 R0, R0, 0x2, RZ ;  /* 0x0000000200007824 */ /* 0x000fe200078e00ff */
[----:B------:R-:W-:-:S02]  /*0980*/  IADD3 R208, R205, 0x2400, RZ ;  /* 0x00002400cdd07810 */ /* 0x000fc40007ffe0ff */
[C---:B------:R-:W-:Y:S02]  /*0990*/  IADD3 R207, R205.reuse, 0x2800, RZ ;  /* 0x00002800cdcf7810 */ /* 0x040fe40007ffe0ff */
[----:B------:R1:W-:Y:S01]  /*09a0*/  STL [R1+0x4c], R0 ;  /* 0x00004c0001007387 */ /* 0x0003e20000100800 */
[----:B------:R-:W-:Y:S01]  /*09b0*/  IADD3 R206, R205, 0x2c00, RZ ;  /* 0x00002c00cdce7810 */ /* 0x000fe20007ffe0ff */
[----:B-1----:R-:W-:-:S05]  /*09c0*/  IMAD.IADD R0, R20, 0x1, R2 ;  /* 0x0000000114007824 */ /* 0x002fca00078e0202 */
[----:B------:R1:W-:Y:S02]  /*09d0*/  STL [R1+0x60], R0 ;  /* 0x0000600001007387 */ /* 0x0003e40000100800 */
[----:B-1----:R-:W-:-:S05]  /*09e0*/  IMAD.IADD R0, R2, 0x1, R19 ;  /* 0x0000000102007824 */ /* 0x002fca00078e0213 */
[----:B------:R1:W-:Y:S02]  /*09f0*/  STL [R1+0x5c], R0 ;  /* 0x00005c0001007387 */ /* 0x0003e40000100800 */
.L_x_664:
[----:B------:R-:W2:Y:S01]  /*0a00*/  LDL R4, [R1+0x64] ;  /* 0x0000640001047983 */ /* 0x000ea20000100800 */
[----:B-1----:R-:W-:Y:S01]  /*0a10*/  IMAD.MOV.U32 R0, RZ, RZ, c[0x0][0x560] ;  /* 0x00015800ff007624 */ /* 0x002fe200078e00ff */
[----:B------:R-:W-:Y:S01]  /*0a20*/  YIELD ;  /* 0x0000000000007946 */ /* 0x000fe20003800000 */
[----:B------:R-:W-:Y:S03]  /*0a30*/  BSSY B0, `(.L_x_591) ;  /* 0x0000016000007945 */ /* 0x000fe60003800000 */
[----:B------:R-:W-:-:S13]  /*0a40*/  ISETP.NE.AND P0, PT, R0, 0x1, PT ;  /* 0x000000010000780c */ /* 0x000fda0003f05270 */
[----:B--2---:R-:W-:Y:S01]  /*0a50*/  @P0 IMAD.HI.U32 R0, R4, c[0x0][0x564], RZ ;  /* 0x0001590004000a27 */ /* 0x004fe200078e00ff */
[----:B------:R-:W-:-:S04]  /*0a60*/  MOV R3, R4 ;  /* 0x0000000400037202 */ /* 0x000fc80000000f00 */
[----:B------:R-:W-:-:S04]  /*0a70*/  @P0 SHF.R.U32.HI R3, RZ, c[0x0][0x568], R0 ;  /* 0x00015a00ff030a19 */ /* 0x000fc80000011600 */
[----:B------:R-:W-:Y:S01]  /*0a80*/  ISETP.GE.AND P0, PT, R3, c[0x0][0x578], PT ;  /* 0x00015e0003007a0c */ /* 0x000fe20003f06270 */
[----:B------:R-:W-:-:S04]  /*0a90*/  IMAD.MOV R2, RZ, RZ, -R3 ;  /* 0x000000ffff027224 */ /* 0x000fc800078e0a03 */
[----:B------:R-:W-:-:S08]  /*0aa0*/  IMAD R2, R2, c[0x0][0x560], R4 ;  /* 0x0001580002027a24 */ /* 0x000fd000078e0204 */
[----:B------:R-:W-:Y:S05]  /*0ab0*/  @!P0 BRA `(.L_x_592) ;  /* 0x0000007000008947 */ /* 0x000fea0003800000 */
[----:B------:R-:W-:-:S04]  /*0ac0*/  MOV R0, c[0x0][0x56c] ;  /* 0x00015b0000007a02 */ /* 0x000fc80000000f00 */
[----:B------:R-:W-:Y:S02]  /*0ad0*/  ISETP.NE.AND P0, PT, R0, 0x1, PT ;  /* 0x000000010000780c */ /* 0x000fe40003f05270 */
[----:B------:R-:W-:-:S11]  /*0ae0*/  MOV R0, R2 ;  /* 0x0000000200007202 */ /* 0x000fd60000000f00 */
[----:B------:R-:W-:-:S05]  /*0af0*/  @P0 IMAD.HI.U32 R4, R2, c[0x0][0x570], RZ ;  /* 0x00015c0002040a27 */ /* 0x000fca00078e00ff */
[----:B------:R-:W-:-:S05]  /*0b00*/  @P0 SHF.R.U32.HI R0, RZ, c[0x0][0x574], R4 ;  /* 0x00015d00ff000a19 */ /* 0x000fca0000011604 */
[----:B------:R-:W-:Y:S01]  /*0b10*/  IMAD R4, R0, c[0x0][0x56c], RZ ;  /* 0x00015b0000047a24 */ /* 0x000fe200078e02ff */
[----:B------:R-:W-:Y:S05]  /*0b20*/  BRA `(.L_x_593) ;  /* 0x0000006000007947 */ /* 0x000fea0003800000 */
.L_x_592:
[----:B------:R-:W-:-:S04]  /*0b30*/  MOV R0, c[0x0][0x554] ;  /* 0x0001550000007a02 */ /* 0x000fc80000000f00 */
[----:B------:R-:W-:Y:S02]  /*0b40*/  ISETP.NE.AND P0, PT, R0, 0x1, PT ;  /* 0x000000010000780c */ /* 0x000fe40003f05270 */
[----:B------:R-:W-:-:S11]  /*0b50*/  MOV R0, R2 ;  /* 0x0000000200007202 */ /* 0x000fd60000000f00 */
[----:B------:R-:W-:-:S05]  /*0b60*/  @P0 IMAD.HI.U32 R4, R2, c[0x0][0x558], RZ ;  /* 0x0001560002040a27 */ /* 0x000fca00078e00ff */
[----:B------:R-:W-:-:S05]  /*0b70*/  @P0 SHF.R.U32.HI R0, RZ, c[0x0][0x55c], R4 ;  /* 0x00015700ff000a19 */ /* 0x000fca0000011604 */
[----:B------:R-:W-:Y:S02]  /*0b80*/  IMAD R4, R0, c[0x0][0x554], RZ ;  /* 0x0001550000047a24 */ /* 0x000fe400078e02ff */
.L_x_593:
[----:B------:R-:W-:Y:S05]  /*0b90*/  BSYNC B0 ;  /* 0x0000000000007941 */ /* 0x000fea0003800000 */
.L_x_591:
[----:B------:R-:W-:Y:S01]  /*0ba0*/  IMAD.MOV.U32 R5, RZ, RZ, c[0x0][0x548] ;  /* 0x00015200ff057624 */ /* 0x000fe200078e00ff */
[----:B------:R-:W-:Y:S01]  /*0bb0*/  ISETP.NE.U32.AND P0, PT, RZ, c[0x0][0x370], PT ;  /* 0x0000dc00ff007a0c */ /* 0x000fe20003f05070 */
[----:B------:R-:W-:Y:S02]  /*0bc0*/  IMAD.IADD R2, R2, 0x1, -R4 ;  /* 0x0000000102027824 */ /* 0x000fe400078e0a04 */
[----:B------:R-:W-:Y:S01]  /*0bd0*/  IMAD.MOV.U32 R6, RZ, RZ, RZ ;  /* 0x000000ffff067224 */ /* 0x000fe200078e00ff */
[----:B------:R-:W-:Y:S01]  /*0be0*/  ISETP.NE.AND P1, PT, R5, 0x1, PT ;  /* 0x000000010500780c */ /* 0x000fe20003f25270 */
[----:B------:R-:W-:Y:S01]  /*0bf0*/  IMAD R2, R3, c[0x0][0x554], R2 ;  /* 0x0001550003027a24 */ /* 0x000fe200078e0202 */
[----:B------:R-:W-:-:S04]  /*0c00*/  ISETP.NE.AND.EX P0, PT, RZ, c[0x0][0x374], PT, P0 ;  /* 0x0000dd00ff007a0c */ /* 0x000fc80003f05300 */
[----:B------:R-:W-:-:S07]  /*0c10*/  MOV R8, R2 ;  /* 0x0000000200087202 */ /* 0x000fce0000000f00 */
[----:B------:R-:W-:-:S04]  /*0c20*/  @P1 IMAD.HI.U32 R3, R2, c[0x0][0x54c], RZ ;  /* 0x0001530002031a27 */ /* 0x000fc800078e00ff */
[----:B------:R-:W-:Y:S01]  /*0c30*/  @P0 IMAD.MOV.U32 R4, RZ, RZ, 0x4 ;  /* 0x00000004ff040424 */ /* 0x000fe200078e00ff */
[----:B------:R-:W-:-:S05]  /*0c40*/  @P1 SHF.R.U32.HI R8, RZ, c[0x0][0x550], R3 ;  /* 0x00015400ff081a19 */ /* 0x000fca0000011603 */
[----:B------:R-:W-:Y:S01]  /*0c50*/  @P0 IMAD.WIDE R4, R8, R4, c[0x0][0x370] ;  /* 0x0000dc0008040625 */ /* 0x000fe200078e0204 */
[----:B------:R-:W-:Y:S01]  /*0c60*/  LOP3.LUT R0, R0, 0x1ffffff, RZ, 0x3c, !PT ;  /* 0x01ffffff00007812 */ /* 0x000fe200078e3cff */
[----:B------:R-:W-:Y:S04]  /*0c70*/  STL [R1+0x44], R8 ;  /* 0x0000440801007387 */ /* 0x000fe80000100800 */
[----:B------:R1:W2:Y:S01]  /*0c80*/  @P0 LDG.E R6, [R4.64] ;  /* 0x0000000604060981 */ /* 0x0002a2000c1e1900 */
[----:B------:R-:W-:Y:S01]  /*0c90*/  MOV R3, c[0x0][0x2c4] ;  /* 0x0000b10000037a02 */ /* 0x000fe20000000f00 */
[----:B------:R-:W-:Y:S01]  /*0ca0*/  CS2R R94, SRZ ;  /* 0x00000000005e7805 */ /* 0x000fe2000001ff00 */
[----:B------:R-:W-:Y:S01]  /*0cb0*/  IADD3 R0, R0, c[0x0][0x53c], RZ ;  /* 0x00014f0000007a10 */ /* 0x000fe20007ffe0ff */
[----:B------:R-:W-:Y:S01]  /*0cc0*/  CS2R R92, SRZ ;  /* 0x00000000005c7805 */ /* 0x000fe2000001ff00 */
[----:B------:R-:W-:Y:S01]  /*0cd0*/  ISETP.NE.AND P5, PT, R3, 0x1, PT ;  /* 0x000000010300780c */ /* 0x000fe20003fa5270 */
[----:B------:R-:W-:Y:S01]  /*0ce0*/  CS2R R98, SRZ ;  /* 0x0000000000627805 */ /* 0x000fe2000001ff00 */
[----:B------:R-:W-:Y:S01]  /*0cf0*/  MOV R3, c[0x0][0x2ac] ;  /* 0x0000ab0000037a02 */ /* 0x000fe20000000f00 */
[----:B------:R-:W-:Y:S01]  /*0d00*/  IMAD.SHL.U32 R17, R0, 0x80, RZ ;  /* 0x0000008000117824 */ /* 0x000fe200078e00ff */
[----:B------:R-:W-:Y:S01]  /*0d10*/  CS2R R96, SRZ ;  /* 0x0000000000607805 */ /* 0x000fe2000001ff00 */
[----:B------:R-:W-:Y:S01]  /*0d20*/  IMAD.MOV.U32 R90, RZ, RZ, RZ ;  /* 0x000000ffff5a7224 */ /* 0x000fe200078e00ff */
[----:B------:R-:W-:Y:S01]  /*0d30*/  CS2R R88, SRZ ;  /* 0x0000000000587805 */ /* 0x000fe2000001ff00 */
[----:B------:R-:W-:Y:S01]  /*0d40*/  CS2R R86, SRZ ;  /* 0x0000000000567805 */ /* 0x000fe2000001ff00 */
[----:B------:R-:W-:Y:S01]  /*0d50*/  IADD3 R0, R17, 0x7f, RZ ;  /* 0x0000007f11007810 */ /* 0x000fe20007ffe0ff */
[----:B------:R-:W-:Y:S01]  /*0d60*/  STL [R1+0x40], R17 ;  /* 0x0000401101007387 */ /* 0x000fe20000100800 */
[----:B------:R-:W-:Y:S01]  /*0d70*/  CS2R R84, SRZ ;  /* 0x0000000000547805 */ /* 0x000fe2000001ff00 */
[----:B------:R-:W-:Y:S01]  /*0d80*/  IMAD.MOV.U32 R9, RZ, RZ, RZ ;  /* 0x000000ffff097224 */ /* 0x000fe200078e00ff */
[----:B------:R-:W-:Y:S01]  /*0d90*/  MOV R78, RZ ;  /* 0x000000ff004e7202 */ /* 0x000fe20000000f00 */
[----:B------:R-:W-:Y:S01]  /*0da0*/  CS2R R10, SRZ ;  /* 0x00000000000a7805 */ /* 0x000fe2000001ff00 */
[----:B------:R-:W-:Y:S01]  /*0db0*/  IMAD.MOV.U32 R76, RZ, RZ, RZ ;  /* 0x000000ffff4c7224 */ /* 0x000fe200078e00ff */
[----:B------:R-:W-:Y:S01]  /*0dc0*/  CS2R R12, SRZ ;  /* 0x00000000000c7805 */ /* 0x000fe2000001ff00 */
[----:B------:R-:W-:Y:S01]  /*0dd0*/  IMAD.MOV.U32 R82, RZ, RZ, RZ ;  /* 0x000000ffff527224 */ /* 0x000fe200078e00ff */
[----:B------:R-:W-:Y:S01]  /*0de0*/  MOV R80, RZ ;  /* 0x000000ff00507202 */ /* 0x000fe20000000f00 */
[----:B------:R-:W-:Y:S01]  /*0df0*/  IMAD.MOV.U32 R74, RZ, RZ, RZ ;  /* 0x000000ffff4a7224 */ /* 0x000fe200078e00ff */
[----:B------:R-:W-:Y:S01]  /*0e00*/  CS2R R14, SRZ ;  /* 0x00000000000e7805 */ /* 0x000fe2000001ff00 */
[----:B-1----:R-:W-:Y:S01]  /*0e10*/  IMAD.MOV.U32 R5, RZ, RZ, 0x40 ;  /* 0x00000040ff057424 */ /* 0x002fe200078e00ff */
[----:B------:R-:W-:Y:S01]  /*0e20*/  MOV R70, RZ ;  /* 0x000000ff00467202 */ /* 0x000fe20000000f00 */
[----:B------:R-:W-:Y:S01]  /*0e30*/  @P5 IMAD.HI.U32 R4, R0, c[0x0][0x2c8], RZ ;  /* 0x0000b20000045a27 */ /* 0x000fe200078e00ff */
[----:B------:R-:W-:Y:S01]  /*0e40*/  CS2R R170, SRZ ;  /* 0x0000000000aa7805 */ /* 0x000fe2000001ff00 */
[----:B------:R-:W-:Y:S01]  /*0e50*/  CS2R R18, SRZ ;  /* 0x0000000000127805 */ /* 0x000fe2000001ff00 */
[----:B------:R-:W-:Y:S01]  /*0e60*/  IADD3 R5, R5, -c[0x0][0x168], RZ ;  /* 0x80005a0005057a10 */ /* 0x000fe20007ffe0ff */
[----:B------:R-:W-:Y:S01]  /*0e70*/  IMAD.MOV.U32 R72, RZ, RZ, RZ ;  /* 0x000000ffff487224 */ /* 0x000fe200078e00ff */
[----:B------:R-:W-:Y:S01]  /*0e80*/  @P5 SHF.R.U32.HI R0, RZ, c[0x0][0x2cc], R4 ;  /* 0x0000b300ff005a19 */ /* 0x000fe20000011604 */
[----:B------:R-:W-:Y:S01]  /*0e90*/  IMAD.MOV.U32 R16, RZ, RZ, RZ ;  /* 0x000000ffff107224 */ /* 0x000fe200078e00ff */
[----:B------:R-:W-:Y:S01]  /*0ea0*/  MOV R168, RZ ;  /* 0x000000ff00a87202 */ /* 0x000fe20000000f00 */
[----:B------:R-:W-:Y:S01]  /*0eb0*/  IMAD.MOV.U32 R68, RZ, RZ, RZ ;  /* 0x000000ffff447224 */ /* 0x000fe200078e00ff */
[----:B------:R-:W-:Y:S01]  /*0ec0*/  CS2R R20, SRZ ;  /* 0x0000000000147805 */ /* 0x000fe2000001ff00 */
[----:B------:R-:W-:Y:S01]  /*0ed0*/  IMAD.MOV.U32 R142, RZ, RZ, RZ ;  /* 0x000000ffff8e7224 */ /* 0x000fe200078e00ff */
[----:B------:R-:W-:Y:S01]  /*0ee0*/  MOV R138, RZ ;  /* 0x000000ff008a7202 */ /* 0x000fe20000000f00 */
[----:B------:R-:W-:Y:S01]  /*0ef0*/  IMAD.MOV.U32 R140, RZ, RZ, RZ ;  /* 0x000000ffff8c7224 */ /* 0x000fe200078e00ff */
[----:B------:R-:W-:Y:S01]  /*0f00*/  CS2R R22, SRZ ;  /* 0x0000000000167805 */ /* 0x000fe2000001ff00 */
        /* <DEDUP_REMOVED lines=39> */
[----:B--2---:R1:W-:Y:S02]  /*1180*/  STL [R1+0x28], R6 ;  /* 0x0000280601007387 */ /* 0x0043e40000100800 */
[----:B-1----:R-:W-:-:S02]  /*1190*/  IMAD R6, R3, c[0x0][0x1d0], RZ ;  /* 0x0000740003067a24 */ /* 0x002fc400078e02ff */
[----:B------:R-:W-:-:S03]  /*11a0*/  IMAD R3, R3, c[0x0][0x1d0], R5 ;  /* 0x0000740003037a24 */ /* 0x000fc600078e0205 */
[----:B------:R-:W-:Y:S01]  /*11b0*/  IADD3 R5, R6, 0x3f, RZ ;  /* 0x0000003f06057810 */ /* 0x000fe20007ffe0ff */
[----:B------:R-:W-:-:S03]  /*11c0*/  IMAD.IADD R0, R3, 0x1, R0 ;  /* 0x0000000103007824 */ /* 0x000fc600078e0200 */
[----:B------:R-:W-:Y:S02]  /*11d0*/  SHF.R.S32.HI R3, RZ, 0x1f, R5 ;  /* 0x0000001fff037819 */ /* 0x000fe40000011405 */
[----:B------:R-:W-:Y:S02]  /*11e0*/  SHF.R.S32.HI R4, RZ, 0x1f, R0 ;  /* 0x0000001fff047819 */ /* 0x000fe40000011400 */
[----:B------:R-:W-:Y:S02]  /*11f0*/  LEA.HI R3, R3, R5, RZ, 0x6 ;  /* 0x0000000503037211 */ /* 0x000fe400078f30ff */
[----:B------:R-:W-:Y:S01]  /*1200*/  LEA.HI R4, R4, R0, RZ, 0x6 ;  /* 0x0000000004047211 */ /* 0x000fe200078f30ff */
[----:B------:R-:W-:Y:S01]  /*1210*/  IMAD.MOV R0, RZ, RZ, -R8 ;  /* 0x000000ffff007224 */ /* 0x000fe200078e0a08 */
[----:B------:R-:W-:Y:S02]  /*1220*/  SHF.R.S32.HI R3, RZ, 0x6, R3 ;  /* 0x00000006ff037819 */ /* 0x000fe40000011403 */
[----:B------:R-:W-:Y:S01]  /*1230*/  SHF.R.S32.HI R4, RZ, 0x6, R4 ;  /* 0x00000006ff047819 */ /* 0x000fe20000011404 */
[----:B------:R-:W-:Y:S01]  /*1240*/  IMAD R6, R0, c[0x0][0x548], R2 ;  /* 0x0001520000067a24 */ /* 0x000fe200078e0202 */
[----:B------:R-:W-:-:S02]  /*1250*/  PRMT R0, RZ, 0x7610, R0 ;  /* 0x00007610ff007816 */ /* 0x000fc40000000000 */
[----:B------:R-:W-:Y:S02]  /*1260*/  IMNMX R221, R3, R4, PT ;  /* 0x0000000403dd7217 */ /* 0x000fe40003800200 */
[----:B------:R1:W-:Y:S01]  /*1270*/  STL [R1+0x48], R6 ;  /* 0x0000480601007387 */ /* 0x0003e20000100800 */
[----:B------:R-:W-:Y:S02]  /*1280*/  MOV R5, RZ ;  /* 0x000000ff00057202 */ /* 0x000fe40000000f00 */
[----:B------:R-:W-:-:S13]  /*1290*/  ISETP.GE.AND P0, PT, R221, 0x1, PT ;  /* 0x00000001dd00780c */ /* 0x000fda0003f06270 */
[----:B------:R-:W-:Y:S05]  /*12a0*/  @!P0 BRA `(.L_x_594) ;  /* 0x0000c8d000008947 */ /* 0x000fea0003800000 */
[----:B------:R-:W2:Y:S01]  /*12b0*/  LDL R7, [R1] ;  /* 0x0000000001077983 */ /* 0x000ea20000100800 */
[----:B------:R-:W-:-:S04]  /*12c0*/  ISETP.NE.U32.AND P1, PT, RZ, c[0x0][0x340], PT ;  /* 0x0000d000ff007a0c */ /* 0x000fc80003f25070 */
[----:B------:R-:W-:-:S13]  /*12d0*/  ISETP.NE.AND.EX P1, PT, RZ, c[0x0][0x344], PT, P1 ;  /* 0x0000d100ff007a0c */ /* 0x000fda0003f25310 */
[----:B------:R-:W-:-:S05]  /*12e0*/  @P1 MOV R2, 0x4 ;  /* 0x0000000400021802 */ /* 0x000fca0000000f00 */
[----:B------:R-:W-:-:S05]  /*12f0*/  @P1 IMAD.WIDE R2, R8, R2, c[0x0][0x340] ;  /* 0x0000d00008021625 */ /* 0x000fca00078e0202 */
[----:B------:R3:W5:Y:S01]  /*1300*/  @P1 LDG.E R12, [R2.64] ;  /* 0x00000006020c1981 */ /* 0x000762000c1e1900 */
[----:B------:R-:W-:Y:S02]  /*1310*/  SHF.R.S32.HI R31, RZ, 0x1f, R6 ;  /* 0x0000001fff1f7819 */ /* 0x000fe40000011406 */
[----:B------:R-:W-:Y:S02]  /*1320*/  ISETP.GE.AND P6, PT, R218, c[0x0][0x198], PT ;  /* 0x00006600da007a0c */ /* 0x000fe40003fc6270 */
[----:B------:R-:W-:Y:S01]  /*1330*/  ISETP.GE.AND P4, PT, R252, c[0x0][0x198], PT ;  /* 0x00006600fc007a0c */ /* 0x000fe20003f86270 */
[----:B------:R-:W-:-:S04]  /*1340*/  IMAD R0, R31, c[0x0][0x1b8], RZ ;  /* 0x00006e001f007a24 */ /* 0x000fc800078e02ff */
[C---:B------:R-:W-:Y:S02]  /*1350*/  IMAD R5, R6.reuse, c[0x0][0x1bc], R0 ;  /* 0x00006f0006057a24 */ /* 0x040fe400078e0200 */
[----:B---3--:R-:W-:Y:S01]  /*1360*/  IMAD.WIDE.U32 R2, R6, c[0x0][0x1b8], RZ ;  /* 0x00006e0006027a25 */ /* 0x008fe200078e00ff */
[----:B-1----:R-:W-:-:S04]  /*1370*/  SHF.R.S32.HI R6, RZ, 0x1f, R8 ;  /* 0x0000001fff067819 */ /* 0x002fc80000011408 */
[----:B------:R-:W-:Y:S01]  /*1380*/  IADD3 R3, R3, R5, RZ ;  /* 0x0000000503037210 */ /* 0x000fe20007ffe0ff */
[----:B------:R-:W-:-:S04]  /*1390*/  IMAD R5, R6, c[0x0][0x1c0], RZ ;  /* 0x0000700006057a24 */ /* 0x000fc800078e02ff */
[C---:B------:R-:W-:Y:S02]  /*13a0*/  IMAD R5, R8.reuse, c[0x0][0x1c4], R5 ;  /* 0x0000710008057a24 */ /* 0x040fe400078e0205 */
[----:B------:R-:W-:-:S05]  /*13b0*/  IMAD.WIDE.U32 R2, R8, c[0x0][0x1c0], R2 ;  /* 0x0000700008027a25 */ /* 0x000fca00078e0002 */
[----:B------:R-:W-:Y:S02]  /*13c0*/  IADD3 R3, R3, R5, RZ ;  /* 0x0000000503037210 */ /* 0x000fe40007ffe0ff */
[----:B--2---:R-:W-:Y:S02]  /*13d0*/  IADD3 R4, R7, R17, RZ ;  /* 0x0000001107047210 */ /* 0x004fe40007ffe0ff */
[----:B------:R-:W-:-:S03]  /*13e0*/  IADD3 R17, R218, 0x40, RZ ;  /* 0x00000040da117810 */ /* 0x000fc60007ffe0ff */
[----:B------:R-:W-:Y:S01]  /*13f0*/  @P5 IMAD.HI.U32 R7, R4, c[0x0][0x2c8], RZ ;  /* 0x0000b20004075a27 */ /* 0x000fe200078e00ff */
[----:B------:R-:W-:-:S03]  /*1400*/  ISETP.GE.AND P3, PT, R17, c[0x0][0x198], PT ;  /* 0x0000660011007a0c */ /* 0x000fc60003f66270 */
[----:B------:R-:W-:Y:S01]  /*1410*/  IMAD.MOV.U32 R0, RZ, RZ, R4 ;  /* 0x000000ffff007224 */ /* 0x000fe200078e0004 */
[----:B------:R-:W-:-:S04]  /*1420*/  @P5 SHF.R.U32.HI R0, RZ, c[0x0][0x2cc], R7 ;  /* 0x0000b300ff005a19 */ /* 0x000fc80000011607 */
[--C-:B------:R-:W-:Y:S01]  /*1430*/  SHF.R.S32.HI R6, RZ, 0x1f, R0.reuse ;  /* 0x0000001fff067819 */ /* 0x100fe20000011400 */
[----:B------:R-:W-:Y:S02]  /*1440*/  IMAD.MOV R7, RZ, RZ, -R0 ;  /* 0x000000ffff077224 */ /* 0x000fe400078e0a00 */
[----:B------:R-:W-:-:S04]  /*1450*/  IMAD.WIDE.U32 R2, R0, c[0x0][0x1b0], R2 ;  /* 0x00006c0000027a25 */ /* 0x000fc800078e0002 */
[----:B------:R-:W-:Y:S02]  /*1460*/  IMAD R5, R6, c[0x0][0x1b0], RZ ;  /* 0x00006c0006057a24 */ /* 0x000fe400078e02ff */
[----:B------:R-:W-:Y:S02]  /*1470*/  IMAD R4, R7, c[0x0][0x2c4], R4 ;  /* 0x0000b10007047a24 */ /* 0x000fe400078e0204 */
[----:B------:R-:W-:-:S03]  /*1480*/  IMAD R5, R0, c[0x0][0x1b4], R5 ;  /* 0x00006d0000057a24 */ /* 0x000fc600078e0205 */
[----:B------:R-:W-:Y:S01]  /*1490*/  SHF.R.S32.HI R0, RZ, 0x1f, R4 ;  /* 0x0000001fff007819 */ /* 0x000fe20000011404 */
[----:B------:R-:W-:Y:S01]  /*14a0*/  IMAD.IADD R3, R3, 0x1, R5 ;  /* 0x0000000103037824 */ /* 0x000fe200078e0205 */
[----:B------:R-:W-:-:S03]  /*14b0*/  @!P1 MOV R12, R8 ;  /* 0x00000008000c9202 */ /* 0x000fc60000000f00 */
[----:B------:R-:W-:Y:S02]  /*14c0*/  IMAD R0, R0, c[0x0][0x1a8], RZ ;  /* 0x00006a0000007a24 */ /* 0x000fe400078e02ff */
[----:B------:R-:W-:-:S04]  /*14d0*/  IMAD.WIDE.U32 R2, R4, c[0x0][0x1a8], R2 ;  /* 0x00006a0004027a25 */ /* 0x000fc800078e0002 */
[----:B------:R-:W-:Y:S01]  /*14e0*/  IMAD R4, R4, c[0x0][0x1ac], R0 ;  /* 0x00006b0004047a24 */ /* 0x000fe200078e0200 */
[----:B------:R-:W-:-:S04]  /*14f0*/  LEA R11, P0, R2, c[0x0][0x160], 0x1 ;  /* 0x00005800020b7a11 */ /* 0x000fc800078008ff */
[----:B------:R-:W-:-:S04]  /*1500*/  IADD3 R4, R3, R4, RZ ;  /* 0x0000000403047210 */ /* 0x000fc80007ffe0ff */
[----:B------:R-:W-:Y:S01]  /*1510*/  LEA.HI.X R5, R2, c[0x0][0x164], R4, 0x1, P0 ;  /* 0x0000590002057a11 */ /* 0x000fe200000f0c04 */
[----:B------:R-:W-:Y:S05]  /*1520*/  BRA.DIV ~URZ, `(.L_x_595) ;  /* 0x0000e7427f007947 */ /* 0x000fea000b800000 */
[----:B------:R1:W2:Y:S02]  /*1530*/  SHFL.IDX PT, R4, R5, RZ, 0x1c1f ;  /* 0x001c1fff05047589 */ /* 0x0002a400000e0000 */
.L_x_665:
[----:B------:R-:W-:Y:S05]  /*1540*/  BRA.DIV ~URZ, `(.L_x_596) ;  /* 0x0000e7927f007947 */ /* 0x000fea000b800000 */
[----:B------:R3:W4:Y:S02]  /*1550*/  SHFL.IDX PT, R0, R11, RZ, 0x1c1f ;  /* 0x001c1fff0b007589 */ /* 0x00072400000e0000 */
.L_x_666:
[----:B---3--:R-:W3:Y:S04]  /*1560*/  LDL R3, [R1+0x40] ;  /* 0x0000400001037983 */ /* 0x008ee80000100800 */
[----:B------:R-:W1:Y:S01]  /*1570*/  S2R R6, SR_TID.X ;  /* 0x0000000000067919 */ /* 0x000e620000002100 */
[----:B------:R-:W-:-:S04]  /*1580*/  IMAD.MOV.U32 R13, RZ, RZ, c[0x0][0x2c4] ;  /* 0x0000b100ff0d7624 */ /* 0x000fc800078e00ff */
[----:B------:R-:W-:Y:S01]  /*1590*/  IMAD R13, R13, c[0x0][0x168], RZ ;  /* 0x00005a000d0d7a24 */ /* 0x000fe200078e02ff */
[----:B-1----:R-:W-:-:S04]  /*15a0*/  SHF.R.S32.HI R2, RZ, 0x1f, R6 ;  /* 0x0000001fff027819 */ /* 0x002fc80000011406 */
[----:B------:R-:W-:-:S04]  /*15b0*/  LEA.HI R2, R2, R6, RZ, 0x2 ;  /* 0x0000000602027211 */ /* 0x000fc800078f10ff */
[----:B------:R-:W-:Y:S01]  /*15c0*/  SHF.R.S32.HI R2, RZ, 0x2, R2 ;  /* 0x00000002ff027819 */ /* 0x000fe20000011402 */
[----:B------:R-:W-:Y:S04]  /*15d0*/  BSSY B0, `(.L_x_597) ;  /* 0x0000017000007945 */ /* 0x000fe80003800000 */
[----:B---3--:R-:W-:-:S05]  /*15e0*/  IMAD.IADD R10, R2, 0x1, R3 ;  /* 0x00000001020a7824 */ /* 0x008fca00078e0203 */
[----:B------:R-:W-:-:S13]  /*15f0*/  ISETP.GE.AND P0, PT, R10, R13, PT ;  /* 0x0000000d0a00720c */ /* 0x000fda0003f06270 */
[----:B------:R-:W-:Y:S05]  /*1600*/  @P0 BRA `(.L_x_598) ;  /* 0x0000013000000947 */ /* 0x000fea0003800000 */
[----:B------:R-:W3:Y:S01]  /*1610*/  LDL R14, [R1+0x68] ;  /* 0x00006800010e7983 */ /* 0x000ee20000100800 */
[C---:B------:R-:W-:Y:S02]  /*1620*/  IADD3 R15, R218.reuse, 0x40, RZ ;  /* 0x00000040da0f7810 */ /* 0x040fe40007ffe0ff */
[C---:B------:R-:W-:Y:S02]  /*1630*/  IADD3 R16, R218.reuse, 0x40, RZ ;  /* 0x00000040da107810 */ /* 0x040fe40007ffe0ff */
[-C--:B----4-:R-:W-:Y:S02]  /*1640*/  LEA R8, P2, R218, R0.reuse, 0x1 ;  /* 0x00000000da087211 */ /* 0x090fe400078408ff */
[----:B------:R-:W-:Y:S02]  /*1650*/  SHF.R.S32.HI R18, RZ, 0x1f, R218 ;  /* 0x0000001fff127819 */ /* 0x000fe400000114da */
[----:B------:R-:W-:Y:S02]  /*1660*/  LEA R6, P1, R252, R0, 0x1 ;  /* 0x00000000fc067211 */ /* 0x000fe400078208ff */
[----:B------:R-:W-:-:S02]  /*1670*/  SHF.R.S32.HI R17, RZ, 0x1f, R252 ;  /* 0x0000001fff117819 */ /* 0x000fc400000114fc */
[----:B------:R-:W-:Y:S02]  /*1680*/  SHF.R.S32.HI R16, RZ, 0x1f, R16 ;  /* 0x0000001fff107819 */ /* 0x000fe40000011410 */
[C---:B------:R-:W-:Y:S02]  /*1690*/  LEA R2, P0, R15.reuse, R0, 0x1 ;  /* 0x000000000f027211 */ /* 0x040fe400078008ff */
[-C--:B--2---:R-:W-:Y:S02]  /*16a0*/  LEA.HI.X R9, R218, R4.reuse, R18, 0x1, P2 ;  /* 0x00000004da097211 */ /* 0x084fe400010f0c12 */
[-C--:B------:R-:W-:Y:S02]  /*16b0*/  LEA.HI.X R7, R252, R4.reuse, R17, 0x1, P1 ;  /* 0x00000004fc077211 */ /* 0x080fe400008f0c11 */
[----:B------:R-:W-:Y:S01]  /*16c0*/  LEA.HI.X R3, R15, R4, R16, 0x1, P0 ;  /* 0x000000040f037211 */ /* 0x000fe200000f0c10 */
[----:B---3--:R-:W-:-:S05]  /*16d0*/  IMAD.SHL.U32 R0, R14, 0x2, RZ ;  /* 0x000000020e007824 */ /* 0x008fca00078e00ff */
[----:B------:R-:W-:Y:S01]  /*16e0*/  @!PT LDS RZ, [RZ] ;  /* 0x00000000fffff984 */ /* 0x000fe20000000800 */
[----:B------:R-:W-:Y:S01]  /*16f0*/  @!PT LDS RZ, [RZ] ;  /* 0x00000000fffff984 */ /* 0x000fe20000000800 */
[----:B------:R-:W-:Y:S01]  /*1700*/  @!PT LDS RZ, [RZ] ;  /* 0x00000000fffff984 */ /* 0x000fe20000000800 */
[----:B------:R1:W-:Y:S04]  /*1710*/  LDGSTS.E.BYPASS.LTC128B.128 [R0+0x6100], [R8.64], !P6 ;  /* 0x0610000008007fae */ /* 0x0003e8000f101d46 */
[----:B------:R1:W-:Y:S04]  /*1720*/  LDGSTS.E.BYPASS.LTC128B.128 [R0+0x8100], [R6.64], !P4 ;  /* 0x0810000006007fae */ /* 0x0003e8000e101d46 */
[----:B------:R1:W-:Y:S02]  /*1730*/  LDGSTS.E.BYPASS.LTC128B.128 [R0+0xa100], [R2.64], !P3 ;  /* 0x0a10000002007fae */ /* 0x0003e4000d901d46 */
.L_x_598:
[----:B------:R-:W-:Y:S05]  /*1740*/  BSYNC B0 ;  /* 0x0000000000007941 */ /* 0x000fea0003800000 */
.L_x_597:
[----:B------:R-:W-:Y:S05]  /*1750*/  BRA.DIV ~URZ, `(.L_x_599) ;  /* 0x0000e5f27f007947 */ /* 0x000fea000b800000 */
[----:B--2---:R2:W3:Y:S04]  /*1760*/  SHFL.IDX PT, R4, R5, 0x1, 0x1c1f ;  /* 0x003c1f0005047f89 */ /* 0x0044e800000e0000 */
[----:B-1--4-:R2:W1:Y:S02]  /*1770*/  SHFL.IDX PT, R0, R11, 0x1, 0x1c1f ;  /* 0x003c1f000b007f89 */ /* 0x01246400000e0000 */
.L_x_667:
[----:B------:R-:W-:Y:S01]  /*1780*/  IADD3 R2, R10, 0x20, RZ ;  /* 0x000000200a027810 */ /* 0x000fe20007ffe0ff */
[----:B------:R-:W-:Y:S03]  /*1790*/  BSSY B0, `(.L_x_600) ;  /* 0x0000016000007945 */ /* 0x000fe60003800000 */
[----:B------:R-:W-:-:S13]  /*17a0*/  ISETP.GE.AND P0, PT, R2, R13, PT ;  /* 0x0000000d0200720c */ /* 0x000fda0003f06270 */
[----:B------:R-:W-:Y:S05]  /*17b0*/  @P0 BRA `(.L_x_601) ;  /* 0x0000013000000947 */ /* 0x000fea0003800000 */
[----:B------:R-:W4:Y:S01]  /*17c0*/  LDL R14, [R1+0x68] ;  /* 0x00006800010e7983 */ /* 0x000f220000100800 */
[C---:B------:R-:W-:Y:S02]  /*17d0*/  IADD3 R15, R218.reuse, 0x40, RZ ;  /* 0x00000040da0f7810 */ /* 0x040fe40007ffe0ff */
[C---:B------:R-:W-:Y:S02]  /*17e0*/  IADD3 R16, R218.reuse, 0x40, RZ ;  /* 0x00000040da107810 */ /* 0x040fe40007ffe0ff */
[-C--:B-1----:R-:W-:Y:S02]  /*17f0*/  LEA R8, P2, R218, R0.reuse, 0x1 ;  /* 0x00000000da087211 */ /* 0x082fe400078408ff */
[----:B------:R-:W-:Y:S02]  /*1800*/  SHF.R.S32.HI R18, RZ, 0x1f, R218 ;  /* 0x0000001fff127819 */ /* 0x000fe400000114da */
[----:B------:R-:W-:Y:S02]  /*1810*/  LEA R6, P1, R252, R0, 0x1 ;  /* 0x00000000fc067211 */ /* 0x000fe400078208ff */
[----:B------:R-:W-:-:S02]  /*1820*/  SHF.R.S32.HI R17, RZ, 0x1f, R252 ;  /* 0x0000001fff117819 */ /* 0x000fc400000114fc */
[----:B------:R-:W-:Y:S02]  /*1830*/  SHF.R.S32.HI R16, RZ, 0x1f, R16 ;  /* 0x0000001fff107819 */ /* 0x000fe40000011410 */
[C---:B------:R-:W-:Y:S02]  /*1840*/  LEA R2, P0, R15.reuse, R0, 0x1 ;  /* 0x000000000f027211 */ /* 0x040fe400078008ff */
[-C--:B---3--:R-:W-:Y:S02]  /*1850*/  LEA.HI.X R9, R218, R4.reuse, R18, 0x1, P2 ;  /* 0x00000004da097211 */ /* 0x088fe400010f0c12 */
[-C--:B------:R-:W-:Y:S02]  /*1860*/  LEA.HI.X R7, R252, R4.reuse, R17, 0x1, P1 ;  /* 0x00000004fc077211 */ /* 0x080fe400008f0c11 */
[----:B------:R-:W-:Y:S01]  /*1870*/  LEA.HI.X R3, R15, R4, R16, 0x1, P0 ;  /* 0x000000040f037211 */ /* 0x000fe200000f0c10 */
[----:B----4-:R-:W-:-:S05]  /*1880*/  IMAD.SHL.U32 R0, R14, 0x2, RZ ;  /* 0x000000020e007824 */ /* 0x010fca00078e00ff */
[----:B------:R-:W-:Y:S01]  /*1890*/  @!PT LDS RZ, [RZ] ;  /* 0x00000000fffff984 */ /* 0x000fe20000000800 */
[----:B------:R-:W-:Y:S01]  /*18a0*/  @!PT LDS RZ, [RZ] ;  /* 0x00000000fffff984 */ /* 0x000fe20000000800 */
[----:B------:R-:W-:Y:S01]  /*18b0*/  @!PT LDS RZ, [RZ] ;  /* 0x00000000fffff984 */ /* 0x000fe20000000800 */
[----:B------:R1:W-:Y:S04]  /*18c0*/  LDGSTS.E.BYPASS.LTC128B.128 [R0+0x6900], [R8.64], !P6 ;  /* 0x0690000008007fae */ /* 0x0003e8000f101d46 */
[----:B------:R1:W-:Y:S04]  /*18d0*/  LDGSTS.E.BYPASS.LTC128B.128 [R0+0x8900], [R6.64], !P4 ;  /* 0x0890000006007fae */ /* 0x0003e8000e101d46 */
[----:B------:R1:W-:Y:S02]  /*18e0*/  LDGSTS.E.BYPASS.LTC128B.128 [R0+0xa900], [R2.64], !P3 ;  /* 0x0a90000002007fae */ /* 0x0003e4000d901d46 */
.L_x_601:
[----:B------:R-:W-:Y:S05]  /*18f0*/  BSYNC B0 ;  /* 0x0000000000007941 */ /* 0x000fea0003800000 */
.L_x_600:
[----:B------:R-:W-:Y:S05]  /*1900*/  BRA.DIV ~URZ, `(.L_x_602) ;  /* 0x0000e5127f007947 */ /* 0x000fea000b800000 */
[----:B---3--:R3:W4:Y:S02]  /*1910*/  SHFL.IDX PT, R4, R5, 0x2, 0x1c1f ;  /* 0x005c1f0005047f89 */ /* 0x00872400000e0000 */
.L_x_668:
[----:B------:R-:W-:Y:S05]  /*1920*/  BRA.DIV ~URZ, `(.L_x_603) ;  /* 0x0000e5627f007947 */ /* 0x000fea000b800000 */
[----:B-1----:R1:W2:Y:S02]  /*1930*/  SHFL.IDX PT, R0, R11, 0x2, 0x1c1f ;  /* 0x005c1f000b007f89 */ /* 0x0022a400000e0000 */
.L_x_669:
[----:B------:R-:W-:Y:S01]  /*1940*/  IADD3 R2, R10, 0x40, RZ ;  /* 0x000000400a027810 */ /* 0x000fe20007ffe0ff */
[----:B------:R-:W-:Y:S03]  /*1950*/  BSSY B0, `(.L_x_604) ;  /* 0x0000016000007945 */ /* 0x000fe60003800000 */
[----:B------:R-:W-:-:S13]  /*1960*/  ISETP.GE.AND P0, PT, R2, R13, PT ;  /* 0x0000000d0200720c */ /* 0x000fda0003f06270 */
[----:B------:R-:W-:Y:S05]  /*1970*/  @P0 BRA `(.L_x_605) ;  /* 0x0000013000000947 */ /* 0x000fea0003800000 */
[----:B---3--:R-:W3:Y:S01]  /*1980*/  LDL R14, [R1+0x68] ;  /* 0x00006800010e7983 */ /* 0x008ee20000100800 */
[C---:B------:R-:W-:Y:S02]  /*1990*/  IADD3 R15, R218.reuse, 0x40, RZ ;  /* 0x00000040da0f7810 */ /* 0x040fe40007ffe0ff */
[C---:B------:R-:W-:Y:S02]  /*19a0*/  IADD3 R16, R218.reuse, 0x40, RZ ;  /* 0x00000040da107810 */ /* 0x040fe40007ffe0ff */
[-C--:B--2---:R-:W-:Y:S02]  /*19b0*/  LEA R8, P2, R218, R0.reuse, 0x1 ;  /* 0x00000000da087211 */ /* 0x084fe400078408ff */
[----:B------:R-:W-:Y:S02]  /*19c0*/  SHF.R.S32.HI R18, RZ, 0x1f, R218 ;  /* 0x0000001fff127819 */ /* 0x000fe400000114da */
[----:B------:R-:W-:Y:S02]  /*19d0*/  LEA R6, P1, R252, R0, 0x1 ;  /* 0x00000000fc067211 */ /* 0x000fe400078208ff */
[----:B------:R-:W-:-:S02]  /*19e0*/  SHF.R.S32.HI R17, RZ, 0x1f, R252 ;  /* 0x0000001fff117819 */ /* 0x000fc400000114fc */
[----:B------:R-:W-:Y:S02]  /*19f0*/  SHF.R.S32.HI R16, RZ, 0x1f, R16 ;  /* 0x0000001fff107819 */ /* 0x000fe40000011410 */
[C---:B------:R-:W-:Y:S02]  /*1a00*/  LEA R2, P0, R15.reuse, R0, 0x1 ;  /* 0x000000000f027211 */ /* 0x040fe400078008ff */
[-C--:B----4-:R-:W-:Y:S02]  /*1a10*/  LEA.HI.X R9, R218, R4.reuse, R18, 0x1, P2 ;  /* 0x00000004da097211 */ /* 0x090fe400010f0c12 */
        /* <DEDUP_REMOVED lines=9> */
.L_x_605:
[----:B------:R-:W-:Y:S05]  /*1ab0*/  BSYNC B0 ;  /* 0x0000000000007941 */ /* 0x000fea0003800000 */
.L_x_604:
[----:B------:R-:W-:Y:S05]  /*1ac0*/  BRA.DIV ~URZ, `(.L_x_606) ;  /* 0x0000e4327f007947 */ /* 0x000fea000b800000 */
[----:B----4-:R4:W1:Y:S04]  /*1ad0*/  SHFL.IDX PT, R4, R5, 0x3, 0x1c1f ;  /* 0x007c1f0005047f89 */ /* 0x01086800000e0000 */
[----:B--2---:R4:W2:Y:S02]  /*1ae0*/  SHFL.IDX PT, R0, R11, 0x3, 0x1c1f ;  /* 0x007c1f000b007f89 */ /* 0x0048a400000e0000 */
.L_x_670:
[----:B-1--4-:R-:W4:Y:S01]  /*1af0*/  LDL R11, [R1+0x68] ;  /* 0x00006800010b7983 */ /* 0x012f220000100800 */
[----:B------:R-:W-:Y:S01]  /*1b00*/  IADD3 R10, R10, 0x60, RZ ;  /* 0x000000600a0a7810 */ /* 0x000fe20007ffe0ff */
[----:B-----5:R-:W-:Y:S01]  /*1b10*/  IMAD.WIDE.U32 R156, R12, c[0x0][0x2b0], RZ ;  /* 0x0000ac000c9c7a25 */ /* 0x020fe200078e00ff */
[----:B------:R-:W-:-:S02]  /*1b20*/  SHF.R.S32.HI R99, RZ, 0x1f, R218 ;  /* 0x0000001fff637819 */ /* 0x000fc400000114da */
[----:B------:R-:W-:Y:S02]  /*1b30*/  ISETP.GE.AND P2, PT, R10, R13, PT ;  /* 0x0000000d0a00720c */ /* 0x000fe40003f46270 */
[C---:B------:R-:W-:Y:S01]  /*1b40*/  IADD3 R96, R218.reuse, 0x40, RZ ;  /* 0x00000040da607810 */ /* 0x040fe20007ffe0ff */
[----:B------:R1:W-:Y:S01]  /*1b50*/  STL.64 [R1+0x20], R156 ;  /* 0x0000209c01007387 */ /* 0x0003e20000100a00 */
[----:B------:R-:W-:Y:S02]  /*1b60*/  IADD3 R97, R218, 0x40, RZ ;  /* 0x00000040da617810 */ /* 0x000fe40007ffe0ff */
[----:B------:R-:W-:Y:S02]  /*1b70*/  SHF.R.S32.HI R98, RZ, 0x1f, R252 ;  /* 0x0000001fff627819 */ /* 0x000fe400000114fc */
[----:B------:R-:W-:-:S05]  /*1b80*/  SHF.R.S32.HI R97, RZ, 0x1f, R97 ;  /* 0x0000001fff617819 */ /* 0x000fca0000011461 */
[-C--:B--2---:R-:W-:Y:S02]  /*1b90*/  @!P2 LEA R8, P0, R218, R0.reuse, 0x1 ;  /* 0x00000000da08a211 */ /* 0x084fe400078008ff */
[----:B------:R-:W-:Y:S02]  /*1ba0*/  @!P2 LEA R6, P1, R252, R0, 0x1 ;  /* 0x00000000fc06a211 */ /* 0x000fe400078208ff */
[----:B------:R-:W-:Y:S02]  /*1bb0*/  @!P2 LEA.HI.X R9, R218, R4, R99, 0x1, P0 ;  /* 0x00000004da09a211 */ /* 0x000fe400000f0c63 */
[----:B------:R-:W-:Y:S02]  /*1bc0*/  @!P2 LEA R2, P0, R96, R0, 0x1 ;  /* 0x000000006002a211 */ /* 0x000fe400078008ff */
[----:B------:R-:W-:Y:S02]  /*1bd0*/  SHF.R.S32.HI R0, RZ, 0x1f, R12 ;  /* 0x0000001fff007819 */ /* 0x000fe4000001140c */
[----:B------:R-:W-:-:S02]  /*1be0*/  @!P2 LEA.HI.X R7, R252, R4, R98, 0x1, P1 ;  /* 0x00000004fc07a211 */ /* 0x000fc400008f0c62 */
[----:B------:R-:W-:Y:S01]  /*1bf0*/  @!P2 LEA.HI.X R3, R96, R4, R97, 0x1, P0 ;  /* 0x000000046003a211 */ /* 0x000fe200000f0c61 */
[----:B------:R-:W-:-:S04]  /*1c00*/  IMAD R0, R0, c[0x0][0x2b0], RZ ;  /* 0x0000ac0000007a24 */ /* 0x000fc800078e02ff */
[----:B------:R-:W-:-:S04]  /*1c10*/  IMAD R0, R12, c[0x0][0x2b4], R0 ;  /* 0x0000ad000c007a24 */ /* 0x000fc800078e0200 */
[----:B------:R-:W-:-:S05]  /*1c20*/  IMAD.IADD R153, R157, 0x1, R0 ;  /* 0x000000019d997824 */ /* 0x000fca00078e0200 */
[----:B------:R1:W-:Y:S01]  /*1c30*/  STL [R1+0x38], R153 ;  /* 0x0000389901007387 */ /* 0x0003e20000100800 */
[----:B----4-:R-:W-:-:S05]  /*1c40*/  IMAD.SHL.U32 R219, R11, 0x2, RZ ;  /* 0x000000020bdb7824 */ /* 0x010fca00078e00ff */
[----:B------:R-:W-:Y:S01]  /*1c50*/  @!PT LDS RZ, [RZ] ;  /* 0x00000000fffff984 */ /* 0x000fe20000000800 */
[----:B------:R-:W-:Y:S01]  /*1c60*/  @!PT LDS RZ, [RZ] ;  /* 0x00000000fffff984 */ /* 0x000fe20000000800 */
[----:B------:R-:W-:Y:S01]  /*1c70*/  @!PT LDS RZ, [RZ] ;  /* 0x00000000fffff984 */ /* 0x000fe20000000800 */
[----:B------:R1:W-:Y:S04]  /*1c80*/  @!P2 LDGSTS.E.BYPASS.LTC128B.128 [R219+0x7900], [R8.64], !P6 ;  /* 0x0790000008dbafae */ /* 0x0003e8000f101d46 */
[----:B------:R1:W-:Y:S04]  /*1c90*/  @!P2 LDGSTS.E.BYPASS.LTC128B.128 [R219+0x9900], [R6.64], !P4 ;  /* 0x0990000006dbafae */ /* 0x0003e8000e101d46 */
[----:B------:R1:W-:Y:S04]  /*1ca0*/  @!P2 LDGSTS.E.BYPASS.LTC128B.128 [R219+0xb900], [R2.64], !P3 ;  /* 0x0b90000002dbafae */ /* 0x0003e8000d901d46 */
[----:B------:R-:W0:Y:S01]  /*1cb0*/  LDGDEPBAR ;  /* 0x00000000000079af */ /* 0x000e220000000000 */
[----:B------:R-:W-:Y:S02]  /*1cc0*/  WARPSYNC 0xffffffff ;  /* 0xffffffff00007948 */ /* 0x000fe40003800000 */
[----:B------:R-:W2:Y:S04]  /*1cd0*/  LDL R158, [R1] ;  /* 0x00000000019e7983 */ /* 0x000ea80000100800 */
[----:B------:R-:W4:Y:S01]  /*1ce0*/  LDL R159, [R1+0x28] ;  /* 0x00002800019f7983 */ /* 0x000f220000100800 */
[----:B------:R-:W-:-:S02]  /*1cf0*/  IMAD.MOV.U32 R0, RZ, RZ, c[0x0][0x2b8] ;  /* 0x0000ae00ff007624 */ /* 0x000fc400078e00ff */
[----:B------:R-:W-:Y:S01]  /*1d00*/  IMAD.MOV.U32 R15, RZ, RZ, c[0x0][0x2ac] ;  /* 0x0000ab00ff0f7624 */ /* 0x000fe200078e00ff */
[----:B------:R-:W5:Y:S02]  /*1d10*/  LDL R34, [R1+0x48] ;  /* 0x0000480001227983 */ /* 0x000f640000100800 */
[----:B------:R-:W-:Y:S01]  /*1d20*/  ISETP.NE.AND P4, PT, R0, 0x1, PT ;  /* 0x000000010000780c */ /* 0x000fe20003f85270 */
[----:B------:R-:W-:Y:S02]  /*1d30*/  IMAD R15, R15, c[0x0][0x1d0], RZ ;  /* 0x000074000f0f7a24 */ /* 0x000fe400078e02ff */
[----:B------:R-:W-:Y:S01]  /*1d40*/  IMAD.MOV.U32 R220, RZ, RZ, RZ ;  /* 0x000000ffffdc7224 */ /* 0x000fe200078e00ff */
[----:B------:R-:W-:Y:S01]  /*1d50*/  BAR.SYNC.DEFER_BLOCKING 0x0 ;  /* 0x0000000000007b1d */ /* 0x000fe20000010000 */
[----:B-12---:R-:W-:-:S05]  /*1d60*/  IMAD R2, R221, 0x40, R158 ;  /* 0x00000040dd027824 */ /* 0x006fca00078e029e */
[----:B------:R-:W-:-:S04]  /*1d70*/  IADD3 R2, R2, -0x40, RZ ;  /* 0xffffffc002027810 */ /* 0x000fc80007ffe0ff */
[C---:B------:R-:W-:Y:S01]  /*1d80*/  ISETP.GE.AND P1, PT, R2.reuse, R15, PT ;  /* 0x0000000f0200720c */ /* 0x040fe20003f26270 */
[----:B----4-:R-:W-:-:S03]  /*1d90*/  IMAD.IADD R2, R2, 0x1, R159 ;  /* 0x0000000102027824 */ /* 0x010fc600078e029f */
[----:B------:R-:W-:Y:S01]  /*1da0*/  ISETP.GT.OR P1, PT, R158, 0x3f, P1 ;  /* 0x0000003f9e00780c */ /* 0x000fe20000f24670 */
[----:B------:R-:W-:-:S04]  /*1db0*/  @P4 IMAD.HI.U32 R3, R2, c[0x0][0x2bc], RZ ;  /* 0x0000af0002034a27 */ /* 0x000fc800078e00ff */
[----:B------:R-:W-:Y:S01]  /*1dc0*/  IMAD.MOV.U32 R0, RZ, RZ, R2 ;  /* 0x000000ffff007224 */ /* 0x000fe200078e0002 */
[----:B------:R-:W-:-:S07]  /*1dd0*/  @P4 SHF.R.U32.HI R0, RZ, c[0x0][0x2c0], R3 ;  /* 0x0000b000ff004a19 */ /* 0x000fce0000011603 */
[----:B------:R-:W-:-:S04]  /*1de0*/  @!P1 IADD3 R3, P0, R0, R156, RZ ;  /* 0x0000009c00039210 */ /* 0x000fc80007f1e0ff */
[----:B---3--:R-:W-:Y:S02]  /*1df0*/  @!P1 LEA.HI.X.SX32 R5, R0, R153, 0x1, P0 ;  /* 0x0000009900059211 */ /* 0x008fe400000f0eff */
[----:B------:R-:W-:-:S04]  /*1e00*/  @!P1 LEA R4, P0, R3, c[0x0][0x2a0], 0x2 ;  /* 0x0000a80003049a11 */ /* 0x000fc800078010ff */
[----:B------:R-:W-:-:S05]  /*1e10*/  @!P1 LEA.HI.X R5, R3, c[0x0][0x2a4], R5, 0x2, P0 ;  /* 0x0000a90003059a11 */ /* 0x000fca00000f1405 */
[----:B------:R1:W2:Y:S01]  /*1e20*/  @!P1 LDG.E R220, [R4.64] ;  /* 0x0000000604dc9981 */ /* 0x0002a2000c1e1900 */
[----:B------:R-:W-:-:S04]  /*1e30*/  IMAD.MOV R0, RZ, RZ, -R0 ;  /* 0x000000ffff007224 */ /* 0x000fc800078e0a00 */
[----:B------:R-:W-:Y:S01]  /*1e40*/  IMAD R233, R0, c[0x0][0x2b8], R2 ;  /* 0x0000ae0000e97a24 */ /* 0x000fe200078e0202 */
[----:B------:R-:W3:Y:S04]  /*1e50*/  S2R R16, SR_TID.X ;  /* 0x0000000000107919 */ /* 0x000ee80000002100 */
[----:B------:R-:W-:Y:S01]  /*1e60*/  SHF.R.S32.HI R29, RZ, 0x1f, R233 ;  /* 0x0000001fff1d7819 */ /* 0x000fe200000114e9 */
[----:B------:R-:W-:-:S04]  /*1e70*/  IMAD.WIDE.U32 R2, R233, c[0x0][0x1e0], RZ ;  /* 0x00007800e9027a25 */ /* 0x000fc800078e00ff */
[----:B------:R-:W-:-:S04]  /*1e80*/  IMAD R0, R29, c[0x0][0x1e0], RZ ;  /* 0x000078001d007a24 */ /* 0x000fc800078e02ff */
[----:B------:R-:W-:-:S04]  /*1e90*/  IMAD R0, R233, c[0x0][0x1e4], R0 ;  /* 0x00007900e9007a24 */ /* 0x000fc800078e0200 */
[----:B------:R-:W-:Y:S02]  /*1ea0*/  IMAD.IADD R3, R3, 0x1, R0 ;  /* 0x0000000103037824 */ /* 0x000fe400078e0200 */
[----:B------:R-:W-:Y:S02]  /*1eb0*/  IMAD R0, R31, c[0x0][0x1e8], RZ ;  /* 0x00007a001f007a24 */ /* 0x000fe400078e02ff */
[----:B-----5:R-:W-:-:S04]  /*1ec0*/  IMAD.WIDE.U32 R154, R34, c[0x0][0x1e8], RZ ;  /* 0x00007a00229a7a25 */ /* 0x020fc800078e00ff */
[----:B------:R-:W-:Y:S01]  /*1ed0*/  IMAD R0, R34, c[0x0][0x1ec], R0 ;  /* 0x00007b0022007a24 */ /* 0x000fe200078e0200 */
[----:B---3--:R-:W-:-:S03]  /*1ee0*/  SHF.R.S32.HI R14, RZ, 0x1f, R16 ;  /* 0x0000001fff0e7819 */ /* 0x008fc60000011410 */
[----:B------:R-:W-:Y:S01]  /*1ef0*/  IMAD.IADD R148, R155, 0x1, R0 ;  /* 0x000000019b947824 */ /* 0x000fe200078e0200 */
[----:B-1----:R-:W-:Y:S02]  /*1f00*/  LEA R5, R221, 0xffffffc0, 0x6 ;  /* 0xffffffc0dd057811 */ /* 0x002fe400078e30ff */
[----:B------:R-:W-:-:S03]  /*1f10*/  LEA.HI R14, R14, R16, RZ, 0x2 ;  /* 0x000000100e0e7211 */ /* 0x000fc600078f10ff */
[----:B------:R-:W-:Y:S01]  /*1f20*/  IMAD.IADD R143, R15, 0x1, -R5 ;  /* 0x000000010f8f7824 */ /* 0x000fe200078e0a05 */
[----:B------:R-:W-:-:S05]  /*1f30*/  SHF.R.S32.HI R14, RZ, 0x2, R14 ;  /* 0x00000002ff0e7819 */ /* 0x000fca000001140e */
[----:B------:R-:W-:-:S05]  /*1f40*/  IMAD.IADD R28, R143, 0x1, -R14 ;  /* 0x000000018f1c7824 */ /* 0x000fca00078e0a0e */
[----:B------:R-:W-:-:S13]  /*1f50*/  ISETP.GE.AND P2, PT, R28, 0x1, PT ;  /* 0x000000011c00780c */ /* 0x000fda0003f46270 */
[----:B------:R-:W-:Y:S02]  /*1f60*/  @P2 ISETP.GE.AND P1, PT, R218, c[0x0][0x1d4], PT ;  /* 0x00007500da002a0c */ /* 0x000fe40003f26270 */
[----:B------:R-:W-:Y:S02]  /*1f70*/  @P2 ISETP.GE.AND P3, PT, R252, c[0x0][0x1d4], PT ;  /* 0x00007500fc002a0c */ /* 0x000fe40003f66270 */
[----:B------:R-:W-:Y:S01]  /*1f80*/  ISETP.GE.AND P6, PT, R28, 0x21, PT ;  /* 0x000000211c00780c */ /* 0x000fe20003fc6270 */
[----:B------:R-:W-:Y:S01]  /*1f90*/  IMAD.WIDE.U32 R32, R34, c[0x0][0x210], RZ ;  /* 0x0000840022207a25 */ /* 0x000fe200078e00ff */
[----:B------:R-:W-:Y:S04]  /*1fa0*/  STL.64 [R1+0x18], R154 ;  /* 0x0000189a01007387 */ /* 0x000fe80000100a00 */
[----:B------:R-:W-:Y:S01]  /*1fb0*/  STL [R1+0x2c], R148 ;  /* 0x00002c9401007387 */ /* 0x000fe20000100800 */
[----:B------:R-:W-:-:S03]  /*1fc0*/  IMAD.SHL.U32 R151, R252, 0x2, RZ ;  /* 0x00000002fc977824 */ /* 0x000fc600078e00ff */
[----:B------:R-:W-:Y:S01]  /*1fd0*/  STL.64 [R1+0x30], R32 ;  /* 0x0000302001007387 */ /* 0x000fe20000100a00 */
[----:B------:R-:W-:Y:S01]  /*1fe0*/  IMAD.SHL.U32 R152, R96, 0x2, RZ ;  /* 0x0000000260987824 */ /* 0x000fe200078e00ff */
[----:B------:R-:W-:Y:S01]  /*1ff0*/  SHF.L.U64.HI R141, R252, 0x1, R98 ;  /* 0x00000001fc8d7819 */ /* 0x000fe20000010262 */
[----:B------:R-:W-:Y:S01]  /*2000*/  IMAD.SHL.U32 R150, R218, 0x2, RZ ;  /* 0x00000002da967824 */ /* 0x000fe200078e00ff */
        /* <DEDUP_REMOVED lines=8> */
[----:B------:R-:W1:Y:S04]  /*2090*/  SHFL.IDX PT, R3, R2, RZ, 0x1c1f ;  /* 0x001c1fff02037589 */ /* 0x000e6800000e0000 */
[----:B------:R-:W2:Y:S04]  /*20a0*/  SHFL.IDX PT, R4, R0, RZ, 0x1c1f ;  /* 0x001c1fff00047589 */ /* 0x000ea800000e0000 */
[----:B------:R-:W3:Y:S04]  /*20b0*/  SHFL.IDX PT, R2, R2, 0x1, 0x1c1f ;  /* 0x003c1f0002027f89 */ /* 0x000ee800000e0000 */
[----:B------:R4:W5:Y:S01]  /*20c0*/  SHFL.IDX PT, R10, R0, 0x1, 0x1c1f ;  /* 0x003c1f00000a7f89 */ /* 0x00096200000e0000 */
[----:B-1----:R-:W-:-:S04]  /*20d0*/  @P2 LEA R6, P0, R218, R3, 0x1 ;  /* 0x00000003da062211 */ /* 0x002fc800078008ff */
[----:B--2---:R-:W-:Y:S02]  /*20e0*/  @P2 LEA.HI.X R7, R218, R4, R99, 0x1, P0 ;  /* 0x00000004da072211 */ /* 0x004fe400000f0c63 */
[----:B------:R-:W-:Y:S01]  /*20f0*/  @P2 LEA R8, P0, R252, R3, 0x1 ;  /* 0x00000003fc082211 */ /* 0x000fe200078008ff */
[----:B----4-:R-:W-:-:S03]  /*2100*/  @P2 IMAD.SHL.U32 R0, R11, 0x2, RZ ;  /* 0x000000020b002824 */ /* 0x010fc600078e00ff */
[----:B------:R-:W-:Y:S02]  /*2110*/  @P2 LEA.HI.X R9, R252, R4, R98, 0x1, P0 ;  /* 0x00000004fc092211 */ /* 0x000fe400000f0c62 */
[----:B------:R1:W-:Y:S01]  /*2120*/  @P2 LDGSTS.E.BYPASS.LTC128B.128 [R0+0x3100], [R6.64], !P1 ;  /* 0x0310000006002fae */ /* 0x0003e2000c901d46 */
[----:B------:R-:W-:-:S03]  /*2130*/  @P2 ISETP.GE.AND P1, PT, R96, c[0x0][0x1d4], PT ;  /* 0x0000750060002a0c */ /* 0x000fc60003f26270 */
[----:B------:R3:W-:Y:S01]  /*2140*/  @P2 LDGSTS.E.BYPASS.LTC128B.128 [R0+0x4100], [R8.64], !P3 ;  /* 0x0410000008002fae */ /* 0x0007e2000d901d46 */
[----:B-1----:R-:W-:-:S04]  /*2150*/  @P2 LEA R6, P0, R96, R3, 0x1 ;  /* 0x0000000360062211 */ /* 0x002fc800078008ff */
[----:B------:R-:W-:Y:S02]  /*2160*/  @P2 LEA.HI.X R7, R96, R4, R97, 0x1, P0 ;  /* 0x0000000460072211 */ /* 0x000fe400000f0c61 */
[----:B---3--:R-:W-:-:S03]  /*2170*/  @P6 LEA R8, P0, R218, R2, 0x1 ;  /* 0x00000002da086211 */ /* 0x008fc600078008ff */
[----:B------:R1:W-:Y:S01]  /*2180*/  @P2 LDGSTS.E.BYPASS.LTC128B.128 [R0+0x5100], [R6.64], !P1 ;  /* 0x0510000006002fae */ /* 0x0003e2000c901d46 */
[----:B------:R-:W-:Y:S02]  /*2190*/  @P6 ISETP.GE.AND P2, PT, R218, c[0x0][0x1d4], PT ;  /* 0x00007500da006a0c */ /* 0x000fe40003f46270 */
[C---:B------:R-:W-:Y:S02]  /*21a0*/  @P6 LEA R4, P3, R252.reuse, R2, 0x1 ;  /* 0x00000002fc046211 */ /* 0x040fe400078608ff */
[----:B------:R-:W-:Y:S02]  /*21b0*/  @P6 ISETP.GE.AND P1, PT, R252, c[0x0][0x1d4], PT ;  /* 0x00007500fc006a0c */ /* 0x000fe40003f26270 */
[-C--:B-----5:R-:W-:Y:S02]  /*21c0*/  @P6 LEA.HI.X R9, R218, R10.reuse, R99, 0x1, P0 ;  /* 0x0000000ada096211 */ /* 0x0a0fe400000f0c63 */
[----:B------:R-:W-:Y:S02]  /*21d0*/  @P6 ISETP.GE.AND P0, PT, R96, c[0x0][0x1d4], PT ;  /* 0x0000750060006a0c */ /* 0x000fe40003f06270 */
[----:B------:R-:W-:-:S02]  /*21e0*/  @P6 LEA.HI.X R5, R252, R10, R98, 0x1, P3 ;  /* 0x0000000afc056211 */ /* 0x000fc400018f0c62 */
[----:B------:R-:W-:-:S04]  /*21f0*/  @P6 LEA R2, P3, R96, R2, 0x1 ;  /* 0x0000000260026211 */ /* 0x000fc800078608ff */
[----:B------:R-:W-:Y:S01]  /*2200*/  @P6 LEA.HI.X R3, R96, R10, R97, 0x1, P3 ;  /* 0x0000000a60036211 */ /* 0x000fe200018f0c61 */
[----:B-1----:R-:W-:-:S05]  /*2210*/  @P6 IMAD.SHL.U32 R0, R11, 0x2, RZ ;  /* 0x000000020b006824 */ /* 0x002fca00078e00ff */
[----:B------:R1:W-:Y:S04]  /*2220*/  @P6 LDGSTS.E.BYPASS.LTC128B.128 [R0+0x3900], [R8.64], !P2 ;  /* 0x0390000008006fae */ /* 0x0003e8000d101d46 */
[----:B------:R2:W-:Y:S04]  /*2230*/  @P6 LDGSTS.E.BYPASS.LTC128B.128 [R0+0x4900], [R4.64], !P1 ;  /* 0x0490000004006fae */ /* 0x0005e8000c901d46 */
[----:B------:R3:W-:Y:S04]  /*2240*/  @P6 LDGSTS.E.BYPASS.LTC128B.128 [R0+0x5900], [R2.64], !P0 ;  /* 0x0590000002006fae */ /* 0x0007e8000c101d46 */
[----:B------:R-:W0:Y:S01]  /*2250*/  LDGDEPBAR ;  /* 0x00000000000079af */ /* 0x000e220000000000 */
[----:B------:R-:W-:-:S04]  /*2260*/  DEPBAR.LE SB0, 0x1 ;  /* 0x000080400000791a */ /* 0x000fc80000000000 */
[----:B------:R-:W-:-:S04]  /*2270*/  DEPBAR.LE SB0, 0x0 ;  /* 0x000080000000791a */ /* 0x000fc80000000000 */
[----:B------:R-:W-:Y:S06]  /*2280*/  BAR.SYNC.DEFER_BLOCKING 0x0 ;  /* 0x0000000000007b1d */ /* 0x000fec0000010000 */
[----:B--2---:R-:W-:Y:S04]  /*2290*/  LDSM.16.M88.4 R4, [R203+0x1000] ;  /* 0x00100000cb04783b */ /* 0x004fe80000000200 */
[----:B------:R-:W2:Y:S04]  /*22a0*/  LDSM.16.M88.4 R12, [R200] ;  /* 0x00000000c80c783b */ /* 0x000ea80000000200 */
[----:B------:R-:W4:Y:S04]  /*22b0*/  LDSM.16.M88.4 R16, [R200+0x400] ;  /* 0x00040000c810783b */ /* 0x000f280000000200 */
[----:B------:R-:W5:Y:S04]  /*22c0*/  LDSM.16.M88.4 R20, [R200+0x800] ;  /* 0x00080000c814783b */ /* 0x000f680000000200 */
[----:B------:R-:W5:Y:S04]  /*22d0*/  LDSM.16.M88.4 R24, [R200+0xc00] ;  /* 0x000c0000c818783b */ /* 0x000f680000000200 */
[----:B-1----:R-:W1:Y:S01]  /*22e0*/  LDSM.16.M88.4 R8, [R203] ;  /* 0x00000000cb08783b */ /* 0x002e620000000200 */
[----:B---3--:R-:W-:-:S02]  /*22f0*/  IMAD R0, R29, c[0x0][0x208], RZ ;  /* 0x000082001d007a24 */ /* 0x008fc400078e02ff */
[C---:B------:R-:W-:Y:S01]  /*2300*/  IMAD.WIDE.U32 R2, R233.reuse, c[0x0][0x208], RZ ;  /* 0x00008200e9027a25 */ /* 0x040fe200078e00ff */
[----:B------:R-:W-:Y:S01]  /*2310*/  ISETP.GE.AND P3, PT, R218, c[0x0][0x1d4], PT ;  /* 0x00007500da007a0c */ /* 0x000fe20003f66270 */
[----:B------:R-:W-:Y:S02]  /*2320*/  LDSM.16.M88.4 R40, [R215] ;  /* 0x00000000d728783b */ /* 0x000fe40000000200 */
[----:B------:R-:W-:Y:S01]  /*2330*/  IMAD R0, R233, c[0x0][0x20c], R0 ;  /* 0x00008300e9007a24 */ /* 0x000fe200078e0200 */
[----:B------:R-:W-:Y:S01]  /*2340*/  SHF.L.U64.HI R142, R96, 0x1, R97 ;  /* 0x00000001608e7819 */ /* 0x000fe20000010261 */
[----:B------:R-:W-:Y:S02]  /*2350*/  LDSM.16.M88.4 R36, [R205] ;  /* 0x00000000cd24783b */ /* 0x000fe40000000200 */
[----:B------:R-:W-:Y:S02]  /*2360*/  IMAD.IADD R3, R3, 0x1, R0 ;  /* 0x0000000103037824 */ /* 0x000fe400078e0200 */
[----:B------:R-:W-:-:S02]  /*2370*/  IMAD R0, R30, c[0x0][0x218], RZ ;  /* 0x000086001e007a24 */ /* 0x000fc400078e02ff */
[----:B------:R-:W-:Y:S01]  /*2380*/  IMAD.WIDE.U32 R2, R220, c[0x0][0x218], R2 ;  /* 0x00008600dc027a25 */ /* 0x000fe200078e0002 */
[C---:B--2---:R-:W-:Y:S08]  /*2390*/  HMMA.16816.F32.BF16 R64, R4.reuse, R12, RZ ;  /* 0x0000000c0440723c */ /* 0x044ff000000418ff */
[C---:B----4-:R-:W-:Y:S08]  /*23a0*/  HMMA.16816.F32.BF16 R44, R4.reuse, R16, RZ ;  /* 0x00000010042c723c */ /* 0x050ff000000418ff */
[C---:B-----5:R-:W-:Y:S08]  /*23b0*/  HMMA.16816.F32.BF16 R68, R4.reuse, R20, RZ ;  /* 0x000000140444723c */ /* 0x060ff000000418ff */
[C---:B------:R-:W-:Y:S08]  /*23c0*/  HMMA.16816.F32.BF16 R48, R4.reuse, R24, RZ ;  /* 0x000000180430723c */ /* 0x040ff000000418ff */
[C---:B------:R-:W-:Y:S08]  /*23d0*/  HMMA.16816.F32.BF16 R84, R4.reuse, R14, RZ ;  /* 0x0000000e0454723c */ /* 0x040ff000000418ff */
[C---:B------:R-:W-:Y:S08]  /*23e0*/  HMMA.16816.F32.BF16 R88, R4.reuse, R18, RZ ;  /* 0x000000120458723c */ /* 0x040ff000000418ff */
[C---:B------:R-:W-:Y:S08]  /*23f0*/  HMMA.16816.F32.BF16 R92, R4.reuse, R22, RZ ;  /* 0x00000016045c723c */ /* 0x040ff000000418ff */
[----:B------:R-:W-:Y:S07]  /*2400*/  HMMA.16816.F32.BF16 R116, R4, R26, RZ ;  /* 0x0000001a0474723c */ /* 0x000fee00000418ff */
[----:B------:R-:W-:-:S04]  /*2410*/  IMAD R4, R31, c[0x0][0x210], RZ ;  /* 0x000084001f047a24 */ /* 0x000fc800078e02ff */
[----:B------:R-:W-:-:S04]  /*2420*/  IMAD R4, R34, c[0x0][0x214], R4 ;  /* 0x0000850022047a24 */ /* 0x000fc800078e0204 */
[----:B------:R-:W-:Y:S02]  /*2430*/  IMAD.IADD R5, R33, 0x1, R4 ;  /* 0x0000000121057824 */ /* 0x000fe400078e0204 */
[----:B------:R-:W-:Y:S01]  /*2440*/  IMAD R4, R220, c[0x0][0x21c], R0 ;  /* 0x00008700dc047a24 */ /* 0x000fe200078e0200 */
[----:B------:R-:W-:Y:S01]  /*2450*/  IADD3 R0, P0, R2, R32, RZ ;  /* 0x0000002002007210 */ /* 0x000fe20007f1e0ff */
[C---:B-1----:R-:W-:Y:S01]  /*2460*/  HMMA.16816.F32.BF16 R120, R8.reuse, R12, RZ ;  /* 0x0000000c0878723c */ /* 0x042fe200000418ff */
[----:B------:R-:W-:Y:S02]  /*2470*/  STL [R1+0x3c], R5 ;  /* 0x00003c0501007387 */ /* 0x000fe40000100800 */
[----:B------:R-:W-:Y:S02]  /*2480*/  IADD3.X R2, R5, R3, R4, P0, !PT ;  /* 0x0000000305027210 */ /* 0x000fe400007fe404 */
[C---:B------:R-:W-:Y:S01]  /*2490*/  LEA R3, P0, R0.reuse, c[0x0][0x1f8], 0x1 ;  /* 0x00007e0000037a11 */ /* 0x040fe200078008ff */
[----:B------:R-:W-:Y:S03]  /*24a0*/  LDSM.16.M88.4 R4, [R204+0x1000] ;  /* 0x00100000cc04783b */ /* 0x000fe60000000200 */
[----:B------:R-:W-:Y:S01]  /*24b0*/  LEA.HI.X R12, R0, c[0x0][0x1fc], R2, 0x1, P0 ;  /* 0x00007f00000c7a11 */ /* 0x000fe200000f0c02 */
[C---:B------:R-:W-:Y:S01]  /*24c0*/  HMMA.16816.F32.BF16 R52, R8.reuse, R24, RZ ;  /* 0x000000180834723c */ /* 0x040fe200000418ff */
[----:B------:R-:W1:Y:S04]  /*24d0*/  SHFL.IDX PT, R0, R3, RZ, 0x1c1f ;  /* 0x001c1fff03007589 */ /* 0x000e6800000e0000 */
[----:B------:R-:W2:Y:S04]  /*24e0*/  SHFL.IDX PT, R2, R12, RZ, 0x1c1f ;  /* 0x001c1fff0c027589 */ /* 0x000ea800000e0000 */
[----:B------:R-:W3:Y:S04]  /*24f0*/  SHFL.IDX PT, R3, R3, 0x1, 0x1c1f ;  /* 0x003c1f0003037f89 */ /* 0x000ee800000e0000 */
[----:B------:R-:W4:Y:S01]  /*2500*/  SHFL.IDX PT, R12, R12, 0x1, 0x1c1f ;  /* 0x003c1f000c0c7f89 */ /* 0x000f2200000e0000 */
[C---:B------:R-:W-:Y:S03]  /*2510*/  HMMA.16816.F32.BF16 R60, R8.reuse, R26, RZ ;  /* 0x0000001a083c723c */ /* 0x040fe600000418ff */
[----:B------:R-:W5:Y:S04]  /*2520*/  LDSM.16.M88.4 R24, [R214] ;  /* 0x00000000d618783b */ /* 0x000f680000000200 */
[----:B------:R-:W5:Y:S01]  /*2530*/  LDSM.16.M88.4 R32, [R216] ;  /* 0x00000000d820783b */ /* 0x000f620000000200 */
[----:B------:R-:W-:Y:S01]  /*2540*/  HMMA.16816.F32.BF16 R56, R8, R20, RZ ;  /* 0x000000140838723c */ /* 0x000fe200000418ff */
[----:B------:R-:W-:-:S06]  /*2550*/  SHF.L.U64.HI R140, R218, 0x1, R99 ;  /* 0x00000001da8c7819 */ /* 0x000fcc0000010263 */
[----:B-1----:R-:W-:Y:S01]  /*2560*/  IADD3 R20, P0, R0, R151, RZ ;  /* 0x0000009700147210 */ /* 0x002fe20007f1e0ff */
[----:B------:R-:W-:Y:S01]  /*2570*/  HMMA.16816.F32.BF16 R76, R8, R18, RZ ;  /* 0x00000012084c723c */ /* 0x000fe200000418ff */
[----:B------:R-:W-:-:S03]  /*2580*/  ISETP.LT.OR P6, PT, R28, 0x1, P3 ;  /* 0x000000011c00780c */ /* 0x000fc60001fc1670 */
[----:B--2---:R-:W-:-:S03]  /*2590*/  IMAD.X R21, R2, 0x1, R141, P0 ;  /* 0x0000000102157824 */ /* 0x004fc600000e068d */
[----:B------:R-:W-:Y:S01]  /*25a0*/  IADD3 R18, P2, R0, R152, RZ ;  /* 0x0000009800127210 */ /* 0x000fe20007f5e0ff */
[----:B------:R-:W-:Y:S04]  /*25b0*/  HMMA.16816.F32.BF16 R72, R8, R22, RZ ;  /* 0x000000160848723c */ /* 0x000fe800000418ff */
[----:B------:R-:W-:-:S03]  /*25c0*/  IMAD.X R19, R2, 0x1, R142, P2 ;  /* 0x0000000102137824 */ /* 0x000fc600010e068e */
[----:B------:R-:W-:Y:S01]  /*25d0*/  IADD3 R22, P1, R0, R150, RZ ;  /* 0x0000009600167210 */ /* 0x000fe20007f3e0ff */
[----:B------:R-:W-:Y:S01]  /*25e0*/  HMMA.16816.F32.BF16 R100, R8, R14, RZ ;  /* 0x0000000e0864723c */ /* 0x000fe200000418ff */
[----:B------:R-:W-:-:S03]  /*25f0*/  ISETP.GE.AND P2, PT, R252, c[0x0][0x1d4], PT ;  /* 0x00007500fc007a0c */ /* 0x000fc60003f46270 */
[----:B------:R-:W-:-:S03]  /*2600*/  IMAD.X R23, R2, 0x1, R140, P1 ;  /* 0x0000000102177824 */ /* 0x000fc600008e068c */
[C---:B---3--:R-:W-:Y:S01]  /*2610*/  IADD3 R14, P0, R3.reuse, R151, RZ ;  /* 0x00000097030e7210 */ /* 0x048fe20007f1e0ff */
[----:B------:R-:W-:Y:S01]  /*2620*/  HMMA.16816.F32.BF16 R80, R8, R16, RZ ;  /* 0x000000100850723c */ /* 0x000fe200000418ff */
[----:B------:R-:W1:Y:S03]  /*2630*/  LDSM.16.M88.4 R8, [R204] ;  /* 0x00000000cc08783b */ /* 0x000e660000000200 */
[----:B----4-:R-:W-:Y:S01]  /*2640*/  IMAD.X R15, R12, 0x1, R141, P0 ;  /* 0x000000010c0f7824 */ /* 0x010fe200000e068d */
[----:B------:R-:W-:Y:S01]  /*2650*/  ISETP.LT.OR P0, PT, R28, 0x1, P2 ;  /* 0x000000011c00780c */ /* 0x000fe20001701670 */
[----:B------:R-:W-:Y:S01]  /*2660*/  @!PT LDS RZ, [RZ] ;  /* 0x00000000fffff984 */ /* 0x000fe20000000800 */
[----:B------:R-:W-:Y:S01]  /*2670*/  @!PT LDS RZ, [RZ] ;  /* 0x00000000fffff984 */ /* 0x000fe20000000800 */
[----:B------:R-:W-:Y:S01]  /*2680*/  @!PT LDS RZ, [RZ] ;  /* 0x00000000fffff984 */ /* 0x000fe20000000800 */
[----:B------:R2:W-:Y:S01]  /*2690*/  LDGSTS.E.BYPASS.LTC128B.128 [R219+0x100], [R22.64], !P6 ;  /* 0x0010000016db7fae */ /* 0x0005e2000f101d46 */
[----:B------:R-:W-:-:S05]  /*26a0*/  IADD3 R16, P1, R3, R150, RZ ;  /* 0x0000009603107210 */ /* 0x000fca0007f3e0ff */
[----:B------:R-:W-:Y:S01]  /*26b0*/  IMAD.X R17, R12, 0x1, R140, P1 ;  /* 0x000000010c117824 */ /* 0x000fe200008e068c */
[----:B------:R-:W-:Y:S02]  /*26c0*/  ISETP.GE.AND P1, PT, R96, c[0x0][0x1d4], PT ;  /* 0x0000750060007a0c */ /* 0x000fe40003f26270 */
[C---:B------:R-:W-:Y:S02]  /*26d0*/  ISETP.LT.OR P3, PT, R28.reuse, 0x21, P3 ;  /* 0x000000211c00780c */ /* 0x040fe40001f61670 */
[C---:B------:R-:W-:Y:S01]  /*26e0*/  ISETP.LT.OR P6, PT, R28.reuse, 0x1, P1 ;  /* 0x000000011c00780c */ /* 0x040fe20000fc1670 */
[----:B------:R2:W-:Y:S01]  /*26f0*/  LDGSTS.E.BYPASS.LTC128B.128 [R219+0x1100], [R20.64], !P0 ;  /* 0x0110000014db7fae */ /* 0x0005e2000c101d46 */
[C---:B------:R-:W-:Y:S02]  /*2700*/  ISETP.LT.OR P2, PT, R28.reuse, 0x21, P2 ;  /* 0x000000211c00780c */ /* 0x040fe40001741670 */
[----:B------:R-:W-:Y:S02]  /*2710*/  ISETP.LT.OR P1, PT, R28, 0x21, P1 ;  /* 0x000000211c00780c */ /* 0x000fe40000f21670 */
[----:B------:R-:W-:-:S05]  /*2720*/  IADD3 R2, P0, R3, R152, RZ ;  /* 0x0000009803027210 */ /* 0x000fca0007f1e0ff */
[----:B------:R-:W-:Y:S02]  /*2730*/  IMAD.X R3, R12, 0x1, R142, P0 ;  /* 0x000000010c037824 */ /* 0x000fe400000e068e */
[----:B------:R3:W-:Y:S01]  /*2740*/  LDGSTS.E.BYPASS.LTC128B.128 [R219+0x2100], [R18.64], !P6 ;  /* 0x0210000012db7fae */ /* 0x0007e2000f101d46 */
[C---:B-----5:R-:W-:Y:S03]  /*2750*/  HMMA.16816.F32.BF16 R136, R4.reuse, R24, R48 ;  /* 0x000000180488723c */ /* 0x060fe60000041830 */
[----:B------:R3:W-:Y:S04]  /*2760*/  LDGSTS.E.BYPASS.LTC128B.128 [R219+0x900], [R16.64], !P3 ;  /* 0x0090000010db7fae */ /* 0x0007e8000d901d46 */
[----:B------:R4:W-:Y:S01]  /*2770*/  LDGSTS.E.BYPASS.LTC128B.128 [R219+0x1900], [R14.64], !P2 ;  /* 0x019000000edb7fae */ /* 0x0009e2000d101d46 */
[C---:B------:R-:W-:Y:S03]  /*2780*/  HMMA.16816.F32.BF16 R96, R4.reuse, R32, R44 ;  /* 0x000000200460723c */ /* 0x040fe6000004182c */
[----:B------:R2:W-:Y:S04]  /*2790*/  LDGSTS.E.BYPASS.LTC128B.128 [R219+0x2900], [R2.64], !P1 ;  /* 0x0290000002db7fae */ /* 0x0005e8000c901d46 */
[----:B------:R-:W-:Y:S04]  /*27a0*/  LDSM.16.M88.4 R48, [R200+0x1000] ;  /* 0x00100000c830783b */ /* 0x000fe80000000200 */
[----:B------:R-:W-:Y:S01]  /*27b0*/  LDSM.16.M88.4 R44, [R200+0x1400] ;  /* 0x00140000c82c783b */ /* 0x000fe20000000200 */
[-C--:B------:R-:W-:Y:S03]  /*27c0*/  HMMA.16816.F32.BF16 R144, R4, R40.reuse, R68 ;  /* 0x000000280490723c */ /* 0x080fe60000041844 */
[----:B------:R-:W-:Y:S04]  /*27d0*/  LDSM.16.M88.4 R28, [R212] ;  /* 0x00000000d41c783b */ /* 0x000fe80000000200 */
[----:B------:R-:W0:Y:S01]  /*27e0*/  LDGDEPBAR ;  /* 0x00000000000079af */ /* 0x000e220000000000 */
[----:B-1----:R-:W-:Y:S03]  /*27f0*/  HMMA.16816.F32.BF16 R128, R8, R40, R56 ;  /* 0x000000280880723c */ /* 0x002fe60000041838 */
[----:B---3--:R-:W-:Y:S04]  /*2800*/  LDSM.16.M88.4 R16, [R200+0x1c00] ;  /* 0x001c0000c810783b */ /* 0x008fe80000000200 */
[----:B----4-:R-:W1:Y:S01]  /*2810*/  LDSM.16.M88.4 R12, [R203+0x3000] ;  /* 0x00300000cb0c783b */ /* 0x010e620000000200 */
[C---:B------:R-:W-:Y:S08]  /*2820*/  HMMA.16816.F32.BF16 R64, R4.reuse, R36, R64 ;  /* 0x000000240440723c */ /* 0x040ff00000041840 */
[----:B------:R-:W-:Y:S08]  /*2830*/  HMMA.16816.F32.BF16 R68, R4, R38, R84 ;  /* 0x000000260444723c */ /* 0x000ff00000041854 */
[C---:B------:R-:W-:Y:S08]  /*2840*/  HMMA.16816.F32.BF16 R120, R8.reuse, R36, R120 ;  /* 0x000000240878723c */ /* 0x040ff00000041878 */
[----:B------:R-:W-:Y:S01]  /*2850*/  HMMA.16816.F32.BF16 R56, R8, R38, R100 ;  /* 0x000000260838723c */ /* 0x000fe20000041864 */
[----:B------:R-:W3:Y:S07]  /*2860*/  LDSM.16.M88.4 R36, [R200+0x1800] ;  /* 0x00180000c824783b */ /* 0x000eee0000000200 */
[----:B--2---:R-:W-:Y:S08]  /*2870*/  HMMA.16816.F32.BF16 R20, R4, R34, R88 ;  /* 0x000000220414723c */ /* 0x004ff00000041858 */
[C---:B------:R-:W-:Y:S08]  /*2880*/  HMMA.16816.F32.BF16 R124, R8.reuse, R32, R80 ;  /* 0x00000020087c723c */ /* 0x040ff00000041850 */
[C---:B------:R-:W-:Y:S01]  /*2890*/  HMMA.16816.F32.BF16 R132, R8.reuse, R24, R52 ;  /* 0x000000180884723c */ /* 0x040fe20000041834 */
[----:B------:R-:W-:Y:S07]  /*28a0*/  LDSM.16.M88.4 R52, [R210] ;  /* 0x00000000d234783b */ /* 0x000fee0000000200 */
[C---:B------:R-:W-:Y:S01]  /*28b0*/  HMMA.16816.F32.BF16 R108, R8.reuse, R34, R76 ;  /* 0x00000022086c723c */ /* 0x040fe2000004184c */
[----:B------:R-:W-:Y:S07]  /*28c0*/  LDSM.16.M88.4 R32, [R213] ;  /* 0x00000000d520783b */ /* 0x000fee0000000200 */
[C---:B------:R-:W-:Y:S08]  /*28d0*/  HMMA.16816.F32.BF16 R112, R8.reuse, R42, R72 ;  /* 0x0000002a0870723c */ /* 0x040ff00000041848 */
[----:B------:R-:W-:Y:S01]  /*28e0*/  HMMA.16816.F32.BF16 R104, R8, R26, R60 ;  /* 0x0000001a0868723c */ /* 0x000fe2000004183c */
[----:B------:R-:W2:Y:S07]  /*28f0*/  LDSM.16.M88.4 R8, [R203+0x2000] ;  /* 0x00200000cb08783b */ /* 0x000eae0000000200 */
[C---:B------:R-:W-:Y:S08]  /*2900*/  HMMA.16816.F32.BF16 R92, R4.reuse, R42, R92 ;  /* 0x0000002a045c723c */ /* 0x040ff0000004185c */
[----:B------:R-:W-:Y:S01]  /*2910*/  HMMA.16816.F32.BF16 R116, R4, R26, R116 ;  /* 0x0000001a0474723c */ /* 0x000fe20000041874 */
[----:B------:R-:W-:Y:S04]  /*2920*/  LDSM.16.M88.4 R24, [R211] ;  /* 0x00000000d318783b */ /* 0x000fe80000000200 */
[----:B------:R-:W-:Y:S03]  /*2930*/  LDSM.16.M88.4 R4, [R204+0x3000] ;  /* 0x00300000cc04783b */ /* 0x000fe60000000200 */
[C---:B-1----:R-:W-:Y:S08]  /*2940*/  HMMA.16816.F32.BF16 R100, R12.reuse, R48, R64 ;  /* 0x000000300c64723c */ /* 0x042ff00000041840 */
[C---:B------:R-:W-:Y:S01]  /*2950*/  HMMA.16816.F32.BF16 R64, R12.reuse, R46, R20 ;  /* 0x0000002e0c40723c */ /* 0x040fe20000041814 */
[----:B------:R-:W1:Y:S07]  /*2960*/  LDSM.16.M88.4 R20, [R204+0x2000] ;  /* 0x00200000cc14783b */ /* 0x000e6e0000000200 */
[C---:B------:R-:W-:Y:S08]  /*2970*/  HMMA.16816.F32.BF16 R96, R12.reuse, R44, R96 ;  /* 0x0000002c0c60723c */ /* 0x040ff00000041860 */
[C---:B------:R-:W-:Y:S08]  /*2980*/  HMMA.16816.F32.BF16 R84, R12.reuse, R50, R68 ;  /* 0x000000320c54723c */ /* 0x040ff00000041844 */
[C---:B---3--:R-:W-:Y:S08]  /*2990*/  HMMA.16816.F32.BF16 R80, R12.reuse, R36, R144 ;  /* 0x000000240c50723c */ /* 0x048ff00000041890 */
[C---:B------:R-:W-:Y:S08]  /*29a0*/  HMMA.16816.F32.BF16 R88, R12.reuse, R16, R136 ;  /* 0x000000100c58723c */ /* 0x040ff00000041888 */
[C---:B------:R-:W-:Y:S08]  /*29b0*/  HMMA.16816.F32.BF16 R92, R12.reuse, R38, R92 ;  /* 0x000000260c5c723c */ /* 0x040ff0000004185c */
[----:B------:R-:W-:Y:S08]  /*29c0*/  HMMA.16816.F32.BF16 R76, R12, R18, R116 ;  /* 0x000000120c4c723c */ /* 0x000ff00000041874 */
[C---:B--2---:R-:W-:Y:S08]  /*29d0*/  HMMA.16816.F32.BF16 R40, R8.reuse, R44, R124 ;  /* 0x0000002c0828723c */ /* 0x044ff0000004187c */
        /* <DEDUP_REMOVED lines=9> */
[----:B------:R-:W2:Y:S07]  /*2a70*/  LDSM.16.M88.4 R16, [R203+0x5000] ;  /* 0x00500000cb10783b */ /* 0x000eae0000000200 */
[C---:B-1----:R-:W-:Y:S01]  /*2a80*/  HMMA.16816.F32.BF16 R108, R20.reuse, R24, R12 ;  /* 0x00000018146c723c */ /* 0x042fe2000004180c */
[----:B------:R-:W1:Y:S07]  /*2a90*/  LDSM.16.M88.4 R12, [R203+0x4000] ;  /* 0x00400000cb0c783b */ /* 0x000e6e0000000200 */
        /* <DEDUP_REMOVED lines=8> */
[----:B------:R-:W-:Y:S07]  /*2b20*/  LDSM.16.M88.4 R32, [R209] ;  /* 0x00000000d120783b */ /* 0x000fee0000000200 */
[C---:B------:R-:W-:Y:S08]  /*2b30*/  HMMA.16816.F32.BF16 R132, R4.reuse, R28, R96 ;  /* 0x0000001c0484723c */ /* 0x040ff00000041860 */
[C---:B------:R-:W-:Y:S01]  /*2b40*/  HMMA.16816.F32.BF16 R128, R4.reuse, R30, R64 ;  /* 0x0000001e0480723c */ /* 0x040fe20000041840 */
[----:B------:R-:W-:Y:S07]  /*2b50*/  LDSM.16.M88.4 R28, [R208] ;  /* 0x00000000d01c783b */ /* 0x000fee0000000200 */
[C---:B------:R-:W-:Y:S08]  /*2b60*/  HMMA.16816.F32.BF16 R84, R4.reuse, R24, R80 ;  /* 0x000000180454723c */ /* 0x040ff00000041850 */
[C---:B------:R-:W-:Y:S08]  /*2b70*/  HMMA.16816.F32.BF16 R80, R4.reuse, R26, R92 ;  /* 0x0000001a0450723c */ /* 0x040ff0000004185c */
[C---:B------:R-:W-:Y:S08]  /*2b80*/  HMMA.16816.F32.BF16 R124, R4.reuse, R52, R88 ;  /* 0x00000034047c723c */ /* 0x040ff00000041858 */
[----:B------:R-:W-:Y:S01]  /*2b90*/  HMMA.16816.F32.BF16 R64, R4, R54, R76 ;  /* 0x000000360440723c */ /* 0x000fe2000004184c */
[----:B------:R-:W5:Y:S07]  /*2ba0*/  LDSM.16.M88.4 R4, [R204+0x5000] ;  /* 0x00500000cc04783b */ /* 0x000f6e0000000200 */
[C---:B------:R-:W-:Y:S01]  /*2bb0*/  HMMA.16816.F32.BF16 R104, R20.reuse, R26, R60 ;  /* 0x0000001a1468723c */ /* 0x040fe2000004183c */
[----:B------:R-:W-:Y:S07]  /*2bc0*/  LDSM.16.M88.4 R24, [R207] ;  /* 0x00000000cf18783b */ /* 0x000fee0000000200 */
[C---:B------:R-:W-:Y:S08]  /*2bd0*/  HMMA.16816.F32.BF16 R72, R20.reuse, R52, R68 ;  /* 0x000000341448723c */ /* 0x040ff00000041844 */
[----:B------:R-:W-:Y:S01]  /*2be0*/  HMMA.16816.F32.BF16 R68, R20, R54, R8 ;  /* 0x000000361444723c */ /* 0x000fe20000041808 */
[----:B------:R-:W3:Y:S04]  /*2bf0*/  LDSM.16.M88.4 R8, [R204+0x4000] ;  /* 0x00400000cc08783b */ /* 0x000ee80000000200 */
[----:B------:R-:W4:Y:S01]  /*2c00*/  LDSM.16.M88.4 R20, [R206] ;  /* 0x00000000ce14783b */ /* 0x000f220000000200 */
[----:B------:R-:W-:Y:S01]  /*2c10*/  ISETP.GE.AND P0, PT, R221, 0x2, PT ;  /* 0x00000002dd00780c */ /* 0x000fe20003f06270 */
[----:B------:R-:W-:-:S04]  /*2c20*/  DEPBAR.LE SB0, 0x0 ;  /* 0x000080000000791a */ /* 0x000fc80000000000 */
[C---:B--2---:R-:W-:Y:S08]  /*2c30*/  HMMA.16816.F32.BF16 R100, R16.reuse, R48, R100 ;  /* 0x000000301064723c */ /* 0x044ff00000041864 */
[----:B------:R-:W-:Y:S08]  /*2c40*/  HMMA.16816.F32.BF16 R96, R16, R50, R136 ;  /* 0x000000321060723c */ /* 0x000ff00000041888 */
[C---:B-1----:R-:W-:Y:S08]  /*2c50*/  HMMA.16816.F32.BF16 R60, R12.reuse, R48, R120 ;  /* 0x000000300c3c723c */ /* 0x042ff00000041878 */
        /* <DEDUP_REMOVED lines=12> */
[----:B------:R-:W-:Y:S01]  /*2d20*/  HMMA.16816.F32.BF16 R12, R12, R38, R68 ;  /* 0x000000260c0c723c */ /* 0x000fe20000041844 */
[----:B------:R-:W-:Y:S01]  /*2d30*/  BSSY B0, `(.L_x_607) ;  /* 0x000005c000007945 */ /* 0x000fe20003800000 */
[----:B------:R-:W-:-:S06]  /*2d40*/  ISETP.GT.AND P3, PT, R158, 0x3f, PT ;  /* 0x0000003f9e00780c */ /* 0x000fcc0003f64270 */
[C---:B-----5:R-:W-:Y:S08]  /*2d50*/  HMMA.16816.F32.BF16 R100, R4.reuse, R32, R100 ;  /* 0x000000200464723c */ /* 0x060ff00000041864 */
        /* <DEDUP_REMOVED lines=14> */
[----:B------:R-:W-:Y:S01]  /*2e40*/  HMMA.16816.F32.BF16 R28, R8, R22, R12 ;  /* 0x00000016081c723c */ /* 0x000fe2000004180c */
[----:B------:R-:W-:Y:S06]  /*2e50*/  BAR.SYNC.DEFER_BLOCKING 0x0 ;  /* 0x0000000000007b1d */ /* 0x000fec0000010000 */
[----:B------:R-:W-:Y:S01]  /*2e60*/  @!UPT UIADD3 URZ, URZ, URZ, URZ ;  /* 0x0000003f3f3ff290 */ /* 0x000fe2000fffe03f */
[----:B------:R-:W-:Y:S11]  /*2e70*/  @!P0 BRA `(.L_x_608) ;  /* 0x0000047000008947 */ /* 0x000ff60003800000 */
[----:B------:R-:W-:Y:S01]  /*2e80*/  IMAD R2, R221, 0x40, R159 ;  /* 0x00000040dd027824 */ /* 0x000fe200078e029f */
[----:B------:R-:W-:-:S04]  /*2e90*/  MOV R220, RZ ;  /* 0x000000ff00dc7202 */ /* 0x000fc80000000f00 */
[----:B------:R-:W-:-:S05]  /*2ea0*/  IADD3 R2, R2, -0x80, R158 ;  /* 0xffffff8002027810 */ /* 0x000fca0007ffe09e */
[----:B------:R-:W-:-:S04]  /*2eb0*/  @P4 IMAD.HI.U32 R3, R2, c[0x0][0x2bc], RZ ;  /* 0x0000af0002034a27 */ /* 0x000fc800078e00ff */
[----:B------:R-:W-:Y:S01]  /*2ec0*/  IMAD.MOV.U32 R0, RZ, RZ, R2 ;  /* 0x000000ffff007224 */ /* 0x000fe200078e0002 */
[----:B------:R-:W-:-:S04]  /*2ed0*/  @P4 SHF.R.U32.HI R0, RZ, c[0x0][0x2c0], R3 ;  /* 0x0000b000ff004a19 */ /* 0x000fc80000011603 */
[----:B------:R-:W-:-:S04]  /*2ee0*/  @!P3 IADD3 R3, P0, R0, R156, RZ ;  /* 0x0000009c0003b210 */ /* 0x000fc80007f1e0ff */
[----:B------:R-:W-:Y:S02]  /*2ef0*/  @!P3 LEA.HI.X.SX32 R5, R0, R153, 0x1, P0 ;  /* 0x000000990005b211 */ /* 0x000fe400000f0eff */
[----:B------:R-:W-:-:S04]  /*2f00*/  @!P3 LEA R4, P0, R3, c[0x0][0x2a0], 0x2 ;  /* 0x0000a8000304ba11 */ /* 0x000fc800078010ff */
[----:B------:R-:W-:-:S05]  /*2f10*/  @!P3 LEA.HI.X R5, R3, c[0x0][0x2a4], R5, 0x2, P0 ;  /* 0x0000a9000305ba11 */ /* 0x000fca00000f1405 */
[----:B------:R-:W2:Y:S01]  /*2f20*/  @!P3 LDG.E R220, [R4.64] ;  /* 0x0000000604dcb981 */ /* 0x000ea2000c1e1900 */
[----:B------:R-:W-:-:S04]  /*2f30*/  IMAD.MOV R0, RZ, RZ, -R0 ;  /* 0x000000ffff007224 */ /* 0x000fc800078e0a00 */
[----:B------:R-:W-:-:S04]  /*2f40*/  IMAD R233, R0, c[0x0][0x2b8], R2 ;  /* 0x0000ae0000e97a24 */ /* 0x000fc800078e0202 */
[----:B------:R-:W-:Y:S01]  /*2f50*/  IMAD.WIDE.U32 R2, R233, c[0x0][0x1e0], RZ ;  /* 0x00007800e9027a25 */ /* 0x000fe200078e00ff */
[----:B------:R-:W-:-:S05]  /*2f60*/  SHF.R.S32.HI R0, RZ, 0x1f, R233 ;  /* 0x0000001fff007819 */ /* 0x000fca00000114e9 */
[----:B------:R-:W-:-:S04]  /*2f70*/  IMAD R0, R0, c[0x0][0x1e0], RZ ;  /* 0x0000780000007a24 */ /* 0x000fc800078e02ff */
[----:B------:R-:W-:-:S05]  /*2f80*/  IMAD R0, R233, c[0x0][0x1e4], R0 ;  /* 0x00007900e9007a24 */ /* 0x000fca00078e0200 */
[----:B------:R-:W-:Y:S02]  /*2f90*/  IADD3 R3, R3, R0, RZ ;  /* 0x0000000003037210 */ /* 0x000fe40007ffe0ff */
[----:B--2---:R-:W-:-:S03]  /*2fa0*/  SHF.R.S32.HI R0, RZ, 0x1f, R220 ;  /* 0x0000001fff007819 */ /* 0x004fc600000114dc */
[----:B------:R-:W-:-:S04]  /*2fb0*/  IMAD.WIDE.U32 R2, R220, c[0x0][0x1f0], R2 ;  /* 0x00007c00dc027a25 */ /* 0x000fc800078e0002 */
[----:B------:R-:W-:Y:S01]  /*2fc0*/  IMAD R4, R0, c[0x0][0x1f0], RZ ;  /* 0x00007c0000047a24 */ /* 0x000fe200078e02ff */
[----:B------:R-:W-:-:S03]  /*2fd0*/  IADD3 R0, P1, R154, R2, RZ ;  /* 0x000000029a007210 */ /* 0x000fc60007f3e0ff */
[----:B------:R-:W-:Y:S01]  /*2fe0*/  IMAD R2, R220, c[0x0][0x1f4], R4 ;  /* 0x00007d00dc027a24 */ /* 0x000fe200078e0204 */
[----:B------:R-:W-:-:S04]  /*2ff0*/  LEA R12, P0, R0, c[0x0][0x1c8], 0x1 ;  /* 0x00007200000c7a11 */ /* 0x000fc800078008ff */
[----:B------:R-:W-:-:S04]  /*3000*/  IADD3.X R2, R148, R3, R2, P1, !PT ;  /* 0x0000000394027210 */ /* 0x000fc80000ffe402 */
[----:B------:R-:W-:Y:S01]  /*3010*/  LEA.HI.X R5, R0, c[0x0][0x1cc], R2, 0x1, P0 ;  /* 0x0000730000057a11 */ /* 0x000fe200000f0c02 */
[----:B------:R-:W-:Y:S05]  /*3020*/  BRA.DIV ~URZ, `(.L_x_609) ;  /* 0x0000cfa27f007947 */ /* 0x000fea000b800000 */
[----:B------:R1:W2:Y:S02]  /*3030*/  SHFL.IDX PT, R4, R5, RZ, 0x1c1f ;  /* 0x001c1fff05047589 */ /* 0x0002a400000e0000 */
.L_x_671:
[----:B------:R-:W-:Y:S05]  /*3040*/  BRA.DIV ~URZ, `(.L_x_610) ;  /* 0x0000cff27f007947 */ /* 0x000fea000b800000 */
[----:B------:R-:W3:Y:S01]  /*3050*/  SHFL.IDX PT, R0, R12, RZ, 0x1c1f ;  /* 0x001c1fff0c007589 */ /* 0x000ee200000e0000 */
[C---:B------:R-:W-:Y:S02]  /*3060*/  IADD3 R8, R218.reuse, 0x40, RZ ;  /* 0x00000040da087810 */ /* 0x040fe40007ffe0ff */
[----:B------:R-:W-:Y:S02]  /*3070*/  ISETP.GE.AND P2, PT, R218, c[0x0][0x1d4], PT ;  /* 0x00007500da007a0c */ /* 0x000fe40003f46270 */
[----:B------:R-:W-:Y:S02]  /*3080*/  ISETP.GE.AND P1, PT, R252, c[0x0][0x1d4], PT ;  /* 0x00007500fc007a0c */ /* 0x000fe40003f26270 */
[----:B------:R-:W-:Y:S02]  /*3090*/  SEL R11, RZ, 0x10, P2 ;  /* 0x00000010ff0b7807 */ /* 0x000fe40001000000 */
[----:B------:R-:W-:-:S02]  /*30a0*/  SEL R10, RZ, 0x10, P1 ;  /* 0x00000010ff0a7807 */ /* 0x000fc40000800000 */
[C---:B---3--:R-:W-:Y:S02]  /*30b0*/  IADD3 R6, P0, R0.reuse, R150, RZ ;  /* 0x0000009600067210 */ /* 0x048fe40007f1e0ff */
[----:B------:R-:W-:-:S03]  /*30c0*/  IADD3 R2, P6, R0, R151, RZ ;  /* 0x0000009700027210 */ /* 0x000fc60007fde0ff */
[----:B--2---:R-:W-:Y:S01]  /*30d0*/  IMAD.X R7, R4, 0x1, R140, P0 ;  /* 0x0000000104077824 */ /* 0x004fe200000e068c */
[----:B------:R-:W-:Y:S01]  /*30e0*/  ISETP.GE.AND P0, PT, R8, c[0x0][0x1d4], PT ;  /* 0x0000750008007a0c */ /* 0x000fe20003f06270 */
[----:B------:R-:W-:Y:S01]  /*30f0*/  IMAD.X R3, R4, 0x1, R141, P6 ;  /* 0x0000000104037824 */ /* 0x000fe200030e068d */
[----:B------:R-:W-:Y:S02]  /*3100*/  IADD3 R8, P6, R0, R152, RZ ;  /* 0x0000009800087210 */ /* 0x000fe40007fde0ff */
[----:B------:R-:W-:Y:S01]  /*3110*/  @!PT LDS RZ, [RZ] ;  /* 0x00000000fffff984 */ /* 0x000fe20000000800 */
[----:B------:R-:W-:Y:S01]  /*3120*/  @!PT LDS RZ, [RZ] ;  /* 0x00000000fffff984 */ /* 0x000fe20000000800 */
[----:B------:R2:W-:Y:S03]  /*3130*/  LDGSTS.E.BYPASS.LTC128B.128 [R219+0x3100], [R6.64], !P2 ;  /* 0x0310000006db7fae */ /* 0x0005e6000d101d46 */
[----:B------:R-:W-:Y:S01]  /*3140*/  IMAD.X R9, R4, 0x1, R142, P6 ;  /* 0x0000000104097824 */ /* 0x000fe200030e068e */
[----:B------:R2:W-:Y:S04]  /*3150*/  LDGSTS.E.BYPASS.LTC128B.128 [R219+0x4100], [R2.64], !P1 ;  /* 0x0410000002db7fae */ /* 0x0005e8000c901d46 */
[----:B------:R-:W3:Y:S04]  /*3160*/  SHFL.IDX PT, R0, R12, 0x1, 0x1c1f ;  /* 0x003c1f000c007f89 */ /* 0x000ee800000e0000 */
[----:B------:R2:W-:Y:S04]  /*3170*/  LDGSTS.E.BYPASS.LTC128B.128 [R219+0x5100], [R8.64], !P0 ;  /* 0x0510000008db7fae */ /* 0x0005e8000c101d46 */
[----:B------:R4:W1:Y:S02]  /*3180*/  SHFL.IDX PT, R4, R5, 0x1, 0x1c1f ;  /* 0x003c1f0005047f89 */ /* 0x00086400000e0000 */
[----:B-1--4-:R-:W-:-:S02]  /*3190*/  SEL R5, RZ, 0x10, P0 ;  /* 0x00000010ff057807 */ /* 0x012fc40000000000 */
.L_x_672:
[----:B--23--:R-:W-:Y:S02]  /*31a0*/  IADD3 R2, -R11, 0x10, RZ ;  /* 0x000000100b027810 */ /* 0x00cfe40007ffe1ff */
[----:B------:R-:W-:-:S02]  /*31b0*/  IADD3 R3, -R10, 0x10, RZ ;  /* 0x000000100a037810 */ /* 0x000fc40007ffe1ff */
[----:B------:R-:W-:Y:S02]  /*31c0*/  LOP3.LUT R2, R2, 0xf, RZ, 0xc0, !PT ;  /* 0x0000000f02027812 */ /* 0x000fe400078ec0ff */
[----:B------:R-:W-:Y:S02]  /*31d0*/  IADD3 R6, -R5, 0x10, RZ ;  /* 0x0000001005067810 */ /* 0x000fe40007ffe1ff */
[----:B------:R-:W-:Y:S02]  /*31e0*/  LOP3.LUT R3, R3, 0xf, RZ, 0xc0, !PT ;  /* 0x0000000f03037812 */ /* 0x000fe400078ec0ff */
[-C--:B------:R-:W-:Y:S02]  /*31f0*/  IADD3 R8, P1, P0, R2, R0.reuse, R150 ;  /* 0x0000000002087210 */ /* 0x080fe4000783e096 */
[----:B------:R-:W-:Y:S02]  /*3200*/  LOP3.LUT R2, R6, 0xf, RZ, 0xc0, !PT ;  /* 0x0000000f06027812 */ /* 0x000fe400078ec0ff */
[----:B------:R-:W-:-:S02]  /*3210*/  IADD3 R6, P6, P2, R3, R0, R151 ;  /* 0x0000000003067210 */ /* 0x000fc40007ade097 */
[----:B------:R-:W-:Y:S02]  /*3220*/  IADD3.X R9, RZ, R4, R140, P1, P0 ;  /* 0x00000004ff097210 */ /* 0x000fe40000fe048c */
[----:B------:R-:W-:Y:S02]  /*3230*/  IADD3 R2, P1, P0, R2, R0, R152 ;  /* 0x0000000002027210 */ /* 0x000fe4000783e098 */
[-C--:B------:R-:W-:Y:S02]  /*3240*/  IADD3.X R7, RZ, R4.reuse, R141, P6, P2 ;  /* 0x00000004ff077210 */ /* 0x080fe400037e448d */
[----:B------:R-:W-:Y:S02]  /*3250*/  ISETP.NE.U32.AND P6, PT, R11, RZ, PT ;  /* 0x000000ff0b00720c */ /* 0x000fe40003fc5070 */
[----:B------:R-:W-:Y:S02]  /*3260*/  ISETP.NE.U32.AND P2, PT, R10, RZ, PT ;  /* 0x000000ff0a00720c */ /* 0x000fe40003f45070 */
[----:B------:R-:W-:-:S02]  /*3270*/  IADD3.X R3, RZ, R4, R142, P1, P0 ;  /* 0x00000004ff037210 */ /* 0x000fc40000fe048e */
[----:B------:R-:W-:-:S07]  /*3280*/  ISETP.NE.U32.AND P0, PT, R5, RZ, PT ;  /* 0x000000ff0500720c */ /* 0x000fce0003f05070 */
[----:B------:R-:W-:Y:S01]  /*3290*/  @!PT LDS RZ, [RZ] ;  /* 0x00000000fffff984 */ /* 0x000fe20000000800 */
[----:B------:R-:W-:Y:S01]  /*32a0*/  @!PT LDS RZ, [RZ] ;  /* 0x00000000fffff984 */ /* 0x000fe20000000800 */
[----:B------:R-:W-:Y:S01]  /*32b0*/  @!PT LDS RZ, [RZ] ;  /* 0x00000000fffff984 */ /* 0x000fe20000000800 */
[----:B------:R1:W-:Y:S04]  /*32c0*/  LDGSTS.E.BYPASS.LTC128B.128.ZFILL [R219+0x3900], [R8.64], P6 ;  /* 0x0390000008db7fae */ /* 0x0003e8000b141d46 */
[----:B------:R1:W-:Y:S04]  /*32d0*/  LDGSTS.E.BYPASS.LTC128B.128.ZFILL [R219+0x4900], [R6.64], P2 ;  /* 0x0490000006db7fae */ /* 0x0003e80009141d46 */
[----:B------:R1:W-:Y:S02]  /*32e0*/  LDGSTS.E.BYPASS.LTC128B.128.ZFILL [R219+0x5900], [R2.64], P0 ;  /* 0x0590000002db7fae */ /* 0x0003e40008141d46 */
.L_x_608:
[----:B------:R-:W-:Y:S05]  /*32f0*/  BSYNC B0 ;  /* 0x0000000000007941 */ /* 0x000fea0003800000 */
.L_x_607:
[----:B-1----:R-:W2:Y:S04]  /*3300*/  LDL R3, [R1+0x40] ;  /* 0x0000400001037983 */ /* 0x002ea80000100800 */
[----:B------:R-:W2:Y:S04]  /*3310*/  LDL R0, [R1+0x50] ;  /* 0x0000500001007983 */ /* 0x000ea80000100800 */
[----:B------:R-:W3:Y:S01]  /*3320*/  LDL R6, [R1+0x4c] ;  /* 0x00004c0001067983 */ /* 0x000ee20000100800 */
[----:B------:R-:W-:-:S02]  /*3330*/  MOV R2, 0xffffffc0 ;  /* 0xffffffc000027802 */ /* 0x000fc40000000f00 */
[----:B------:R-:W-:Y:S01]  /*3340*/  MOV R4, c[0x0][0x2ac] ;  /* 0x0000ab0000047a02 */ /* 0x000fe20000000f00 */
[----:B------:R-:W0:Y:S02]  /*3350*/  LDGDEPBAR ;  /* 0x00000000000079af */ /* 0x000e240000000000 */
[----:B------:R-:W-:-:S04]  /*3360*/  IMAD R2, R221, R2, 0x41 ;  /* 0x00000041dd027424 */ /* 0x000fc800078e0202 */
[----:B------:R-:W-:Y:S01]  /*3370*/  IMAD R2, R4, c[0x0][0x1d0], R2 ;  /* 0x0000740004027a24 */ /* 0x000fe200078e0202 */
[----:B--2---:R-:W-:Y:S02]  /*3380*/  IADD3 R0, R0, R3, RZ ;  /* 0x0000000300007210 */ /* 0x004fe40007ffe0ff */
[----:B---3--:R-:W-:-:S03]  /*3390*/  IADD3 R5, -R6, R143, RZ ;  /* 0x0000008f06057210 */ /* 0x008fc60007ffe1ff */
[----:B------:R-:W-:Y:S01]  /*33a0*/  @P5 IMAD.HI.U32 R3, R0, c[0x0][0x2c8], RZ ;  /* 0x0000b20000035a27 */ /* 0x000fe200078e00ff */
[----:B------:R-:W-:-:S04]  /*33b0*/  IADD3 R4, R2, -c[0x0][0x168], -R6 ;  /* 0x80005a0002047a10 */ /* 0x000fc80007ffe806 */
[----:B------:R-:W-:Y:S01]  /*33c0*/  @P5 SHF.R.U32.HI R0, RZ, c[0x0][0x2cc], R3 ;  /* 0x0000b300ff005a19 */ /* 0x000fe20000011603 */
[----:B------:R-:W-:Y:S05]  /*33d0*/  BRA.DIV ~URZ, `(.L_x_611) ;  /* 0x0000ceb27f007947 */ /* 0x000fea000b800000 */
[----:B------:R1:W2:Y:S02]  /*33e0*/  SHFL.IDX PT, R2, R0, RZ, 0x1c1f ;  /* 0x001c1fff00027589 */ /* 0x0002a400000e0000 */
.L_x_673:
[----:B--2---:R-:W-:-:S05]  /*33f0*/  IMAD.IADD R2, R4, 0x1, R2 ;  /* 0x0000000104027824 */ /* 0x004fca00078e0202 */
[----:B------:R-:W-:-:S04]  /*3400*/  IMNMX R2, R5, R2, PT ;  /* 0x0000000205027217 */ /* 0x000fc80003800200 */
[C---:B------:R-:W-:Y:S02]  /*3410*/  ISETP.GT.AND P6, PT, R2.reuse, RZ, PT ;  /* 0x000000ff0200720c */ /* 0x040fe40003fc4270 */
[C---:B------:R-:W-:Y:S02]  /*3420*/  ISETP.GT.AND P2, PT, R2.reuse, 0x1, PT ;  /* 0x000000010200780c */ /* 0x040fe40003f44270 */
[C---:B------:R-:W-:Y:S02]  /*3430*/  ISETP.GT.AND P1, PT, R2.reuse, 0x8, PT ;  /* 0x000000080200780c */ /* 0x040fe40003f24270 */
[----:B------:R-:W-:Y:S02]  /*3440*/  ISETP.GT.AND P0, PT, R2, 0x9, PT ;  /* 0x000000090200780c */ /* 0x000fe40003f04270 */
[----:B------:R-:W-:Y:S02]  /*3450*/  FSEL R7, R60, -INF , P6 ;  /* 0xff8000003c077808 */ /* 0x000fe40003000000 */
[----:B------:R-:W-:-:S02]  /*3460*/  FSEL R8, R61, -INF , P2 ;  /* 0xff8000003d087808 */ /* 0x000fc40001000000 */
[----:B------:R-:W-:Y:S02]  /*3470*/  FSEL R11, R56, -INF , P1 ;  /* 0xff800000380b7808 */ /* 0x000fe40000800000 */
[----:B------:R-:W-:Y:S02]  /*3480*/  FSEL R12, R57, -INF , P0 ;  /* 0xff800000390c7808 */ /* 0x000fe40000000000 */
[C---:B------:R-:W-:Y:S02]  /*3490*/  ISETP.GT.AND P6, PT, R2.reuse, 0x10, PT ;  /* 0x000000100200780c */ /* 0x040fe40003fc4270 */
[C---:B------:R-:W-:Y:S02]  /*34a0*/  ISETP.GT.AND P2, PT, R2.reuse, 0x11, PT ;  /* 0x000000110200780c */ /* 0x040fe40003f44270 */
[C---:B------:R-:W-:Y:S02]  /*34b0*/  ISETP.GT.AND P1, PT, R2.reuse, 0x18, PT ;  /* 0x000000180200780c */ /* 0x040fe40003f24270 */
[----:B------:R-:W-:-:S02]  /*34c0*/  ISETP.GT.AND P0, PT, R2, 0x19, PT ;  /* 0x000000190200780c */ /* 0x000fc40003f04270 */
[----:B------:R-:W-:Y:S02]  /*34d0*/  FSEL R13, R52, -INF , P6 ;  /* 0xff800000340d7808 */ /* 0x000fe40003000000 */
[----:B------:R-:W-:Y:S02]  /*34e0*/  FSEL R15, R53, -INF , P2 ;  /* 0xff800000350f7808 */ /* 0x000fe40001000000 */
[----:B------:R-:W-:Y:S02]  /*34f0*/  FSEL R20, R48, -INF , P1 ;  /* 0xff80000030147808 */ /* 0x000fe40000800000 */
[----:B------:R-:W-:Y:S02]  /*3500*/  FSEL R23, R49, -INF , P0 ;  /* 0xff80000031177808 */ /* 0x000fe40000000000 */
[C---:B------:R-:W-:Y:S02]  /*3510*/  ISETP.GT.AND P6, PT, R2.reuse, 0x20, PT ;  /* 0x000000200200780c */ /* 0x040fe40003fc4270 */
[----:B------:R-:W-:-:S02]  /*3520*/  ISETP.GT.AND P2, PT, R2, 0x21, PT ;  /* 0x000000210200780c */ /* 0x000fc40003f44270 */
[C---:B------:R-:W-:Y:S02]  /*3530*/  ISETP.GT.AND P1, PT, R2.reuse, 0x28, PT ;  /* 0x000000280200780c */ /* 0x040fe40003f24270 */
[----:B------:R-:W-:Y:S02]  /*3540*/  ISETP.GT.AND P0, PT, R2, 0x29, PT ;  /* 0x000000290200780c */ /* 0x000fe40003f04270 */
[----:B------:R-:W-:Y:S02]  /*3550*/  FSEL R167, R44, -INF , P6 ;  /* 0xff8000002ca77808 */ /* 0x000fe40003000000 */
[----:B------:R-:W-:Y:S02]  /*3560*/  FSEL R166, R45, -INF , P2 ;  /* 0xff8000002da67808 */ /* 0x000fe40001000000 */
[----:B------:R-:W-:Y:S02]  /*3570*/  FSEL R165, R40, -INF , P1 ;  /* 0xff80000028a57808 */ /* 0x000fe40000800000 */
[----:B------:R-:W-:-:S02]  /*3580*/  FSEL R164, R41, -INF , P0 ;  /* 0xff80000029a47808 */ /* 0x000fc40000000000 */
[C---:B------:R-:W-:Y:S02]  /*3590*/  ISETP.GT.AND P6, PT, R2.reuse, 0x30, PT ;  /* 0x000000300200780c */ /* 0x040fe40003fc4270 */
[C---:B------:R-:W-:Y:S02]  /*35a0*/  ISETP.GT.AND P2, PT, R2.reuse, 0x31, PT ;  /* 0x000000310200780c */ /* 0x040fe40003f44270 */
[C---:B------:R-:W-:Y:S02]  /*35b0*/  ISETP.GT.AND P1, PT, R2.reuse, 0x38, PT ;  /* 0x000000380200780c */ /* 0x040fe40003f24270 */
[----:B------:R-:W-:Y:S02]  /*35c0*/  ISETP.GT.AND P0, PT, R2, 0x39, PT ;  /* 0x000000390200780c */ /* 0x000fe40003f04270 */
[----:B------:R-:W-:Y:S02]  /*35d0*/  FSEL R195, R32, -INF , P6 ;  /* 0xff80000020c37808 */ /* 0x000fe40003000000 */
[----:B------:R-:W-:-:S02]  /*35e0*/  FSEL R194, R33, -INF , P2 ;  /* 0xff80000021c27808 */ /* 0x000fc40001000000 */
[----:B------:R-:W-:Y:S02]  /*35f0*/  FSEL R193, R28, -INF , P1 ;  /* 0xff8000001cc17808 */ /* 0x000fe40000800000 */
[----:B------:R-:W-:Y:S01]  /*3600*/  FSEL R192, R29, -INF , P0 ;  /* 0xff8000001dc07808 */ /* 0x000fe20000000000 */
[----:B------:R-:W-:Y:S05]  /*3610*/  BRA.DIV ~URZ, `(.L_x_612) ;  /* 0x0000cce27f007947 */ /* 0x000fea000b800000 */
[----:B------:R-:W2:Y:S04]  /*3620*/  SHFL.IDX PT, R3, R0, 0x1, 0x1c1f ;  /* 0x003c1f0000037f89 */ /* 0x000ea800000e0000 */
[----:B------:R-:W3:Y:S04]  /*3630*/  SHFL.IDX PT, R2, R0, 0x2, 0x1c1f ;  /* 0x005c1f0000027f89 */ /* 0x000ee800000e0000 */
[----:B-1----:R-:W1:Y:S01]  /*3640*/  SHFL.IDX PT, R0, R0, 0x3, 0x1c1f ;  /* 0x007c1f0000007f89 */ /* 0x002e6200000e0000 */
[----:B--2---:R-:W-:-:S02]  /*3650*/  IMAD.IADD R3, R4, 0x1, R3 ;  /* 0x0000000104037824 */ /* 0x004fc400078e0203 */
[----:B---3--:R-:W-:-:S03]  /*3660*/  IMAD.IADD R2, R4, 0x1, R2 ;  /* 0x0000000104027824 */ /* 0x008fc600078e0202 */
[----:B------:R-:W-:Y:S01]  /*3670*/  IMNMX R3, R5, R3, PT ;  /* 0x0000000305037217 */ /* 0x000fe20003800200 */
[----:B-1----:R-:W-:-:S03]  /*3680*/  IMAD.IADD R0, R4, 0x1, R0 ;  /* 0x0000000104007824 */ /* 0x002fc600078e0200 */
[C---:B------:R-:W-:Y:S02]  /*3690*/  ISETP.GT.AND P0, PT, R3.reuse, 0x9, PT ;  /* 0x000000090300780c */ /* 0x040fe40003f04270 */
[----:B------:R-:W-:Y:S02]  /*36a0*/  ISETP.GT.AND P1, PT, R3, 0x8, PT ;  /* 0x000000080300780c */ /* 0x000fe40003f24270 */
[----:B------:R-:W-:Y:S02]  /*36b0*/  FSEL R18, R59, -INF , P0 ;  /* 0xff8000003b127808 */ /* 0x000fe40000000000 */
[----:B------:R-:W-:Y:S02]  /*36c0*/  ISETP.GT.AND P0, PT, R3, 0x19, PT ;  /* 0x000000190300780c */ /* 0x000fe40003f04270 */
[----:B------:R-:W-:Y:S02]  /*36d0*/  FSEL R14, R58, -INF , P1 ;  /* 0xff8000003a0e7808 */ /* 0x000fe40000800000 */
[----:B------:R-:W-:-:S02]  /*36e0*/  FSEL R26, R51, -INF , P0 ;  /* 0xff800000331a7808 */ /* 0x000fc40000000000 */
[C---:B------:R-:W-:Y:S02]  /*36f0*/  ISETP.GT.AND P0, PT, R3.reuse, 0x29, PT ;  /* 0x000000290300780c */ /* 0x040fe40003f04270 */
[----:B------:R-:W-:Y:S02]  /*3700*/  ISETP.GT.AND P1, PT, R3, 0x18, PT ;  /* 0x000000180300780c */ /* 0x000fe40003f24270 */
[----:B------:R-:W-:Y:S02]  /*3710*/  FSEL R145, R43, -INF , P0 ;  /* 0xff8000002b917808 */ /* 0x000fe40000000000 */
[----:B------:R-:W-:Y:S02]  /*3720*/  ISETP.GT.AND P0, PT, R3, 0x31, PT ;  /* 0x000000310300780c */ /* 0x000fe40003f04270 */
[----:B------:R-:W-:Y:S02]  /*3730*/  IMNMX R2, R5, R2, PT ;  /* 0x0000000205027217 */ /* 0x000fe40003800200 */
[----:B------:R-:W-:-:S02]  /*3740*/  FSEL R25, R50, -INF , P1 ;  /* 0xff80000032197808 */ /* 0x000fc40000800000 */
[----:B------:R-:W-:Y:S02]  /*3750*/  ISETP.GT.AND P1, PT, R3, 0x28, PT ;  /* 0x000000280300780c */ /* 0x000fe40003f24270 */
[----:B------:R-:W-:Y:S02]  /*3760*/  FSEL R190, R35, -INF , P0 ;  /* 0xff80000023be7808 */ /* 0x000fe40000000000 */
[----:B------:R-:W-:Y:S02]  /*3770*/  ISETP.GT.AND P2, PT, R3, 0x1, PT ;  /* 0x000000010300780c */ /* 0x000fe40003f44270 */
[----:B------:R-:W-:Y:S02]  /*3780*/  ISETP.GT.AND P0, PT, R2, RZ, PT ;  /* 0x000000ff0200720c */ /* 0x000fe40003f04270 */
[----:B------:R-:W-:Y:S02]  /*3790*/  IMNMX R0, R5, R0, PT ;  /* 0x0000000005007217 */ /* 0x000fe40003800200 */
[----:B------:R-:W-:-:S02]  /*37a0*/  FSEL R146, R42, -INF , P1 ;  /* 0xff8000002a927808 */ /* 0x000fc40000800000 */
[----:B------:R-:W-:Y:S02]  /*37b0*/  FSEL R10, R63, -INF , P2 ;  /* 0xff8000003f0a7808 */ /* 0x000fe40001000000 */
[C---:B------:R-:W-:Y:S02]  /*37c0*/  ISETP.GT.AND P1, PT, R3.reuse, 0x39, PT ;  /* 0x000000390300780c */ /* 0x040fe40003f24270 */
[----:B------:R-:W-:Y:S02]  /*37d0*/  FSEL R22, R100, -INF , P0 ;  /* 0xff80000064167808 */ /* 0x000fe40000000000 */
[----:B------:R-:W-:Y:S02]  /*37e0*/  ISETP.GT.AND P2, PT, R3, 0x11, PT ;  /* 0x000000110300780c */ /* 0x000fe40003f44270 */
[----:B------:R-:W-:Y:S02]  /*37f0*/  ISETP.GT.AND P0, PT, R0, 0x1, PT ;  /* 0x000000010000780c */ /* 0x000fe40003f04270 */
[----:B------:R-:W-:-:S02]  /*3800*/  FSEL R188, R31, -INF , P1 ;  /* 0xff8000001fbc7808 */ /* 0x000fc40000800000 */
[----:B------:R-:W-:Y:S02]  /*3810*/  FSEL R21, R55, -INF , P2 ;  /* 0xff80000037157808 */ /* 0x000fe40001000000 */
[----:B------:R-:W-:Y:S02]  /*3820*/  FSEL R31, R103, -INF , P0 ;  /* 0xff800000671f7808 */ /* 0x000fe40000000000 */
[----:B------:R-:W-:Y:S02]  /*3830*/  ISETP.GT.AND P2, PT, R3, 0x21, PT ;  /* 0x000000210300780c */ /* 0x000fe40003f44270 */
[----:B------:R-:W-:Y:S02]  /*3840*/  ISETP.GT.AND P0, PT, R2, 0x9, PT ;  /* 0x000000090200780c */ /* 0x000fe40003f04270 */
[----:B------:R-:W-:Y:S02]  /*3850*/  FSEL R150, R47, -INF , P2 ;  /* 0xff8000002f967808 */ /* 0x000fe40001000000 */
[----:B------:R-:W-:-:S02]  /*3860*/  FSEL R28, R97, -INF , P0 ;  /* 0xff800000611c7808 */ /* 0x000fc40000000000 */
[C---:B------:R-:W-:Y:S02]  /*3870*/  ISETP.GT.AND P2, PT, R3.reuse, 0x38, PT ;  /* 0x000000380300780c */ /* 0x040fe40003f44270 */
[C---:B------:R-:W-:Y:S02]  /*3880*/  ISETP.GT.AND P1, PT, R2.reuse, 0x1, PT ;  /* 0x000000010200780c */ /* 0x040fe40003f24270 */
[----:B------:R-:W-:Y:S02]  /*3890*/  ISETP.GT.AND P0, PT, R2, 0x10, PT ;  /* 0x000000100200780c */ /* 0x000fe40003f04270 */
[----:B------:R-:W-:Y:S02]  /*38a0*/  ISETP.GT.AND P6, PT, R3, RZ, PT ;  /* 0x000000ff0300720c */ /* 0x000fe40003fc4270 */
[----:B------:R-:W-:Y:S02]  /*38b0*/  FSEL R189, R30, -INF , P2 ;  /* 0xff8000001ebd7808 */ /* 0x000fe40001000000 */
[----:B------:R-:W-:-:S02]  /*38c0*/  FSEL R24, R101, -INF , P1 ;  /* 0xff80000065187808 */ /* 0x000fc40000800000 */
[----:B------:R-:W-:Y:S02]  /*38d0*/  FSEL R29, R92, -INF , P0 ;  /* 0xff8000005c1d7808 */ /* 0x000fe40000000000 */
[----:B------:R-:W-:Y:S02]  /*38e0*/  ISETP.GT.AND P2, PT, R0, RZ, PT ;  /* 0x000000ff0000720c */ /* 0x000fe40003f44270 */
[----:B------:R-:W-:Y:S02]  /*38f0*/  ISETP.GT.AND P1, PT, R2, 0x8, PT ;  /* 0x000000080200780c */ /* 0x000fe40003f24270 */
[----:B------:R-:W-:Y:S02]  /*3900*/  ISETP.GT.AND P0, PT, R0, 0x11, PT ;  /* 0x000000110000780c */ /* 0x000fe40003f04270 */
[----:B------:R-:W-:Y:S02]  /*3910*/  FSEL R9, R62, -INF , P6 ;  /* 0xff8000003e097808 */ /* 0x000fe40003000000 */
[----:B------:R-:W-:-:S02]  /*3920*/  ISETP.GT.AND P6, PT, R3, 0x10, PT ;  /* 0x000000100300780c */ /* 0x000fc40003fc4270 */
[----:B------:R-:W-:Y:S02]  /*3930*/  FSEL R30, R102, -INF , P2 ;  /* 0xff800000661e7808 */ /* 0x000fe40001000000 */
[----:B------:R-:W-:Y:S02]  /*3940*/  FSEL R27, R96, -INF , P1 ;  /* 0xff800000601b7808 */ /* 0x000fe40000800000 */
[----:B------:R-:W-:Y:S02]  /*3950*/  FSEL R42, R95, -INF , P0 ;  /* 0xff8000005f2a7808 */ /* 0x000fe40000000000 */
[C---:B------:R-:W-:Y:S02]  /*3960*/  ISETP.GT.AND P2, PT, R0.reuse, 0x8, PT ;  /* 0x000000080000780c */ /* 0x040fe40003f44270 */
[----:B------:R-:W-:Y:S02]  /*3970*/  ISETP.GT.AND P1, PT, R0, 0x9, PT ;  /* 0x000000090000780c */ /* 0x000fe40003f24270 */
[----:B------:R-:W-:-:S02]  /*3980*/  ISETP.GT.AND P0, PT, R2, 0x19, PT ;  /* 0x000000190200780c */ /* 0x000fc40003f04270 */
[----:B------:R-:W-:Y:S02]  /*3990*/  FSEL R19, R54, -INF , P6 ;  /* 0xff80000036137808 */ /* 0x000fe40003000000 */
[----:B------:R-:W-:Y:S02]  /*39a0*/  ISETP.GT.AND P6, PT, R3, 0x20, PT ;  /* 0x000000200300780c */ /* 0x000fe40003fc4270 */
[----:B------:R-:W-:Y:S02]  /*39b0*/  FSEL R33, R98, -INF , P2 ;  /* 0xff80000062217808 */ /* 0x000fe40001000000 */
[----:B------:R-:W-:Y:S02]  /*39c0*/  FSEL R35, R99, -INF , P1 ;  /* 0xff80000063237808 */ /* 0x000fe40000800000 */
[----:B------:R-:W-:Y:S02]  /*39d0*/  FSEL R41, R89, -INF , P0 ;  /* 0xff80000059297808 */ /* 0x000fe40000000000 */
[----:B------:R-:W-:-:S02]  /*39e0*/  ISETP.GT.AND P2, PT, R2, 0x11, PT ;  /* 0x000000110200780c */ /* 0x000fc40003f44270 */
[C---:B------:R-:W-:Y:S02]  /*39f0*/  ISETP.GT.AND P1, PT, R0.reuse, 0x10, PT ;  /* 0x000000100000780c */ /* 0x040fe40003f24270 */
[----:B------:R-:W-:Y:S02]  /*3a00*/  ISETP.GT.AND P0, PT, R0, 0x18, PT ;  /* 0x000000180000780c */ /* 0x000fe40003f04270 */
[----:B------:R-:W-:Y:S02]  /*3a10*/  FSEL R151, R46, -INF , P6 ;  /* 0xff8000002e977808 */ /* 0x000fe40003000000 */
[----:B------:R-:W-:Y:S02]  /*3a20*/  ISETP.GT.AND P6, PT, R3, 0x30, PT ;  /* 0x000000300300780c */ /* 0x000fe40003fc4270 */
[----:B------:R-:W-:Y:S02]  /*3a30*/  FSEL R32, R93, -INF , P2 ;  /* 0xff8000005d207808 */ /* 0x000fe40001000000 */
[----:B------:R-:W-:-:S02]  /*3a40*/  FSEL R40, R94, -INF , P1 ;  /* 0xff8000005e287808 */ /* 0x000fc40000800000 */
[----:B------:R-:W-:Y:S02]  /*3a50*/  FSEL R43, R90, -INF , P0 ;  /* 0xff8000005a2b7808 */ /* 0x000fe40000000000 */
[C---:B------:R-:W-:Y:S02]  /*3a60*/  ISETP.GT.AND P2, PT, R2.reuse, 0x18, PT ;  /* 0x000000180200780c */ /* 0x040fe40003f44270 */
[----:B------:R-:W-:Y:S02]  /*3a70*/  ISETP.GT.AND P1, PT, R2, 0x20, PT ;  /* 0x000000200200780c */ /* 0x000fe40003f24270 */
[----:B------:R-:W-:Y:S02]  /*3a80*/  ISETP.GT.AND P0, PT, R0, 0x21, PT ;  /* 0x000000210000780c */ /* 0x000fe40003f04270 */
[----:B------:R-:W-:Y:S02]  /*3a90*/  FSEL R191, R34, -INF , P6 ;  /* 0xff80000022bf7808 */ /* 0x000fe40003000000 */
[----:B------:R-:W-:-:S02]  /*3aa0*/  FSEL R34, R88, -INF , P2 ;  /* 0xff80000058227808 */ /* 0x000fc40001000000 */
[----:B------:R-:W-:Y:S02]  /*3ab0*/  FSEL R138, R84, -INF , P1 ;  /* 0xff800000548a7808 */ /* 0x000fe40000800000 */
[----:B------:R-:W-:Y:S02]  /*3ac0*/  FSEL R125, R87, -INF , P0 ;  /* 0xff800000577d7808 */ /* 0x000fe40000000000 */
[C---:B------:R-:W-:Y:S02]  /*3ad0*/  ISETP.GT.AND P2, PT, R0.reuse, 0x19, PT ;  /* 0x000000190000780c */ /* 0x040fe40003f44270 */
[----:B------:R-:W-:Y:S02]  /*3ae0*/  ISETP.GT.AND P1, PT, R0, 0x20, PT ;  /* 0x000000200000780c */ /* 0x000fe40003f24270 */
        /* <DEDUP_REMOVED lines=10> */
[----:B------:R-:W-:Y:S02]  /*3b90*/  FMNMX.FTZ R3, R7, R8, !PT ;  /* 0x0000000807037209 */ /* 0x000fe40007810000 */
[----:B------:R-:W-:Y:S02]  /*3ba0*/  FSEL R136, R80, -INF , P2 ;  /* 0xff80000050887808 */ /* 0x000fe40001000000 */
[----:B------:R-:W-:Y:S02]  /*3bb0*/  FSEL R139, R81, -INF , P1 ;  /* 0xff800000518b7808 */ /* 0x000fe40000800000 */
[----:B------:R-:W-:-:S02]  /*3bc0*/  FSEL R124, R83, -INF , P0 ;  /* 0xff800000537c7808 */ /* 0x000fc40000000000 */
[C---:B------:R-:W-:Y:S02]  /*3bd0*/  ISETP.GT.AND P2, PT, R2.reuse, 0x31, PT ;  /* 0x000000310200780c */ /* 0x040fe40003f44270 */
[----:B------:R-:W-:Y:S02]  /*3be0*/  ISETP.GT.AND P1, PT, R2, 0x38, PT ;  /* 0x000000380200780c */ /* 0x000fe40003f24270 */
[----:B------:R-:W-:Y:S02]  /*3bf0*/  FSEL R127, R82, -INF , P6 ;  /* 0xff800000527f7808 */ /* 0x000fe40003000000 */
[----:B------:R-:W-:Y:S02]  /*3c00*/  ISETP.GT.AND P0, PT, R0, 0x30, PT ;  /* 0x000000300000780c */ /* 0x000fe40003f04270 */
[----:B------:R-:W-:Y:S02]  /*3c10*/  ISETP.GT.AND P6, PT, R2, 0x39, PT ;  /* 0x000000390200780c */ /* 0x000fe40003fc4270 */
[----:B------:R-:W-:-:S02]  /*3c20*/  FMNMX.FTZ R2, R11, R3, !PT ;  /* 0x000000030b027209 */ /* 0x000fc40007810000 */
[----:B------:R-:W-:Y:S02]  /*3c30*/  FSEL R186, R77, -INF , P2 ;  /* 0xff8000004dba7808 */ /* 0x000fe40001000000 */
[----:B------:R-:W-:Y:S02]  /*3c40*/  FSEL R185, R64, -INF , P1 ;  /* 0xff80000040b97808 */ /* 0x000fe40000800000 */
[----:B------:R-:W-:Y:S02]  /*3c50*/  FSEL R179, R78, -INF , P0 ;  /* 0xff8000004eb37808 */ /* 0x000fe40000000000 */
[C---:B------:R-:W-:Y:S02]  /*3c60*/  ISETP.GT.AND P2, PT, R0.reuse, 0x31, PT ;  /* 0x000000310000780c */ /* 0x040fe40003f44270 */
[C---:B------:R-:W-:Y:S02]  /*3c70*/  ISETP.GT.AND P1, PT, R0.reuse, 0x38, PT ;  /* 0x000000380000780c */ /* 0x040fe40003f24270 */
[----:B------:R-:W-:-:S02]  /*3c80*/  ISETP.GT.AND P0, PT, R0, 0x39, PT ;  /* 0x000000390000780c */ /* 0x000fc40003f04270 */
[----:B------:R-:W-:Y:S02]  /*3c90*/  FMNMX.FTZ R0, R12, R2, !PT ;  /* 0x000000020c007209 */ /* 0x000fe40007810000 */
        /* <DEDUP_REMOVED lines=45> */
[----:B------:R-:W-:Y:S02]  /*3f70*/  FSEL R178, R79, -INF , P2 ;  /* 0xff8000004fb27808 */ /* 0x000fe40001000000 */
[----:B------:R-:W-:-:S02]  /*3f80*/  FMNMX.FTZ R0, R194, R0, !PT ;  /* 0x00000000c2007209 */ /* 0x000fc40007810000 */
[----:B------:R-:W-:Y:S02]  /*3f90*/  FMNMX.FTZ R148, R190, R148, !PT ;  /* 0x00000094be947209 */ /* 0x000fe40007810000 */
[----:B------:R-:W-:Y:S02]  /*3fa0*/  FMNMX.FTZ R3, R179, R3, !PT ;  /* 0x00000003b3037209 */ /* 0x000fe40007810000 */
[----:B------:R-:W-:Y:S02]  /*3fb0*/  FSEL R184, R65, -INF , P6 ;  /* 0xff80000041b87808 */ /* 0x000fe40003000000 */
[----:B------:R-:W-:Y:S02]  /*3fc0*/  FMNMX.FTZ R2, R185, R2, !PT ;  /* 0x00000002b9027209 */ /* 0x000fe40007810000 */
[----:B------:R-:W-:Y:S02]  /*3fd0*/  FSEL R177, R66, -INF , P1 ;  /* 0xff80000042b17808 */ /* 0x000fe40000800000 */
[----:B------:R-:W-:-:S02]  /*3fe0*/  FMNMX.FTZ R0, R193, R0, !PT ;  /* 0x00000000c1007209 */ /* 0x000fc40007810000 */
[----:B------:R-:W-:Y:S02]  /*3ff0*/  FMNMX.FTZ R148, R189, R148, !PT ;  /* 0x00000094bd947209 */ /* 0x000fe40007810000 */
[----:B------:R-:W-:Y:S02]  /*4000*/  FMNMX.FTZ R3, R178, R3, !PT ;  /* 0x00000003b2037209 */ /* 0x000fe40007810000 */
[----:B------:R-:W-:Y:S02]  /*4010*/  FMNMX.FTZ R147, R184, R2, !PT ;  /* 0x00000002b8937209 */ /* 0x000fe40007810000 */
[----:B------:R-:W-:Y:S02]  /*4020*/  FMNMX.FTZ R0, R192, R0, !PT ;  /* 0x00000000c0007209 */ /* 0x000fe40007810000 */
[----:B------:R-:W-:Y:S01]  /*4030*/  FMNMX.FTZ R148, R188, R148, !PT ;  /* 0x00000094bc947209 */ /* 0x000fe20007810000 */
[----:B------:R-:W1:Y:S01]  /*4040*/  SHFL.BFLY PT, R5, R147, 0x2, 0x1f ;  /* 0x0c401f0093057f89 */ /* 0x000e6200000e0000 */
[----:B------:R-:W-:-:S02]  /*4050*/  FSEL R176, R67, -INF , P0 ;  /* 0xff80000043b07808 */ /* 0x000fc40000000000 */
[----:B------:R-:W-:Y:S01]  /*4060*/  FMNMX.FTZ R2, R177, R3, !PT ;  /* 0x00000003b1027209 */ /* 0x000fe20007810000 */
[----:B------:R-:W2:Y:S03]  /*4070*/  SHFL.BFLY PT, R4, R0, 0x2, 0x1f ;  /* 0x0c401f0000047f89 */ /* 0x000ea600000e0000 */
[----:B------:R-:W-:Y:S01]  /*4080*/  FMNMX.FTZ R2, R176, R2, !PT ;  /* 0x00000002b0027209 */ /* 0x000fe20007810000 */
[----:B------:R-:W3:Y:S04]  /*4090*/  SHFL.BFLY PT, R3, R148, 0x2, 0x1f ;  /* 0x0c401f0094037f89 */ /* 0x000ee800000e0000 */
[----:B------:R-:W4:Y:S01]  /*40a0*/  SHFL.BFLY PT, R6, R2, 0x2, 0x1f ;  /* 0x0c401f0002067f89 */ /* 0x000f2200000e0000 */
[----:B-1----:R-:W-:-:S02]  /*40b0*/  FMNMX.FTZ R147, R147, R5, !PT ;  /* 0x0000000593937209 */ /* 0x002fc40007810000 */
[----:B--2---:R-:W-:-:S03]  /*40c0*/  FMNMX.FTZ R0, R4, R0, !PT ;  /* 0x0000000004007209 */ /* 0x004fc60007810000 */
[----:B------:R-:W1:Y:S01]  /*40d0*/  SHFL.BFLY PT, R4, R147, 0x1, 0x1f ;  /* 0x0c201f0093047f89 */ /* 0x000e6200000e0000 */
[----:B---3--:R-:W-:-:S03]  /*40e0*/  FMNMX.FTZ R148, R148, R3, !PT ;  /* 0x0000000394947209 */ /* 0x008fc60007810000 */
[----:B------:R-:W2:Y:S01]  /*40f0*/  SHFL.BFLY PT, R149, R0, 0x1, 0x1f ;  /* 0x0c201f0000957f89 */ /* 0x000ea200000e0000 */
[----:B----4-:R-:W-:-:S03]  /*4100*/  FMNMX.FTZ R6, R2, R6, !PT ;  /* 0x0000000602067209 */ /* 0x010fc60007810000 */
[----:B------:R-:W3:Y:S04]  /*4110*/  SHFL.BFLY PT, R3, R148, 0x1, 0x1f ;  /* 0x0c201f0094037f89 */ /* 0x000ee800000e0000 */
[----:B------:R4:W4:Y:S01]  /*4120*/  SHFL.BFLY PT, R17, R6, 0x1, 0x1f ;  /* 0x0c201f0006117f89 */ /* 0x00092200000e0000 */
[----:B-1----:R-:W-:Y:S02]  /*4130*/  FMNMX.FTZ R147, R147, R4, !PT ;  /* 0x0000000493937209 */ /* 0x002fe40007810000 */
[----:B--2---:R-:W-:Y:S02]  /*4140*/  FMNMX.FTZ R149, R0, R149, !PT ;  /* 0x0000009500957209 */ /* 0x004fe40007810000 */
[----:B---3--:R-:W-:-:S03]  /*4150*/  FMNMX.FTZ R148, R148, R3, !PT ;  /* 0x0000000394947209 */ /* 0x008fc60007810000 */
.L_x_674:
[C---:B------:R-:W-:Y:S01]  /*4160*/  FMUL.FTZ R16, R149.reuse, c[0x0][0x2d0] ;  /* 0x0000b40095107a20 */ /* 0x040fe20000410000 */
[----:B------:R-:W-:Y:S01]  /*4170*/  FSETP.NEU.FTZ.AND P0, PT, R149, -INF , PT ;  /* 0xff8000009500780b */ /* 0x000fe20003f1d000 */
[----:B------:R-:W-:Y:S01]  /*4180*/  FMUL.FTZ R3, R148, c[0x0][0x2d0] ;  /* 0x0000b40094037a20 */ /* 0x000fe20000410000 */
[----:B----4-:R-:W-:Y:S01]  /*4190*/  FMNMX.FTZ R17, R17, R6, !PT ;  /* 0x0000000611117209 */ /* 0x010fe20007810000 */
[----:B------:R-:W-:Y:S01]  /*41a0*/  WARPSYNC 0xffffffff ;  /* 0xffffffff00007948 */ /* 0x000fe20003800000 */
[----:B------:R-:W-:Y:S01]  /*41b0*/  FSEL R16, R16, RZ, P0 ;  /* 0x000000ff10107208 */ /* 0x000fe20000000000 */
[----:B------:R-:W1:Y:S01]  /*41c0*/  LDSM.16.MT88.4 R36, [R201] ;  /* 0x00000000c924783b */ /* 0x000e620000004200 */
[----:B------:R-:W-:-:S03]  /*41d0*/  FSETP.NEU.FTZ.AND P0, PT, R148, -INF , PT ;  /* 0xff8000009400780b */ /* 0x000fc60003f1d000 */
[--C-:B------:R-:W-:Y:S01]  /*41e0*/  FFMA.FTZ R0, R7, c[0x0][0x2d0], -R16.reuse ;  /* 0x0000b40007007a23 */ /* 0x100fe20000010810 */
[----:B------:R-:W-:Y:S01]  /*41f0*/  FSEL R3, R3, RZ, P0 ;  /* 0x000000ff03037208 */ /* 0x000fe20000000000 */
[--C-:B------:R-:W-:Y:S01]  /*4200*/  FFMA.FTZ R2, R20, c[0x0][0x2d0], -R16.reuse ;  /* 0x0000b40014027a23 */ /* 0x100fe20000010810 */
[----:B------:R-:W-:Y:S01]  /*4210*/  FSETP.NEU.FTZ.AND P0, PT, R147, -INF , PT ;  /* 0xff8000009300780b */ /* 0x000fe20003f1d000 */
[----:B------:R2:W-:Y:S01]  /*4220*/  MUFU.EX2 R231, R0 ;  /* 0x0000000000e77308 */ /* 0x0005e20000000800 */
[----:B------:R-:W3:Y:S04]  /*4230*/  LDSM.16.MT88.4 R52, [R202] ;  /* 0x00000000ca34783b */ /* 0x000ee80000004200 */
[----:B------:R-:W4:Y:S03]  /*4240*/  LDSM.16.MT88.4 R44, [R201+0x1000] ;  /* 0x00100000c92c783b */ /* 0x000f260000004200 */
[----:B------:R5:W-:Y:S01]  /*4250*/  MUFU.EX2 R172, R2 ;  /* 0x0000000200ac7308 */ /* 0x000be20000000800 */
[----:B------:R-:W1:Y:S04]  /*4260*/  LDSM.16.MT88.4 R64, [R201+0x400] ;  /* 0x00040000c940783b */ /* 0x000e680000004200 */
[----:B------:R-:W1:Y:S01]  /*4270*/  LDSM.16.MT88.4 R60, [R202+0x400] ;  /* 0x00040000ca3c783b */ /* 0x000e620000004200 */
[----:B--2---:R-:W-:-:S03]  /*4280*/  FFMA.FTZ R0, R8, c[0x0][0x2d0], -R16 ;  /* 0x0000b40008007a23 */ /* 0x004fc60000010810 */
[----:B------:R-:W2:Y:S01]  /*4290*/  LDSM.16.MT88.4 R56, [R201+0x1400] ;  /* 0x00140000c938783b */ /* 0x000ea20000004200 */
[----:B------:R3:W3:Y:S01]  /*42a0*/  MUFU.EX2 R230, R0 ;  /* 0x0000000000e67308 */ /* 0x0006e20000000800 */
[----:B-----5:R-:W-:-:S05]  /*42b0*/  FMUL.FTZ R2, R147, c[0x0][0x2d0] ;  /* 0x0000b40093027a20 */ /* 0x020fca0000410000 */
[----:B------:R-:W-:Y:S02]  /*42c0*/  FSEL R2, R2, RZ, P0 ;  /* 0x000000ff02027208 */ /* 0x000fe40000000000 */
[----:B------:R-:W-:Y:S01]  /*42d0*/  FSETP.NEU.FTZ.AND P0, PT, R17, -INF , PT ;  /* 0xff8000001100780b */ /* 0x000fe20003f1d000 */
[----:B---3--:R-:W-:Y:S01]  /*42e0*/  FFMA.FTZ R0, R11, c[0x0][0x2d0], -R16 ;  /* 0x0000b4000b007a23 */ /* 0x008fe20000010810 */
[----:B------:R-:W-:-:S03]  /*42f0*/  F2FP.BF16.PACK_AB R20, R230, R231 ;  /* 0x000000e7e614723e */ /* 0x000fc600000010ff */
[----:B------:R3:W-:Y:S02]  /*4300*/  MUFU.EX2 R197, R0 ;  /* 0x0000000000c57308 */ /* 0x0007e40000000800 */
[----:B---3--:R-:W-:-:S06]  /*4310*/  FFMA.FTZ R0, R12, c[0x0][0x2d0], -R16 ;  /* 0x0000b4000c007a23 */ /* 0x008fcc0000010810 */
[----:B------:R3:W-:Y:S02]  /*4320*/  MUFU.EX2 R196, R0 ;  /* 0x0000000000c47308 */ /* 0x0007e40000000800 */
[----:B---3--:R-:W-:-:S06]  /*4330*/  FFMA.FTZ R0, R13, c[0x0][0x2d0], -R16 ;  /* 0x0000b4000d007a23 */ /* 0x008fcc0000010810 */
[----:B------:R3:W-:Y:S02]  /*4340*/  MUFU.EX2 R175, R0 ;  /* 0x0000000000af7308 */ /* 0x0007e40000000800 */
[----:B---3--:R-:W-:-:S06]  /*4350*/  FFMA.FTZ R0, R15, c[0x0][0x2d0], -R16 ;  /* 0x0000b4000f007a23 */ /* 0x008fcc0000010810 */
[----:B------:R3:W5:Y:S02]  /*4360*/  MUFU.EX2 R174, R0 ;  /* 0x0000000000ae7308 */ /* 0x0007640000000800 */
[----:B---3--:R-:W-:Y:S01]  /*4370*/  FFMA.FTZ R0, R23, c[0x0][0x2d0], -R16 ;  /* 0x0000b40017007a23 */ /* 0x008fe20000010810 */
[----:B-----5:R-:W-:-:S05]  /*4380*/  F2FP.BF16.PACK_AB R8, R174, R175 ;  /* 0x000000afae08723e */ /* 0x020fca00000010ff */
[----:B------:R3:W5:Y:S02]  /*4390*/  MUFU.EX2 R4, R0 ;  /* 0x0000000000047308 */ /* 0x0007640000000800 */
[----:B---3--:R-:W-:-:S06]  /*43a0*/  FFMA.FTZ R0, R9, c[0x0][0x2d0], -R3 ;  /* 0x0000b40009007a23 */ /* 0x008fcc0000010803 */
[----:B------:R3:W-:Y:S02]  /*43b0*/  MUFU.EX2 R229, R0 ;  /* 0x0000000000e57308 */ /* 0x0007e40000000800 */
[----:B---3--:R-:W-:-:S06]  /*43c0*/  FFMA.FTZ R0, R10, c[0x0][0x2d0], -R3 ;  /* 0x0000b4000a007a23 */ /* 0x008fcc0000010803 */
[----:B------:R3:W-:Y:S02]  /*43d0*/  MUFU.EX2 R228, R0 ;  /* 0x0000000000e47308 */ /* 0x0007e40000000800 */
[----:B---3--:R-:W-:-:S06]  /*43e0*/  FFMA.FTZ R0, R14, c[0x0][0x2d0], -R3 ;  /* 0x0000b4000e007a23 */ /* 0x008fcc0000010803 */
[----:B------:R3:W-:Y:S02]  /*43f0*/  MUFU.EX2 R248, R0 ;  /* 0x0000000000f87308 */ /* 0x0007e40000000800 */
[--C-:B---3--:R-:W-:Y:S01]  /*4400*/  FFMA.FTZ R0, R18, c[0x0][0x2d0], -R3.reuse ;  /* 0x0000b40012007a23 */ /* 0x108fe20000010803 */
[----:B-----5:R-:W-:Y:S01]  /*4410*/  MOV R18, R4 ;  /* 0x0000000400127202 */ /* 0x020fe20000000f00 */
[----:B------:R-:W-:-:S04]  /*4420*/  FFMA.FTZ R4, R25, c[0x0][0x2d0], -R3 ;  /* 0x0000b40019047a23 */ /* 0x000fc80000010803 */
[----:B------:R3:W5:Y:S01]  /*4430*/  MUFU.EX2 R250, R0 ;  /* 0x0000000000fa7308 */ /* 0x0007620000000800 */
[----:B------:R-:W-:-:S07]  /*4440*/  F2FP.BF16.PACK_AB R10, R18, R172 ;  /* 0x000000ac120a723e */ /* 0x000fce00000010ff */
[----:B------:R1:W-:Y:S01]  /*4450*/  MUFU.EX2 R144, R4 ;  /* 0x0000000400907308 */ /* 0x0003e20000000800 */
[----:B---3--:R-:W-:Y:S01]  /*4460*/  FFMA.FTZ R0, R19, c[0x0][0x2d0], -R3 ;  /* 0x0000b40013007a23 */ /* 0x008fe20000010803 */
[----:B-----5:R-:W-:-:S06]  /*4470*/  F2FP.BF16.PACK_AB R23, R250, R248 ;  /* 0x000000f8fa17723e */ /* 0x020fcc00000010ff */
[----:B------:R3:W-:Y:S01]  /*4480*/  MUFU.EX2 R251, R0 ;  /* 0x0000000000fb7308 */ /* 0x0007e20000000800 */
[----:B-1----:R-:W-:-:S07]  /*4490*/  FFMA.FTZ R4, R32, c[0x0][0x2d0], -R2 ;  /* 0x0000b40020047a23 */ /* 0x002fce0000010802 */
[----:B------:R1:W-:Y:S01]  /*44a0*/  MUFU.EX2 R246, R4 ;  /* 0x0000000400f67308 */ /* 0x0003e20000000800 */
[----:B---3--:R-:W-:Y:S01]  /*44b0*/  FFMA.FTZ R0, R21, c[0x0][0x2d0], -R3 ;  /* 0x0000b40015007a23 */ /* 0x008fe20000010803 */
[----:B------:R-:W-:-:S06]  /*44c0*/  F2FP.BF16.PACK_AB R21, R228, R229 ;  /* 0x000000e5e415723e */ /* 0x000fcc00000010ff */
[----:B------:R3:W5:Y:S01]  /*44d0*/  MUFU.EX2 R173, R0 ;  /* 0x0000000000ad7308 */ /* 0x0007620000000800 */
[----:B-1----:R-:W-:-:S07]  /*44e0*/  FFMA.FTZ R4, R34, c[0x0][0x2d0], -R2 ;  /* 0x0000b40022047a23 */ /* 0x002fce0000010802 */
[----:B------:R-:W-:Y:S01]  /*44f0*/  MUFU.EX2 R249, R4 ;  /* 0x0000000400f97308 */ /* 0x000fe20000000800 */
[----:B---3--:R-:W-:Y:S01]  /*4500*/  FFMA.FTZ R0, R26, c[0x0][0x2d0], -R3 ;  /* 0x0000b4001a007a23 */ /* 0x008fe20000010803 */
[----:B-----5:R-:W-:-:S06]  /*4510*/  F2FP.BF16.PACK_AB R9, R173, R251 ;  /* 0x000000fbad09723e */ /* 0x020fcc00000010ff */
[----:B------:R1:W3:Y:S02]  /*4520*/  MUFU.EX2 R19, R0 ;  /* 0x0000000000137308 */ /* 0x0002e40000000800 */
[----:B-1----:R-:W-:Y:S01]  /*4530*/  FFMA.FTZ R0, R22, c[0x0][0x2d0], -R2 ;  /* 0x0000b40016007a23 */ /* 0x002fe20000010802 */
[----:B------:R-:W-:Y:S02]  /*4540*/  F2FP.BF16.PACK_AB R22, R196, R197 ;  /* 0x000000c5c416723e */ /* 0x000fe400000010ff */
[----:B---3--:R-:W-:-:S03]  /*4550*/  F2FP.BF16.PACK_AB R11, R19, R144 ;  /* 0x00000090130b723e */ /* 0x008fc600000010ff */
[----:B------:R1:W-:Y:S02]  /*4560*/  MUFU.EX2 R239, R0 ;  /* 0x0000000000ef7308 */ /* 0x0003e40000000800 */
[C---:B------:R-:W-:Y:S08]  /*4570*/  HMMA.16816.F32.BF16 R88, R20.reuse, R36, RZ ;  /* 0x000000241458723c */ /* 0x040ff000000418ff */
[----:B------:R-:W-:Y:S01]  /*4580*/  HMMA.16816.F32.BF16 R84, R20, R52, RZ ;  /* 0x000000341454723c */ /* 0x000fe200000418ff */
[----:B-1----:R-:W-:-:S04]  /*4590*/  FFMA.FTZ R0, R24, c[0x0][0x2d0], -R2 ;  /* 0x0000b40018007a23 */ /* 0x002fc80000010802 */
[----:B------:R1:W3:Y:S03]  /*45a0*/  MUFU.EX2 R238, R0 ;  /* 0x0000000000ee7308 */ /* 0x0002e60000000800 */
[----:B----4-:R-:W-:Y:S08]  /*45b0*/  HMMA.16816.F32.BF16 R80, R20, R44, RZ ;  /* 0x0000002c1450723c */ /* 0x010ff000000418ff */
[C---:B------:R-:W-:Y:S01]  /*45c0*/  HMMA.16816.F32.BF16 R152, R8.reuse, R64, R88 ;  /* 0x000000400898723c */ /* 0x040fe20000041858 */
[--C-:B-1----:R-:W-:Y:S01]  /*45d0*/  FFMA.FTZ R0, R27, c[0x0][0x2d0], -R2.reuse ;  /* 0x0000b4001b007a23 */ /* 0x102fe20000010802 */
[----:B---3--:R-:W-:Y:S01]  /*45e0*/  F2FP.BF16.PACK_AB R12, R238, R239 ;  /* 0x000000efee0c723e */ /* 0x008fe200000010ff */
[----:B------:R-:W-:Y:S05]  /*45f0*/  LDSM.16.MT88.4 R24, [R202+0x2000] ;  /* 0x00200000ca18783b */ /* 0x000fea0000004200 */
[C---:B------:R-:W-:Y:S01]  /*4600*/  HMMA.16816.F32.BF16 R160, R8.reuse, R60, R84 ;  /* 0x0000003c08a0723c */ /* 0x040fe20000041854 */
[----:B------:R1:W-:Y:S07]  /*4610*/  MUFU.EX2 R243, R0 ;  /* 0x0000000000f37308 */ /* 0x0003ee0000000800 */
[----:B--2---:R-:W-:Y:S01]  /*4620*/  HMMA.16816.F32.BF16 R168, R8, R56, R80 ;  /* 0x0000003808a8723c */ /* 0x004fe20000041850 */
[----:B-1----:R-:W-:-:S04]  /*4630*/  FFMA.FTZ R0, R28, c[0x0][0x2d0], -R2 ;  /* 0x0000b4001c007a23 */ /* 0x002fc80000010802 */
[----:B------:R1:W2:Y:S02]  /*4640*/  MUFU.EX2 R244, R0 ;  /* 0x0000000000f47308 */ /* 0x0002a40000000800 */
[----:B-1----:R-:W-:Y:S01]  /*4650*/  FFMA.FTZ R0, R29, c[0x0][0x2d0], -R2 ;  /* 0x0000b4001d007a23 */ /* 0x002fe20000010802 */
[----:B--2---:R-:W-:-:S05]  /*4660*/  F2FP.BF16.PACK_AB R14, R244, R243 ;  /* 0x000000f3f40e723e */ /* 0x004fca00000010ff */
[----:B------:R1:W-:Y:S02]  /*4670*/  MUFU.EX2 R247, R0 ;  /* 0x0000000000f77308 */ /* 0x0003e40000000800 */
[----:B-1----:R-:W-:-:S05]  /*4680*/  FMUL.FTZ R0, R17, c[0x0][0x2d0] ;  /* 0x0000b40011007a20 */ /* 0x002fca0000410000 */
[----:B------:R-:W-:-:S05]  /*4690*/  FSEL R0, R0, RZ, P0 ;  /* 0x000000ff00007208 */ /* 0x000fca0000000000 */
[----:B------:R-:W-:-:S04]  /*46a0*/  FFMA.FTZ R4, R30, c[0x0][0x2d0], -R0 ;  /* 0x0000b4001e047a23 */ /* 0x000fc80000010800 */
[----:B------:R1:W-:Y:S02]  /*46b0*/  MUFU.EX2 R235, R4 ;  /* 0x0000000400eb7308 */ /* 0x0003e40000000800 */
[--C-:B-1----:R-:W-:Y:S02]  /*46c0*/  FFMA.FTZ R4, R31, c[0x0][0x2d0], -R0.reuse ;  /* 0x0000b4001f047a23 */ /* 0x102fe40000010800 */
[----:B------:R-:W1:Y:S04]  /*46d0*/  LDSM.16.MT88.4 R28, [R201+0x2000] ;  /* 0x00200000c91c783b */ /* 0x000e680000004200 */
[----:B------:R2:W3:Y:S02]  /*46e0*/  MUFU.EX2 R232, R4 ;  /* 0x0000000400e87308 */ /* 0x0004e40000000800 */
[----:B--2---:R-:W-:Y:S01]  /*46f0*/  FFMA.FTZ R4, R33, c[0x0][0x2d0], -R0 ;  /* 0x0000b40021047a23 */ /* 0x004fe20000010800 */
[----:B---3--:R-:W-:-:S05]  /*4700*/  F2FP.BF16.PACK_AB R13, R232, R235 ;  /* 0x000000ebe80d723e */ /* 0x008fca00000010ff */
[----:B------:R2:W-:Y:S02]  /*4710*/  MUFU.EX2 R234, R4 ;  /* 0x0000000400ea7308 */ /* 0x0005e40000000800 */
[----:B--2---:R-:W-:Y:S02]  /*4720*/  FFMA.FTZ R4, R35, c[0x0][0x2d0], -R0 ;  /* 0x0000b40023047a23 */ /* 0x004fe40000010800 */
[----:B------:R-:W2:Y:S01]  /*4730*/  LDSM.16.MT88.4 R32, [R202+0x1000] ;  /* 0x00100000ca20783b */ /* 0x000ea20000004200 */
[----:B-1----:R-:W-:Y:S03]  /*4740*/  HMMA.16816.F32.BF16 R80, R20, R28, RZ ;  /* 0x0000001c1450723c */ /* 0x002fe600000418ff */
[----:B------:R1:W3:Y:S02]  /*4750*/  MUFU.EX2 R237, R4 ;  /* 0x0000000400ed7308 */ /* 0x0002e40000000800 */
[----:B-1----:R-:W-:Y:S01]  /*4760*/  FFMA.FTZ R4, R41, c[0x0][0x2d0], -R2 ;  /* 0x0000b40029047a23 */ /* 0x002fe20000010802 */
[----:B---3--:R-:W-:-:S05]  /*4770*/  F2FP.BF16.PACK_AB R15, R237, R234 ;  /* 0x000000eaed0f723e */ /* 0x008fca00000010ff */
[----:B------:R1:W3:Y:S02]  /*4780*/  MUFU.EX2 R245, R4 ;  /* 0x0000000400f57308 */ /* 0x0002e40000000800 */
[C---:B------:R-:W-:Y:S08]  /*4790*/  HMMA.16816.F32.BF16 R76, R12.reuse, R36, RZ ;  /* 0x000000240c4c723c */ /* 0x040ff000000418ff */
[----:B------:R-:W-:Y:S01]  /*47a0*/  HMMA.16816.F32.BF16 R72, R12, R52, RZ ;  /* 0x000000340c48723c */ /* 0x000fe200000418ff */
[----:B-1----:R-:W-:Y:S01]  /*47b0*/  FFMA.FTZ R4, R40, c[0x0][0x2d0], -R0 ;  /* 0x0000b40028047a23 */ /* 0x002fe20000010800 */
[----:B---3--:R-:W-:-:S03]  /*47c0*/  F2FP.BF16.PACK_AB R6, R245, R249 ;  /* 0x000000f9f506723e */ /* 0x008fc600000010ff */
[----:B------:R1:W-:Y:S03]  /*47d0*/  MUFU.EX2 R236, R4 ;  /* 0x0000000400ec7308 */ /* 0x0003e60000000800 */
[C---:B------:R-:W-:Y:S08]  /*47e0*/  HMMA.16816.F32.BF16 R68, R12.reuse, R44, RZ ;  /* 0x0000002c0c44723c */ /* 0x040ff000000418ff */
[----:B--2---:R-:W-:Y:S01]  /*47f0*/  HMMA.16816.F32.BF16 R92, R12, R32, RZ ;  /* 0x000000200c5c723c */ /* 0x004fe200000418ff */
[----:B-1----:R-:W-:-:S07]  /*4800*/  FFMA.FTZ R4, R42, c[0x0][0x2d0], -R0 ;  /* 0x0000b4002a047a23 */ /* 0x002fce0000010800 */
[C---:B------:R-:W-:Y:S01]  /*4810*/  HMMA.16816.F32.BF16 R88, R12.reuse, R38, RZ ;  /* 0x000000260c58723c */ /* 0x040fe200000418ff */
[----:B------:R1:W2:Y:S07]  /*4820*/  MUFU.EX2 R242, R4 ;  /* 0x0000000400f27308 */ /* 0x0002ae0000000800 */
[C---:B------:R-:W-:Y:S08]  /*4830*/  HMMA.16816.F32.BF16 R96, R12.reuse, R54, RZ ;  /* 0x000000360c60723c */ /* 0x040ff000000418ff */
[C---:B------:R-:W-:Y:S01]  /*4840*/  HMMA.16816.F32.BF16 R100, R12.reuse, R46, RZ ;  /* 0x0000002e0c64723c */ /* 0x040fe200000418ff */
[--C-:B-1----:R-:W-:Y:S01]  /*4850*/  FFMA.FTZ R4, R43, c[0x0][0x2d0], -R0.reuse ;  /* 0x0000b4002b047a23 */ /* 0x102fe20000010800 */
[----:B--2---:R-:W-:Y:S01]  /*4860*/  F2FP.BF16.PACK_AB R5, R242, R236 ;  /* 0x000000ecf205723e */ /* 0x004fe200000010ff */
[----:B------:R-:W-:Y:S02]  /*4870*/  LDSM.16.MT88.4 R40, [R201+0x2400] ;  /* 0x00240000c928783b */ /* 0x000fe40000004200 */
[----:B------:R1:W-:Y:S03]  /*4880*/  MUFU.EX2 R241, R4 ;  /* 0x0000000400f17308 */ /* 0x0003e60000000800 */
[C---:B------:R-:W-:Y:S08]  /*4890*/  HMMA.16816.F32.BF16 R104, R12.reuse, R34, RZ ;  /* 0x000000220c68723c */ /* 0x040ff000000418ff */
[----:B------:R-:W-:Y:S01]  /*48a0*/  HMMA.16816.F32.BF16 R108, R12, R30, RZ ;  /* 0x0000001e0c6c723c */ /* 0x000fe200000418ff */
[----:B-1----:R-:W-:-:S07]  /*48b0*/  FFMA.FTZ R4, R48, c[0x0][0x2d0], -R0 ;  /* 0x0000b40030047a23 */ /* 0x002fce0000010800 */
[----:B------:R-:W-:Y:S01]  /*48c0*/  HMMA.16816.F32.BF16 R112, R12, R26, RZ ;  /* 0x0000001a0c70723c */ /* 0x000fe200000418ff */
[----:B------:R-:W1:Y:S01]  /*48d0*/  LDSM.16.MT88.4 R48, [R202+0x1400] ;  /* 0x00140000ca30783b */ /* 0x000e620000004200 */
[----:B------:R2:W3:Y:S06]  /*48e0*/  MUFU.EX2 R240, R4 ;  /* 0x0000000400f07308 */ /* 0x0004ec0000000800 */
[C---:B------:R-:W-:Y:S08]  /*48f0*/  HMMA.16816.F32.BF16 R84, R20.reuse, R32, RZ ;  /* 0x000000201454723c */ /* 0x040ff000000418ff */
[----:B------:R-:W-:Y:S01]  /*4900*/  HMMA.16816.F32.BF16 R52, R20, R54, RZ ;  /* 0x000000361434723c */ /* 0x000fe200000418ff */
[----:B--2---:R-:W-:-:S02]  /*4910*/  F2FP.BF16.PACK_AB R4, R246, R247 ;  /* 0x000000f7f604723e */ /* 0x004fc400000010ff */
[----:B---3--:R-:W-:-:S05]  /*4920*/  F2FP.BF16.PACK_AB R7, R240, R241 ;  /* 0x000000f1f007723e */ /* 0x008fca00000010ff */
[----:B------:R-:W-:Y:S08]  /*4930*/  HMMA.16816.F32.BF16 R44, R20, R46, RZ ;  /* 0x0000002e142c723c */ /* 0x000ff000000418ff */
[C---:B------:R-:W-:Y:S08]  /*4940*/  HMMA.16816.F32.BF16 R156, R4.reuse, R64, R76 ;  /* 0x00000040049c723c */ /* 0x040ff0000004184c */
[----:B------:R-:W-:Y:S08]  /*4950*/  HMMA.16816.F32.BF16 R132, R4, R60, R72 ;  /* 0x0000003c0484723c */ /* 0x000ff00000041848 */
[C---:B------:R-:W-:Y:S08]  /*4960*/  HMMA.16816.F32.BF16 R76, R12.reuse, R28, RZ ;  /* 0x0000001c0c4c723c */ /* 0x040ff000000418ff */
[----:B------:R-:W-:Y:S01]  /*4970*/  HMMA.16816.F32.BF16 R72, R12, R24, RZ ;  /* 0x000000180c48723c */ /* 0x000fe200000418ff */
[----:B------:R-:W2:Y:S07]  /*4980*/  LDSM.16.MT88.4 R12, [R202+0x2400] ;  /* 0x00240000ca0c783b */ /* 0x000eae0000004200 */
[----:B------:R-:W-:Y:S08]  /*4990*/  HMMA.16816.F32.BF16 R180, R4, R56, R68 ;  /* 0x0000003804b4723c */ /* 0x000ff00000041844 */
[C---:B------:R-:W-:Y:S08]  /*49a0*/  HMMA.16816.F32.BF16 R68, R20.reuse, R38, RZ ;  /* 0x000000261444723c */ /* 0x040ff000000418ff */
[C---:B------:R-:W-:Y:S08]  /*49b0*/  HMMA.16816.F32.BF16 R36, R20.reuse, R34, RZ ;  /* 0x000000221424723c */ /* 0x040ff000000418ff */
[C---:B------:R-:W-:Y:S08]  /*49c0*/  HMMA.16816.F32.BF16 R32, R20.reuse, R30, RZ ;  /* 0x0000001e1420723c */ /* 0x040ff000000418ff */
[C---:B------:R-:W-:Y:S08]  /*49d0*/  HMMA.16816.F32.BF16 R28, R20.reuse, R24, RZ ;  /* 0x00000018141c723c */ /* 0x040ff000000418ff */
[----:B------:R-:W-:Y:S01]  /*49e0*/  HMMA.16816.F32.BF16 R20, R20, R26, RZ ;  /* 0x0000001a1414723c */ /* 0x000fe200000418ff */
[----:B------:R-:W3:Y:S07]  /*49f0*/  LDSM.16.MT88.4 R24, [R202+0x800] ;  /* 0x00080000ca18783b */ /* 0x000eee0000004200 */
[C---:B-1----:R-:W-:Y:S08]  /*4a00*/  HMMA.16816.F32.BF16 R116, R8.reuse, R48, R84 ;  /* 0x000000300874723c */ /* 0x042ff00000041854 */
[C---:B------:R-:W-:Y:S08]  /*4a10*/  HMMA.16816.F32.BF16 R84, R8.reuse, R40, R80 ;  /* 0x000000280854723c */ /* 0x040ff00000041850 */
[C---:B------:R-:W-:Y:S08]  /*4a20*/  HMMA.16816.F32.BF16 R80, R8.reuse, R62, R52 ;  /* 0x0000003e0850723c */ /* 0x040ff00000041834 */
[C---:B------:R-:W-:Y:S08]  /*4a30*/  HMMA.16816.F32.BF16 R128, R8.reuse, R58, R44 ;  /* 0x0000003a0880723c */ /* 0x040ff0000004182c */
[C---:B--2---:R-:W-:Y:S01]  /*4a40*/  HMMA.16816.F32.BF16 R120, R8.reuse, R12, R28 ;  /* 0x0000000c0878723c */ /* 0x044fe2000004181c */
[----:B------:R-:W-:Y:S07]  /*4a50*/  LDSM.16.MT88.4 R28, [R201+0x2800] ;  /* 0x00280000c91c783b */ /* 0x000fee0000004200 */
[C---:B------:R-:W-:Y:S08]  /*4a60*/  HMMA.16816.F32.BF16 R68, R8.reuse, R66, R68 ;  /* 0x000000420844723c */ /* 0x040ff00000041844 */
[C---:B------:R-:W-:Y:S08]  /*4a70*/  HMMA.16816.F32.BF16 R52, R8.reuse, R50, R36 ;  /* 0x000000320834723c */ /* 0x040ff00000041824 */
[C---:B------:R-:W-:Y:S08]  /*4a80*/  HMMA.16816.F32.BF16 R32, R8.reuse, R42, R32 ;  /* 0x0000002a0820723c */ /* 0x040ff00000041820 */
[----:B------:R-:W-:Y:S01]  /*4a90*/  HMMA.16816.F32.BF16 R44, R8, R14, R20 ;  /* 0x0000000e082c723c */ /* 0x000fe20000041814 */
[----:B------:R-:W-:Y:S06]  /*4aa0*/  LDSM.16.MT88.4 R20, [R201+0x1800] ;  /* 0x00180000c914783b */ /* 0x000fec0000004200 */
[--C-:B------:R-:W-:Y:S01]  /*4ab0*/  FFMA.FTZ R8, R167, c[0x0][0x2d0], -R16.reuse ;  /* 0x0000b400a7087a23 */ /* 0x100fe20000010810 */
[C---:B------:R-:W-:Y:S03]  /*4ac0*/  HMMA.16816.F32.BF16 R92, R4.reuse, R48, R92 ;  /* 0x00000030045c723c */ /* 0x040fe6000004185c */
[----:B------:R1:W-:Y:S05]  /*4ad0*/  MUFU.EX2 R224, R8 ;  /* 0x0000000800e07308 */ /* 0x0003ea0000000800 */
[C---:B------:R-:W-:Y:S08]  /*4ae0*/  HMMA.16816.F32.BF16 R76, R4.reuse, R40, R76 ;  /* 0x00000028044c723c */ /* 0x040ff0000004184c */
[----:B------:R-:W-:Y:S01]  /*4af0*/  HMMA.16816.F32.BF16 R140, R4, R12, R72 ;  /* 0x0000000c048c723c */ /* 0x000fe20000041848 */
[----:B-1----:R-:W-:-:S04]  /*4b00*/  FFMA.FTZ R8, R166, c[0x0][0x2d0], -R16 ;  /* 0x0000b400a6087a23 */ /* 0x002fc80000010810 */
[----:B------:R1:W-:Y:S03]  /*4b10*/  MUFU.EX2 R225, R8 ;  /* 0x0000000800e17308 */ /* 0x0003e60000000800 */
[C---:B------:R-:W-:Y:S01]  /*4b20*/  HMMA.16816.F32.BF16 R64, R4.reuse, R66, R88 ;  /* 0x000000420440723c */ /* 0x040fe20000041858 */
[----:B------:R-:W-:Y:S02]  /*4b30*/  MOV R75, R196 ;  /* 0x000000c4004b7202 */ /* 0x000fe40000000f00 */
[----:B------:R-:W-:Y:S02]  /*4b40*/  MOV R74, R175 ;  /* 0x000000af004a7202 */ /* 0x000fe40000000f00 */
[----:B------:R-:W-:Y:S02]  /*4b50*/  MOV R73, R174 ;  /* 0x000000ae00497202 */ /* 0x000fe40000000f00 */
[----:B------:R-:W-:Y:S01]  /*4b60*/  MOV R89, R144 ;  /* 0x0000009000597202 */ /* 0x000fe20000000f00 */
[----:B------:R-:W-:Y:S01]  /*4b70*/  HMMA.16816.F32.BF16 R60, R4, R62, R96 ;  /* 0x0000003e043c723c */ /* 0x000fe20000041860 */
[----:B------:R-:W-:-:S02]  /*4b80*/  MOV R91, R197 ;  /* 0x000000c5005b7202 */ /* 0x000fc40000000f00 */
[----:B------:R-:W-:Y:S02]  /*4b90*/  MOV R72, R173 ;  /* 0x000000ad00487202 */ /* 0x000fe40000000f00 */
[----:B------:R-:W-:Y:S01]  /*4ba0*/  MOV R90, R172 ;  /* 0x000000ac005a7202 */ /* 0x000fe20000000f00 */
[--C-:B-1----:R-:W-:Y:S02]  /*4bb0*/  FFMA.FTZ R8, R165, c[0x0][0x2d0], -R16.reuse ;  /* 0x0000b400a5087a23 */ /* 0x102fe40000010810 */
[C---:B------:R-:W-:Y:S02]  /*4bc0*/  HMMA.16816.F32.BF16 R56, R4.reuse, R58, R100 ;  /* 0x0000003a0438723c */ /* 0x040fe40000041864 */
[----:B------:R1:W-:Y:S06]  /*4bd0*/  MUFU.EX2 R226, R8 ;  /* 0x0000000800e27308 */ /* 0x0003ec0000000800 */
[C---:B------:R-:W-:Y:S08]  /*4be0*/  HMMA.16816.F32.BF16 R48, R4.reuse, R50, R104 ;  /* 0x000000320430723c */ /* 0x040ff00000041868 */
[----:B------:R-:W-:Y:S01]  /*4bf0*/  HMMA.16816.F32.BF16 R40, R4, R42, R108 ;  /* 0x0000002a0428723c */ /* 0x000fe2000004186c */
[----:B------:R-:W-:Y:S01]  /*4c00*/  LDSM.16.MT88.4 R108, [R202+0xc00] ;  /* 0x000c0000ca6c783b */ /* 0x000fe20000004200 */
[----:B-1----:R-:W-:-:S04]  /*4c10*/  FFMA.FTZ R8, R164, c[0x0][0x2d0], -R16 ;  /* 0x0000b400a4087a23 */ /* 0x002fc80000010810 */
[----:B------:R1:W2:Y:S02]  /*4c20*/  MUFU.EX2 R227, R8 ;  /* 0x0000000800e37308 */ /* 0x0002a40000000800 */
[----:B------:R-:W-:Y:S01]  /*4c30*/  HMMA.16816.F32.BF16 R36, R4, R14, R112 ;  /* 0x0000000e0424723c */ /* 0x000fe20000041870 */
[----:B------:R-:W4:Y:S06]  /*4c40*/  LDSM.16.MT88.4 R12, [R201+0x800] ;  /* 0x00080000c90c783b */ /* 0x000f2c0000004200 */
[----:B------:R-:W-:Y:S02]  /*4c50*/  FFMA.FTZ R4, R139, c[0x0][0x2d0], -R2 ;  /* 0x0000b4008b047a23 */ /* 0x000fe40000010802 */
[----:B-1----:R-:W-:Y:S01]  /*4c60*/  FFMA.FTZ R8, R151, c[0x0][0x2d0], -R3 ;  /* 0x0000b40097087a23 */ /* 0x002fe20000010803 */
[----:B--2---:R-:W-:Y:S01]  /*4c70*/  F2FP.BF16.PACK_AB R10, R227, R226 ;  /* 0x000000e2e30a723e */ /* 0x004fe200000010ff */
[----:B------:R1:W-:Y:S08]  /*4c80*/  MUFU.EX2 R151, R4 ;  /* 0x0000000400977308 */ /* 0x0003f00000000800 */
[----:B------:R2:W-:Y:S01]  /*4c90*/  MUFU.EX2 R199, R8 ;  /* 0x0000000800c77308 */ /* 0x0005e20000000800 */
[----:B-1----:R-:W-:-:S07]  /*4ca0*/  FFMA.FTZ R4, R126, c[0x0][0x2d0], -R0 ;  /* 0x0000b4007e047a23 */ /* 0x002fce0000010800 */
[----:B------:R1:W-:Y:S01]  /*4cb0*/  MUFU.EX2 R144, R4 ;  /* 0x0000000400907308 */ /* 0x0003e20000000800 */
[----:B--2---:R-:W-:-:S07]  /*4cc0*/  FFMA.FTZ R8, R150, c[0x0][0x2d0], -R3 ;  /* 0x0000b40096087a23 */ /* 0x004fce0000010803 */
[----:B------:R2:W5:Y:S01]  /*4cd0*/  MUFU.EX2 R217, R8 ;  /* 0x0000000800d97308 */ /* 0x0005620000000800 */
[----:B-1----:R-:W-:Y:S02]  /*4ce0*/  FFMA.FTZ R4, R125, c[0x0][0x2d0], -R0 ;  /* 0x0000b4007d047a23 */ /* 0x002fe40000010800 */
[----:B--2---:R-:W-:Y:S01]  /*4cf0*/  FFMA.FTZ R8, R146, c[0x0][0x2d0], -R3 ;  /* 0x0000b40092087a23 */ /* 0x004fe20000010803 */
[----:B-----5:R-:W-:-:S04]  /*4d00*/  F2FP.BF16.PACK_AB R9, R217, R199 ;  /* 0x000000c7d909723e */ /* 0x020fc800000010ff */
[----:B------:R1:W-:Y:S02]  /*4d10*/  MUFU.EX2 R222, R8 ;  /* 0x0000000800de7308 */ /* 0x0003e40000000800 */
[----:B-1----:R-:W-:-:S06]  /*4d20*/  FFMA.FTZ R8, R145, c[0x0][0x2d0], -R3 ;  /* 0x0000b40091087a23 */ /* 0x002fcc0000010803 */
[----:B------:R1:W2:Y:S08]  /*4d30*/  MUFU.EX2 R145, R4 ;  /* 0x0000000400917308 */ /* 0x0002b00000000800 */
[----:B------:R5:W3:Y:S01]  /*4d40*/  MUFU.EX2 R223, R8 ;  /* 0x0000000800df7308 */ /* 0x000ae20000000800 */
[----:B-1----:R-:W-:Y:S01]  /*4d50*/  FFMA.FTZ R4, R127, c[0x0][0x2d0], -R0 ;  /* 0x0000b4007f047a23 */ /* 0x002fe20000010800 */
[----:B--2---:R-:W-:-:S06]  /*4d60*/  F2FP.BF16.PACK_AB R5, R145, R144 ;  /* 0x000000909105723e */ /* 0x004fcc00000010ff */
[----:B------:R1:W-:Y:S01]  /*4d70*/  MUFU.EX2 R146, R4 ;  /* 0x0000000400927308 */ /* 0x0003e20000000800 */
[----:B-----5:R-:W-:Y:S01]  /*4d80*/  FFMA.FTZ R8, R138, c[0x0][0x2d0], -R2 ;  /* 0x0000b4008a087a23 */ /* 0x020fe20000010802 */
[----:B---3--:R-:W-:-:S06]  /*4d90*/  F2FP.BF16.PACK_AB R11, R223, R222 ;  /* 0x000000dedf0b723e */ /* 0x008fcc00000010ff */
[----:B------:R2:W-:Y:S01]  /*4da0*/  MUFU.EX2 R196, R8 ;  /* 0x0000000800c47308 */ /* 0x0005e20000000800 */
[----:B-1----:R-:W-:Y:S02]  /*4db0*/  FFMA.FTZ R4, R124, c[0x0][0x2d0], -R0 ;  /* 0x0000b4007c047a23 */ /* 0x002fe40000010800 */
[----:B------:R-:W-:Y:S05]  /*4dc0*/  LDSM.16.MT88.4 R124, [R201+0x1c00] ;  /* 0x001c0000c97c783b */ /* 0x000fea0000004200 */
[----:B------:R-:W1:Y:S01]  /*4dd0*/  MUFU.EX2 R150, R4 ;  /* 0x0000000400967308 */ /* 0x000e620000000800 */
[----:B--2---:R-:W-:-:S07]  /*4de0*/  FFMA.FTZ R8, R137, c[0x0][0x2d0], -R2 ;  /* 0x0000b40089087a23 */ /* 0x004fce0000010802 */
[----:B------:R2:W3:Y:S01]  /*4df0*/  MUFU.EX2 R197, R8 ;  /* 0x0000000800c57308 */ /* 0x0004e20000000800 */
[----:B-1----:R-:W-:Y:S01]  /*4e00*/  F2FP.BF16.PACK_AB R7, R150, R146 ;  /* 0x000000929607723e */ /* 0x002fe200000010ff */
[----:B--2---:R-:W-:Y:S01]  /*4e10*/  FFMA.FTZ R8, R136, c[0x0][0x2d0], -R2 ;  /* 0x0000b40088087a23 */ /* 0x004fe20000010802 */
[----:B---3--:R-:W-:-:S05]  /*4e20*/  F2FP.BF16.PACK_AB R4, R197, R196 ;  /* 0x000000c4c504723e */ /* 0x008fca00000010ff */
[----:B------:R1:W2:Y:S02]  /*4e30*/  MUFU.EX2 R198, R8 ;  /* 0x0000000800c67308 */ /* 0x0002a40000000800 */
[----:B-1----:R-:W-:Y:S02]  /*4e40*/  F2FP.BF16.PACK_AB R8, R225, R224 ;  /* 0x000000e0e108723e */ /* 0x002fe400000010ff */
[----:B--2---:R-:W-:-:S05]  /*4e50*/  F2FP.BF16.PACK_AB R6, R151, R198 ;  /* 0x000000c69706723e */ /* 0x004fca00000010ff */
[C---:B------:R-:W-:Y:S08]  /*4e60*/  HMMA.16816.F32.BF16 R112, R8.reuse, R26, R80 ;  /* 0x0000001a0870723c */ /* 0x040ff00000041850 */
[-C--:B----4-:R-:W-:Y:S08]  /*4e70*/  HMMA.16816.F32.BF16 R152, R8, R12.reuse, R152 ;  /* 0x0000000c0898723c */ /* 0x090ff00000041898 */
[----:B------:R-:W-:Y:S08]  /*4e80*/  HMMA.16816.F32.BF16 R156, R4, R12, R156 ;  /* 0x0000000c049c723c */ /* 0x000ff0000004189c */
[-C--:B------:R-:W-:Y:S08]  /*4e90*/  HMMA.16816.F32.BF16 R164, R8, R14.reuse, R68 ;  /* 0x0000000e08a4723c */ /* 0x080ff00000041844 */
[----:B------:R-:W-:Y:S01]  /*4ea0*/  HMMA.16816.F32.BF16 R64, R4, R14, R64 ;  /* 0x0000000e0440723c */ /* 0x000fe20000041840 */
[----:B------:R-:W1:Y:S07]  /*4eb0*/  LDSM.16.MT88.4 R12, [R202+0x1800] ;  /* 0x00180000ca0c783b */ /* 0x000e6e0000004200 */
[----:B------:R-:W-:Y:S01]  /*4ec0*/  HMMA.16816.F32.BF16 R80, R8, R30, R32 ;  /* 0x0000001e0850723c */ /* 0x000fe20000041820 */
[----:B------:R-:W2:Y:S07]  /*4ed0*/  LDSM.16.MT88.4 R32, [R202+0x2800] ;  /* 0x00280000ca20783b */ /* 0x000eae0000004200 */
[----:B------:R-:W-:Y:S08]  /*4ee0*/  HMMA.16816.F32.BF16 R172, R4, R24, R132 ;  /* 0x0000001804ac723c */ /* 0x000ff00000041884 */
[C---:B------:R-:W-:Y:S08]  /*4ef0*/  HMMA.16816.F32.BF16 R104, R8.reuse, R28, R84 ;  /* 0x0000001c0868723c */ /* 0x040ff00000041854 */
[C---:B------:R-:W-:Y:S01]  /*4f00*/  HMMA.16816.F32.BF16 R100, R8.reuse, R24, R160 ;  /* 0x000000180864723c */ /* 0x040fe200000418a0 */
[----:B------:R-:W-:Y:S07]  /*4f10*/  LDSM.16.MT88.4 R160, [R201+0xc00] ;  /* 0x000c0000c9a0783b */ /* 0x000fee0000004200 */
[C---:B------:R-:W-:Y:S01]  /*4f20*/  HMMA.16816.F32.BF16 R68, R8.reuse, R20, R168 ;  /* 0x000000140844723c */ /* 0x040fe200000418a8 */
[----:B------:R-:W-:Y:S07]  /*4f30*/  LDSM.16.MT88.4 R168, [R202+0x1c00] ;  /* 0x001c0000caa8783b */ /* 0x000fee0000004200 */
[C---:B-1----:R-:W-:Y:S08]  /*4f40*/  HMMA.16816.F32.BF16 R132, R8.reuse, R12, R116 ;  /* 0x0000000c0884723c */ /* 0x042ff00000041874 */
[C---:B------:R-:W-:Y:S08]  /*4f50*/  HMMA.16816.F32.BF16 R128, R8.reuse, R22, R128 ;  /* 0x000000160880723c */ /* 0x040ff00000041880 */
[C---:B------:R-:W-:Y:S08]  /*4f60*/  HMMA.16816.F32.BF16 R52, R8.reuse, R14, R52 ;  /* 0x0000000e0834723c */ /* 0x040ff00000041834 */
[C---:B--2---:R-:W-:Y:S08]  /*4f70*/  HMMA.16816.F32.BF16 R84, R8.reuse, R32, R120 ;  /* 0x000000200854723c */ /* 0x044ff00000041878 */
[----:B------:R-:W-:Y:S01]  /*4f80*/  HMMA.16816.F32.BF16 R44, R8, R34, R44 ;  /* 0x00000022082c723c */ /* 0x000fe2000004182c */
[----:B------:R-:W2:Y:S06]  /*4f90*/  LDL R9, [R1+0x40] ;  /* 0x0000400001097983 */ /* 0x000eac0000100800 */
[----:B------:R-:W-:Y:S01]  /*4fa0*/  FFMA.FTZ R8, R195, c[0x0][0x2d0], -R16 ;  /* 0x0000b400c3087a23 */ /* 0x000fe20000010810 */
[----:B------:R-:W-:Y:S01]  /*4fb0*/  HMMA.16816.F32.BF16 R60, R4, R26, R60 ;  /* 0x0000001a043c723c */ /* 0x000fe2000004183c */
[----:B------:R-:W-:-:S02]  /*4fc0*/  MOV R195, R72 ;  /* 0x0000004800c37202 */ /* 0x000fc40000000f00 */
[----:B------:R1:W-:Y:S05]  /*4fd0*/  MUFU.EX2 R24, R8 ;  /* 0x0000000800187308 */ /* 0x0003ea0000000800 */
[C---:B------:R-:W-:Y:S07]  /*4fe0*/  HMMA.16816.F32.BF16 R120, R4.reuse, R20, R180 ;  /* 0x000000140478723c */ /* 0x040fee00000418b4 */
[----:B------:R-:W-:Y:S01]  /*4ff0*/  MOV R182, R18 ;  /* 0x0000001200b67202 */ /* 0x000fe20000000f00 */
[----:B------:R-:W-:Y:S01]  /*5000*/  HMMA.16816.F32.BF16 R56, R4, R22, R56 ;  /* 0x000000160438723c */ /* 0x000fe20000041838 */
[----:B------:R-:W-:Y:S01]  /*5010*/  MOV R181, R89 ;  /* 0x0000005900b57202 */ /* 0x000fe20000000f00 */
[----:B-1----:R-:W-:Y:S01]  /*5020*/  FFMA.FTZ R8, R194, c[0x0][0x2d0], -R16 ;  /* 0x0000b400c2087a23 */ /* 0x002fe20000010810 */
[----:B------:R-:W-:-:S02]  /*5030*/  MOV R194, R73 ;  /* 0x0000004900c27202 */ /* 0x000fc40000000f00 */
[----:B------:R-:W-:Y:S01]  /*5040*/  MOV R180, R90 ;  /* 0x0000005a00b47202 */ /* 0x000fe20000000f00 */
[----:B------:R1:W3:Y:S02]  /*5050*/  MUFU.EX2 R25, R8 ;  /* 0x0000000800197308 */ /* 0x0002e40000000800 */
[----:B------:R-:W-:Y:S01]  /*5060*/  HMMA.16816.F32.BF16 R48, R4, R14, R48 ;  /* 0x0000000e0430723c */ /* 0x000fe20000041830 */
[----:B------:R-:W-:-:S07]  /*5070*/  MOV R183, R19 ;  /* 0x0000001300b77202 */ /* 0x000fce0000000f00 */
[----:B------:R-:W-:Y:S01]  /*5080*/  HMMA.16816.F32.BF16 R136, R4, R12, R92 ;  /* 0x0000000c0488723c */ /* 0x000fe2000004185c */
[----:B-1----:R-:W-:Y:S01]  /*5090*/  FFMA.FTZ R8, R193, c[0x0][0x2d0], -R16 ;  /* 0x0000b400c1087a23 */ /* 0x002fe20000010810 */
[----:B------:R-:W-:-:S03]  /*50a0*/  MOV R193, R74 ;  /* 0x0000004a00c17202 */ /* 0x000fc60000000f00 */
[----:B------:R1:W-:Y:S02]  /*50b0*/  MUFU.EX2 R27, R8 ;  /* 0x00000008001b7308 */ /* 0x0003e40000000800 */
[----:B-1----:R-:W-:Y:S01]  /*50c0*/  FFMA.FTZ R8, R192, c[0x0][0x2d0], -R16 ;  /* 0x0000b400c0087a23 */ /* 0x002fe20000010810 */
[----:B------:R-:W-:Y:S02]  /*50d0*/  MOV R192, R75 ;  /* 0x0000004b00c07202 */ /* 0x000fe40000000f00 */
[C---:B------:R-:W-:Y:S03]  /*50e0*/  HMMA.16816.F32.BF16 R72, R4.reuse, R28, R76 ;  /* 0x0000001c0448723c */ /* 0x040fe6000004184c */
[----:B------:R1:W-:Y:S05]  /*50f0*/  MUFU.EX2 R26, R8 ;  /* 0x00000008001a7308 */ /* 0x0003ea0000000800 */
[----:B------:R-:W-:Y:S01]  /*5100*/  HMMA.16816.F32.BF16 R40, R4, R30, R40 ;  /* 0x0000001e0428723c */ /* 0x000fe20000041828 */
[----:B------:R-:W-:-:S07]  /*5110*/  MOV R29, R91 ;  /* 0x0000005b001d7202 */ /* 0x000fce0000000f00 */
[----:B------:R-:W-:Y:S01]  /*5120*/  HMMA.16816.F32.BF16 R36, R4, R34, R36 ;  /* 0x000000220424723c */ /* 0x000fe20000041824 */
[--C-:B-1----:R-:W-:Y:S02]  /*5130*/  FFMA.FTZ R8, R191, c[0x0][0x2d0], -R3.reuse ;  /* 0x0000b400bf087a23 */ /* 0x102fe40000010803 */
[----:B------:R-:W-:Y:S01]  /*5140*/  FADD.FTZ R10, R229, R228 ;  /* 0x000000e4e50a7221 */ /* 0x000fe20000010000 */
[----:B---3--:R-:W-:Y:S01]  /*5150*/  F2FP.BF16.PACK_AB R96, R25, R24 ;  /* 0x000000181960723e */ /* 0x008fe200000010ff */
[----:B------:R1:W-:Y:S01]  /*5160*/  MUFU.EX2 R20, R8 ;  /* 0x0000000800147308 */ /* 0x0003e20000000800 */
[----:B------:R-:W-:Y:S01]  /*5170*/  LDSM.16.MT88.4 R76, [R201+0x2c00] ;  /* 0x002c0000c94c783b */ /* 0x000fe20000004200 */
[----:B-1----:R-:W-:-:S06]  /*5180*/  FFMA.FTZ R8, R190, c[0x0][0x2d0], -R3 ;  /* 0x0000b400be087a23 */ /* 0x002fcc0000010803 */
[----:B------:R1:W3:Y:S02]  /*5190*/  MUFU.EX2 R21, R8 ;  /* 0x0000000800157308 */ /* 0x0002e40000000800 */
[--C-:B-1----:R-:W-:Y:S02]  /*51a0*/  FFMA.FTZ R8, R189, c[0x0][0x2d0], -R3.reuse ;  /* 0x0000b400bd087a23 */ /* 0x102fe40000010803 */
[----:B------:R-:W-:-:S04]  /*51b0*/  FFMA.FTZ R3, R188, c[0x0][0x2d0], -R3 ;  /* 0x0000b400bc037a23 */ /* 0x000fc80000010803 */
[----:B------:R1:W-:Y:S02]  /*51c0*/  MUFU.EX2 R22, R3 ;  /* 0x0000000300167308 */ /* 0x0003e40000000800 */
[----:B-1----:R-:W-:-:S06]  /*51d0*/  FFMA.FTZ R3, R187, c[0x0][0x2d0], -R2 ;  /* 0x0000b400bb037a23 */ /* 0x002fcc0000010802 */
[----:B------:R1:W-:Y:S01]  /*51e0*/  MUFU.EX2 R15, R3 ;  /* 0x00000003000f7308 */ /* 0x0003e20000000800 */
[----:B------:R-:W-:Y:S01]  /*51f0*/  HMMA.16816.F32.BF16 R88, R4, R32, R140 ;  /* 0x000000200458723c */ /* 0x000fe2000004188c */
[----:B------:R-:W4:Y:S01]  /*5200*/  LDSM.16.MT88.4 R4, [R202+0x2c00] ;  /* 0x002c0000ca04783b */ /* 0x000f220000004200 */
[----:B-1----:R-:W-:-:S05]  /*5210*/  FFMA.FTZ R3, R186, c[0x0][0x2d0], -R2 ;  /* 0x0000b400ba037a23 */ /* 0x002fca0000010802 */
[----:B------:R1:W-:Y:S02]  /*5220*/  MUFU.EX2 R18, R3 ;  /* 0x0000000300127308 */ /* 0x0003e40000000800 */
[--C-:B-1----:R-:W-:Y:S02]  /*5230*/  FFMA.FTZ R3, R185, c[0x0][0x2d0], -R2.reuse ;  /* 0x0000b400b9037a23 */ /* 0x102fe40000010802 */
[----:B------:R-:W-:-:S04]  /*5240*/  FFMA.FTZ R2, R184, c[0x0][0x2d0], -R2 ;  /* 0x0000b400b8027a23 */ /* 0x000fc80000010802 */
[----:B------:R1:W-:Y:S02]  /*5250*/  MUFU.EX2 R16, R2 ;  /* 0x0000000200107308 */ /* 0x0003e40000000800 */
[----:B-1----:R-:W-:-:S06]  /*5260*/  FFMA.FTZ R2, R179, c[0x0][0x2d0], -R0 ;  /* 0x0000b400b3027a23 */ /* 0x002fcc0000010800 */
[----:B------:R1:W-:Y:S02]  /*5270*/  MUFU.EX2 R11, R2 ;  /* 0x00000002000b7308 */ /* 0x0003e40000000800 */
[----:B-1----:R-:W-:-:S06]  /*5280*/  FFMA.FTZ R2, R178, c[0x0][0x2d0], -R0 ;  /* 0x0000b400b2027a23 */ /* 0x002fcc0000010800 */
[----:B------:R1:W-:Y:S02]  /*5290*/  MUFU.EX2 R12, R2 ;  /* 0x00000002000c7308 */ /* 0x0003e40000000800 */
[--C-:B-1----:R-:W-:Y:S02]  /*52a0*/  FFMA.FTZ R2, R177, c[0x0][0x2d0], -R0.reuse ;  /* 0x0000b400b1027a23 */ /* 0x102fe40000010800 */
[----:B------:R-:W-:-:S04]  /*52b0*/  FFMA.FTZ R0, R176, c[0x0][0x2d0], -R0 ;  /* 0x0000b400b0007a23 */ /* 0x000fc80000010800 */
[----:B------:R2:W-:Y:S08]  /*52c0*/  MUFU.EX2 R13, R2 ;  /* 0x00000002000d7308 */ /* 0x0005f00000000800 */
[----:B------:R1:W-:Y:S08]  /*52d0*/  MUFU.EX2 R14, R0 ;  /* 0x00000000000e7308 */ /* 0x0003f00000000800 */
[----:B------:R-:W5:Y:S08]  /*52e0*/  MUFU.EX2 R23, R8 ;  /* 0x0000000800177308 */ /* 0x000f700000000800 */
[----:B------:R1:W1:Y:S01]  /*52f0*/  MUFU.EX2 R19, R3 ;  /* 0x0000000300137308 */ /* 0x0002620000000800 */
[----:B--2---:R-:W-:Y:S01]  /*5300*/  @P5 IMAD.HI.U32 R2, R9, c[0x0][0x2c8], RZ ;  /* 0x0000b20009025a27 */ /* 0x004fe200078e00ff */
[----:B-1----:R-:W-:-:S02]  /*5310*/  MOV R0, R9 ;  /* 0x0000000900007202 */ /* 0x002fc40000000f00 */
[----:B------:R-:W-:Y:S02]  /*5320*/  MOV R9, c[0x0][0x2ac] ;  /* 0x0000ab0000097a02 */ /* 0x000fe40000000f00 */
[----:B------:R-:W-:-:S03]  /*5330*/  @P5 SHF.R.U32.HI R0, RZ, c[0x0][0x2cc], R2 ;  /* 0x0000b300ff005a19 */ /* 0x000fc60000011602 */
[----:B------:R-:W-:-:S05]  /*5340*/  IMAD R9, R9, c[0x0][0x1d0], RZ ;  /* 0x0000740009097a24 */ /* 0x000fca00078e02ff */
[----:B------:R-:W-:Y:S01]  /*5350*/  IADD3 R0, R0, -c[0x0][0x168], R9 ;  /* 0x80005a0000007a10 */ /* 0x000fe20007ffe009 */
[----:B------:R-:W-:-:S03]  /*5360*/  FADD.FTZ R3, R231, R230 ;  /* 0x000000e6e7037221 */ /* 0x000fc60000010000 */
[----:B------:R-:W-:Y:S01]  /*5370*/  SHF.R.S32.HI R2, RZ, 0x1f, R0 ;  /* 0x0000001fff027819 */ /* 0x000fe20000011400 */
[----:B------:R-:W-:Y:S02]  /*5380*/  FADD.FTZ R8, R239, R238 ;  /* 0x000000eeef087221 */ /* 0x000fe40000010000 */
[----:B------:R-:W-:Y:S01]  /*5390*/  FADD.FTZ R3, R29, R3 ;  /* 0x000000031d037221 */ /* 0x000fe20000010000 */
[----:B------:R-:W-:Y:S01]  /*53a0*/  LEA.HI R9, R2, R0, RZ, 0x6 ;  /* 0x0000000002097211 */ /* 0x000fe200078f30ff */
[----:B------:R-:W-:Y:S01]  /*53b0*/  FADD.FTZ R2, R248, R10 ;  /* 0x0000000af8027221 */ /* 0x000fe20000010000 */
[----:B---3--:R-:W-:Y:S01]  /*53c0*/  F2FP.BF16.PACK_AB R97, R21, R20 ;  /* 0x000000141561723e */ /* 0x008fe200000010ff */
[----:B------:R-:W-:Y:S01]  /*53d0*/  FADD.FTZ R0, R243, R8 ;  /* 0x00000008f3007221 */ /* 0x000fe20000010000 */
[----:B------:R-:W-:Y:S01]  /*53e0*/  F2FP.BF16.PACK_AB R98, R26, R27 ;  /* 0x0000001b1a62723e */ /* 0x000fe200000010ff */
[----:B------:R-:W-:Y:S01]  /*53f0*/  FADD.FTZ R8, R235, R232 ;  /* 0x000000e8eb087221 */ /* 0x000fe20000010000 */
[----:B-----5:R-:W-:Y:S01]  /*5400*/  F2FP.BF16.PACK_AB R99, R22, R23 ;  /* 0x000000171663723e */ /* 0x020fe200000010ff */
[----:B------:R-:W-:Y:S01]  /*5410*/  FADD.FTZ R3, R192, R3 ;  /* 0x00000003c0037221 */ /* 0x000fe20000010000 */
[----:B------:R-:W-:-:S02]  /*5420*/  F2FP.BF16.PACK_AB R92, R18, R15 ;  /* 0x0000000f125c723e */ /* 0x000fc400000010ff */
[----:B------:R-:W-:Y:S02]  /*5430*/  F2FP.BF16.PACK_AB R94, R16, R19 ;  /* 0x00000013105e723e */ /* 0x000fe400000010ff */
[----:B------:R-:W-:Y:S02]  /*5440*/  F2FP.BF16.PACK_AB R93, R12, R11 ;  /* 0x0000000b0c5d723e */ /* 0x000fe400000010ff */
[----:B------:R-:W-:Y:S01]  /*5450*/  F2FP.BF16.PACK_AB R95, R14, R13 ;  /* 0x0000000d0e5f723e */ /* 0x000fe200000010ff */
[----:B------:R-:W-:Y:S02]  /*5460*/  FADD.FTZ R2, R250, R2 ;  /* 0x00000002fa027221 */ /* 0x000fe40000010000 */
[----:B------:R-:W-:Y:S02]  /*5470*/  FADD.FTZ R0, R244, R0 ;  /* 0x00000000f4007221 */ /* 0x000fe40000010000 */
[----:B------:R-:W-:Y:S02]  /*5480*/  FADD.FTZ R8, R234, R8 ;  /* 0x00000008ea087221 */ /* 0x000fe40000010000 */
[----:B------:R-:W-:Y:S01]  /*5490*/  FADD.FTZ R3, R193, R3 ;  /* 0x00000003c1037221 */ /* 0x000fe20000010000 */
[----:B----4-:R-:W-:Y:S01]  /*54a0*/  HMMA.16816.F32.BF16 R84, R96, R4, R84 ;  /* 0x000000046054723c */ /* 0x010fe20000041854 */
[----:B------:R-:W-:-:S02]  /*54b0*/  FADD.FTZ R2, R251, R2 ;  /* 0x00000002fb027221 */ /* 0x000fc40000010000 */
[----:B------:R-:W-:-:S05]  /*54c0*/  FADD.FTZ R0, R247, R0 ;  /* 0x00000000f7007221 */ /* 0x000fca0000010000 */
        /* <DEDUP_REMOVED lines=37> */
[----:B------:R-:W-:-:S05]  /*5720*/  FADD.FTZ R0, R11, R2 ;  /* 0x000000020b007221 */ /* 0x000fca0000010000 */
[----:B------:R-:W-:Y:S01]  /*5730*/  HMMA.16816.F32.BF16 R152, R96, R160, R152 ;  /* 0x000000a06098723c */ /* 0x000fe20000041898 */
[----:B------:R-:W-:-:S07]  /*5740*/  FADD.FTZ R4, R25, R4 ;  /* 0x0000000419047221 */ /* 0x000fce0000010000 */
[----:B------:R-:W-:Y:S01]  /*5750*/  HMMA.16816.F32.BF16 R156, R92, R160, R156 ;  /* 0x000000a05c9c723c */ /* 0x000fe2000004189c */
[----:B------:R-:W-:-:S07]  /*5760*/  FADD.FTZ R0, R12, R0 ;  /* 0x000000000c007221 */ /* 0x000fce0000010000 */
        /* <DEDUP_REMOVED lines=16> */
[-C--:B------:R-:W-:Y:S08]  /*5870*/  HMMA.16816.F32.BF16 R96, R96, R6.reuse, R44 ;  /* 0x000000066060723c */ /* 0x080ff0000004182c */
[----:B------:R-:W-:Y:S07]  /*5880*/  HMMA.16816.F32.BF16 R92, R92, R6, R36 ;  /* 0x000000065c5c723c */ /* 0x000fee0000041824 */
[----:B------:R-:W-:Y:S01]  /*5890*/  FADD.FTZ R6, R21, R3 ;  /* 0x0000000315067221 */ /* 0x000fe20000010000 */
[----:B------:R-:W-:Y:S01]  /*58a0*/  SHF.R.S32.HI R3, RZ, 0x6, R9 ;  /* 0x00000006ff037819 */ /* 0x000fe20000011409 */
[----:B------:R-:W-:-:S03]  /*58b0*/  FADD.FTZ R0, R13, R0 ;  /* 0x000000000d007221 */ /* 0x000fc60000010000 */
[----:B------:R-:W-:Y:S01]  /*58c0*/  IMNMX R7, RZ, R3, !PT ;  /* 0x00000003ff077217 */ /* 0x000fe20007800200 */
[----:B------:R-:W-:Y:S02]  /*58d0*/  FADD.FTZ R3, R27, R4 ;  /* 0x000000041b037221 */ /* 0x000fe40000010000 */
[----:B------:R-:W-:Y:S02]  /*58e0*/  FADD.FTZ R2, R23, R6 ;  /* 0x0000000617027221 */ /* 0x000fe40000010000 */
[----:B------:R-:W-:Y:S02]  /*58f0*/  FADD.FTZ R4, R19, R5 ;  /* 0x0000000513047221 */ /* 0x000fe40000010000 */
[----:B------:R-:W-:Y:S02]  /*5900*/  FADD.FTZ R5, R26, R3 ;  /* 0x000000031a057221 */ /* 0x000fe40000010000 */
[----:B------:R-:W-:Y:S02]  /*5910*/  FADD.FTZ R3, R22, R2 ;  /* 0x0000000216037221 */ /* 0x000fe40000010000 */
[----:B------:R-:W-:Y:S01]  /*5920*/  FADD.FTZ R0, R14, R0 ;  /* 0x000000000e007221 */ /* 0x000fe20000010000 */
[----:B------:R1:W-:Y:S01]  /*5930*/  STL [R1+0x14], R7 ;  /* 0x0000140701007387 */ /* 0x0003e20000100800 */
[----:B------:R-:W-:-:S03]  /*5940*/  FADD.FTZ R2, R16, R4 ;  /* 0x0000000410027221 */ /* 0x000fc60000010000 */
[----:B------:R1:W-:Y:S01]  /*5950*/  STL [R1+0x4], R5 ;  /* 0x0000040501007387 */ /* 0x0003e20000100800 */
[----:B------:R-:W-:-:S03]  /*5960*/  IADD3 R221, R221, -0x2, RZ ;  /* 0xfffffffedddd7810 */ /* 0x000fc60007ffe0ff */
[----:B------:R1:W-:Y:S04]  /*5970*/  STL [R1+0x10], R3 ;  /* 0x0000100301007387 */ /* 0x0003e80000100800 */
[----:B------:R1:W-:Y:S04]  /*5980*/  STL [R1+0x8], R0 ;  /* 0x0000080001007387 */ /* 0x0003e80000100800 */
[----:B------:R1:W-:Y:S01]  /*5990*/  STL [R1+0xc], R2 ;  /* 0x00000c0201007387 */ /* 0x0003e20000100800 */
[----:B------:R-:W-:Y:S11]  /*59a0*/  ISETP.GE.AND P0, PT, R221, R7, PT ;  /* 0x00000007dd00720c */ /* 0x000ff60003f06270 */
[----:B------:R-:W-:Y:S02]  /*59b0*/  @!UPT UIADD3 URZ, URZ, URZ, URZ ;  /* 0x0000003f3f3ff290 */ /* 0x000fe4000fffe03f */
[----:B------:R-:W-:Y:S05]  /*59c0*/  @!P0 BRA `(.L_x_613) ;  /* 0x0000430000008947 */ /* 0x000fea0003800000 */
[----:B------:R-:W-:Y:S01]  /*59d0*/  MOV R146, R148 ;  /* 0x0000009400927202 */ /* 0x000fe20000000f00 */
[----:B------:R-:W-:Y:S01]  /*59e0*/  IMAD.MOV.U32 R151, RZ, RZ, R17 ;  /* 0x000000ffff977224 */ /* 0x000fe200078e0011 */
[----:B------:R-:W-:Y:S01]  /*59f0*/  MOV R145, R149 ;  /* 0x0000009500917202 */ /* 0x000fe20000000f00 */
[----:B------:R-:W-:Y:S01]  /*5a00*/  IMAD.MOV.U32 R235, RZ, RZ, R221 ;  /* 0x000000ffffeb7224 */ /* 0x000fe200078e00dd */
[----:B------:R-:W-:Y:S02]  /*5a10*/  MOV R150, R147 ;  /* 0x0000009300967202 */ /* 0x000fe40000000f00 */
.L_x_624:
[----:B------:R-:W-:Y:S04]  /*5a20*/  DEPBAR.LE SB0, 0x0 ;  /* 0x000080000000791a */ /* 0x000fe80000000000 */
[----:B------:R-:W-:Y:S01]  /*5a30*/  WARPSYNC 0xffffffff ;  /* 0xffffffff00007948 */ /* 0x000fe20003800000 */
[----:B------:R-:W-:Y:S01]  /*5a40*/  BAR.SYNC.DEFER_BLOCKING 0x0 ;  /* 0x0000000000007b1d */ /* 0x000fe20000010000 */
[----:B------:R-:W-:Y:S05]  /*5a50*/  ISETP.GE.AND P0, PT, R235, RZ, PT ;  /* 0x000000ffeb00720c */ /* 0x000fea0003f06270 */
[----:B------:R2:W3:Y:S01]  /*5a60*/  LDSM.16.M88.4 R64, [R203] ;  /* 0x00000000cb40783b */ /* 0x0004e20000000200 */
[----:B------:R-:W-:Y:S03]  /*5a70*/  BSSY B0, `(.L_x_614) ;  /* 0x0000054000007945 */ /* 0x000fe60003800000 */
[----:B------:R2:W4:Y:S04]  /*5a80*/  LDSM.16.M88.4 R60, [R203+0x1000] ;  /* 0x00100000cb3c783b */ /* 0x0005280000000200 */
[----:B------:R2:W1:Y:S04]  /*5a90*/  LDSM.16.M88.4 R16, [R200] ;  /* 0x00000000c810783b */ /* 0x0004680000000200 */
[----:B------:R2:W1:Y:S04]  /*5aa0*/  LDSM.16.M88.4 R32, [R200+0x400] ;  /* 0x00040000c820783b */ /* 0x0004680000000200 */
[----:B------:R2:W1:Y:S04]  /*5ab0*/  LDSM.16.M88.4 R48, [R200+0x800] ;  /* 0x00080000c830783b */ /* 0x0004680000000200 */
[----:B------:R2:W1:Y:S04]  /*5ac0*/  LDSM.16.M88.4 R172, [R200+0xc00] ;  /* 0x000c0000c8ac783b */ /* 0x0004680000000200 */
[----:B------:R2:W1:Y:S04]  /*5ad0*/  LDSM.16.M88.4 R176, [R204] ;  /* 0x00000000ccb0783b */ /* 0x0004680000000200 */
[----:B------:R2:W1:Y:S04]  /*5ae0*/  LDSM.16.M88.4 R184, [R204+0x1000] ;  /* 0x00100000ccb8783b */ /* 0x0004680000000200 */
[----:B------:R2:W1:Y:S04]  /*5af0*/  LDSM.16.M88.4 R180, [R205] ;  /* 0x00000000cdb4783b */ /* 0x0004680000000200 */
[----:B------:R2:W1:Y:S04]  /*5b00*/  LDSM.16.M88.4 R188, [R216] ;  /* 0x00000000d8bc783b */ /* 0x0004680000000200 */
[----:B------:R2:W1:Y:S04]  /*5b10*/  LDSM.16.M88.4 R192, [R215] ;  /* 0x00000000d7c0783b */ /* 0x0004680000000200 */
[----:B------:R2:W1:Y:S01]  /*5b20*/  LDSM.16.M88.4 R196, [R214] ;  /* 0x00000000d6c4783b */ /* 0x0004620000000200 */
[----:B------:R-:W-:-:S05]  /*5b30*/  @!P0 BRA `(.L_x_615) ;  /* 0x0000047000008947 */ /* 0x000fca0003800000 */
[----:B-1-34-:R-:W-:Y:S01]  /*5b40*/  SHF.R.S32.HI R0, RZ, 0x1f, R233 ;  /* 0x0000001fff007819 */ /* 0x01afe200000114e9 */
[----:B------:R-:W3:Y:S01]  /*5b50*/  LDL.64 R8, [R1+0x30] ;  /* 0x0000300001087983 */ /* 0x000ee20000100a00 */
[----:B------:R-:W-:Y:S01]  /*5b60*/  SHF.R.S32.HI R4, RZ, 0x1f, R220 ;  /* 0x0000001fff047819 */ /* 0x000fe200000114dc */
[----:B------:R-:W-:Y:S01]  /*5b70*/  IMAD.WIDE.U32 R2, R233, c[0x0][0x208], RZ ;  /* 0x00008200e9027a25 */ /* 0x000fe200078e00ff */
[C---:B------:R-:W-:Y:S02]  /*5b80*/  IADD3 R6, R218.reuse, 0x40, RZ ;  /* 0x00000040da067810 */ /* 0x040fe40007ffe0ff */
[----:B------:R-:W-:Y:S01]  /*5b90*/  IADD3 R5, R218, 0x40, RZ ;  /* 0x00000040da057810 */ /* 0x000fe20007ffe0ff */
[----:B------:R-:W4:Y:S01]  /*5ba0*/  LDL R7, [R1+0x3c] ;  /* 0x00003c0001077983 */ /* 0x000f220000100800 */
[----:B------:R-:W-:Y:S01]  /*5bb0*/  SHF.R.S32.HI R6, RZ, 0x1f, R6 ;  /* 0x0000001fff067819 */ /* 0x000fe20000011406 */
[----:B------:R-:W-:Y:S02]  /*5bc0*/  IMAD R0, R0, c[0x0][0x208], RZ ;  /* 0x0000820000007a24 */ /* 0x000fe400078e02ff */
[----:B------:R-:W-:Y:S01]  /*5bd0*/  IMAD R4, R4, c[0x0][0x218], RZ ;  /* 0x0000860004047a24 */ /* 0x000fe200078e02ff */
[----:B------:R-:W-:Y:S01]  /*5be0*/  SHF.L.U64.HI R15, R5, 0x1, R6 ;  /* 0x00000001050f7819 */ /* 0x000fe20000010206 */
[----:B------:R-:W-:Y:S01]  /*5bf0*/  IMAD R0, R233, c[0x0][0x20c], R0 ;  /* 0x00008300e9007a24 */ /* 0x000fe200078e0200 */
[----:B------:R-:W-:Y:S01]  /*5c00*/  SHF.R.S32.HI R6, RZ, 0x1f, R218 ;  /* 0x0000001fff067819 */ /* 0x000fe200000114da */
[----:B------:R-:W-:Y:S02]  /*5c10*/  IMAD R4, R220, c[0x0][0x21c], R4 ;  /* 0x00008700dc047a24 */ /* 0x000fe400078e0204 */
[----:B------:R-:W-:Y:S01]  /*5c20*/  IMAD.IADD R3, R3, 0x1, R0 ;  /* 0x0000000103037824 */ /* 0x000fe200078e0200 */
[----:B------:R-:W-:Y:S01]  /*5c30*/  SHF.L.U64.HI R13, R218, 0x1, R6 ;  /* 0x00000001da0d7819 */ /* 0x000fe20000010206 */
[----:B------:R-:W-:Y:S02]  /*5c40*/  IMAD.SHL.U32 R22, R5, 0x2, RZ ;  /* 0x0000000205167824 */ /* 0x000fe400078e00ff */
[----:B------:R-:W-:Y:S04]  /*5c50*/  IMAD.WIDE.U32 R2, R220, c[0x0][0x218], R2 ;  /* 0x00008600dc027a25 */ /* 0x000fe800078e0002 */
[----:B------:R-:W-:Y:S02]  /*5c60*/  IMAD.SHL.U32 R21, R252, 0x2, RZ ;  /* 0x00000002fc157824 */ /* 0x000fe400078e00ff */
[----:B------:R-:W-:Y:S01]  /*5c70*/  IMAD.SHL.U32 R20, R218, 0x2, RZ ;  /* 0x00000002da147824 */ /* 0x000fe200078e00ff */
[----:B---3--:R-:W-:Y:S04]  /*5c80*/  IADD3 R0, P0, R8, R2, RZ ;  /* 0x0000000208007210 */ /* 0x008fe80007f1e0ff */
[----:B----4-:R-:W-:Y:S02]  /*5c90*/  IADD3.X R4, R7, R3, R4, P0, !PT ;  /* 0x0000000307047210 */ /* 0x010fe400007fe404 */
[C---:B------:R-:W-:Y:S02]  /*5ca0*/  LEA R12, P0, R0.reuse, c[0x0][0x1f8], 0x1 ;  /* 0x00007e00000c7a11 */ /* 0x040fe400078008ff */
[----:B------:R-:W-:Y:S02]  /*5cb0*/  SHF.R.S32.HI R7, RZ, 0x1f, R252 ;  /* 0x0000001fff077819 */ /* 0x000fe400000114fc */
[----:B------:R-:W-:Y:S02]  /*5cc0*/  LEA.HI.X R5, R0, c[0x0][0x1fc], R4, 0x1, P0 ;  /* 0x00007f0000057a11 */ /* 0x000fe400000f0c04 */
[----:B------:R-:W-:Y:S01]  /*5cd0*/  SHF.L.U64.HI R14, R252, 0x1, R7 ;  /* 0x00000001fc0e7819 */ /* 0x000fe20000010207 */
[----:B------:R-:W-:-:S05]  /*5ce0*/  BRA.DIV ~URZ, `(.L_x_616) ;  /* 0x0000b3b27f007947 */ /* 0x000fca000b800000 */
[----:B------:R1:W3:Y:S02]  /*5cf0*/  SHFL.IDX PT, R4, R5, RZ, 0x1c1f ;  /* 0x001c1fff05047589 */ /* 0x0002e400000e0000 */
.L_x_675:
[----:B------:R-:W-:-:S05]  /*5d00*/  BRA.DIV ~URZ, `(.L_x_617) ;  /* 0x0000b4027f007947 */ /* 0x000fca000b800000 */
[----:B------:R-:W4:Y:S01]  /*5d10*/  SHFL.IDX PT, R0, R12, RZ, 0x1c1f ;  /* 0x001c1fff0c007589 */ /* 0x000f2200000e0000 */
[----:B------:R-:W-:Y:S02]  /*5d20*/  ISETP.GE.AND P2, PT, R218, c[0x0][0x1d4], PT ;  /* 0x00007500da007a0c */ /* 0x000fe40003f46270 */
[----:B------:R-:W-:Y:S02]  /*5d30*/  ISETP.GE.AND P1, PT, R252, c[0x0][0x1d4], PT ;  /* 0x00007500fc007a0c */ /* 0x000fe40003f26270 */
[----:B------:R-:W-:Y:S02]  /*5d40*/  IADD3 R8, R218, 0x40, RZ ;  /* 0x00000040da087810 */ /* 0x000fe40007ffe0ff */
[----:B------:R-:W-:Y:S02]  /*5d50*/  SEL R11, RZ, 0x10, P2 ;  /* 0x00000010ff0b7807 */ /* 0x000fe40001000000 */
[----:B------:R-:W-:Y:S02]  /*5d60*/  SEL R10, RZ, 0x10, P1 ;  /* 0x00000010ff0a7807 */ /* 0x000fe40000800000 */
[C---:B----4-:R-:W-:Y:S02]  /*5d70*/  IADD3 R6, P0, R0.reuse, R20, RZ ;  /* 0x0000001400067210 */ /* 0x050fe40007f1e0ff */
[----:B------:R-:W-:Y:S03]  /*5d80*/  IADD3 R2, P6, R0, R21, RZ ;  /* 0x0000001500027210 */ /* 0x000fe60007fde0ff */
[----:B---3--:R-:W-:Y:S01]  /*5d90*/  IMAD.X R7, R4, 0x1, R13, P0 ;  /* 0x0000000104077824 */ /* 0x008fe200000e060d */
        /* <DEDUP_REMOVED lines=8> */
[----:B------:R4:W1:Y:S04]  /*5e20*/  SHFL.IDX PT, R4, R5, 0x1, 0x1c1f ;  /* 0x003c1f0005047f89 */ /* 0x00086800000e0000 */
[----:B------:R3:W2:Y:S04]  /*5e30*/  SHFL.IDX PT, R0, R12, 0x1, 0x1c1f ;  /* 0x003c1f000c007f89 */ /* 0x0006a800000e0000 */
[----:B------:R3:W-:Y:S01]  /*5e40*/  LDGSTS.E.BYPASS.LTC128B.128 [R219+0x2100], [R8.64], !P0 ;  /* 0x0210000008db7fae */ /* 0x0007e2000c101d46 */
[----:B-1--4-:R-:W-:Y:S03]  /*5e50*/  SEL R5, RZ, 0x10, P0 ;  /* 0x00000010ff057807 */ /* 0x012fe60000000000 */
.L_x_676:
[----:B---3--:R-:W-:Y:S02]  /*5e60*/  IADD3 R2, -R10, 0x10, RZ ;  /* 0x000000100a027810 */ /* 0x008fe40007ffe1ff */
[----:B------:R-:W-:Y:S02]  /*5e70*/  IADD3 R8, -R11, 0x10, RZ ;  /* 0x000000100b087810 */ /* 0x000fe40007ffe1ff */
[----:B------:R-:W-:Y:S02]  /*5e80*/  LOP3.LUT R6, R2, 0xf, RZ, 0xc0, !PT ;  /* 0x0000000f02067812 */ /* 0x000fe400078ec0ff */
[----:B------:R-:W-:Y:S02]  /*5e90*/  LOP3.LUT R8, R8, 0xf, RZ, 0xc0, !PT ;  /* 0x0000000f08087812 */ /* 0x000fe400078ec0ff */
[----:B------:R-:W-:Y:S02]  /*5ea0*/  IADD3 R3, -R5, 0x10, RZ ;  /* 0x0000001005037810 */ /* 0x000fe40007ffe1ff */
[-C--:B--2---:R-:W-:Y:S02]  /*5eb0*/  IADD3 R6, P6, P2, R6, R0.reuse, R21 ;  /* 0x0000000006067210 */ /* 0x084fe40007ade015 */
[----:B------:R-:W-:Y:S02]  /*5ec0*/  IADD3 R8, P1, P0, R8, R0, R20 ;  /* 0x0000000008087210 */ /* 0x000fe4000783e014 */
[----:B------:R-:W-:Y:S02]  /*5ed0*/  LOP3.LUT R2, R3, 0xf, RZ, 0xc0, !PT ;  /* 0x0000000f03027812 */ /* 0x000fe400078ec0ff */
[-C--:B------:R-:W-:Y:S02]  /*5ee0*/  IADD3.X R7, RZ, R4.reuse, R14, P6, P2 ;  /* 0x00000004ff077210 */ /* 0x080fe400037e440e */
[----:B------:R-:W-:Y:S02]  /*5ef0*/  ISETP.NE.U32.AND P6, PT, R11, RZ, PT ;  /* 0x000000ff0b00720c */ /* 0x000fe40003fc5070 */
[----:B------:R-:W-:Y:S02]  /*5f00*/  IADD3.X R9, RZ, R4, R13, P1, P0 ;  /* 0x00000004ff097210 */ /* 0x000fe40000fe040d */
[----:B------:R-:W-:Y:S02]  /*5f10*/  IADD3 R2, P1, P0, R2, R0, R22 ;  /* 0x0000000002027210 */ /* 0x000fe4000783e016 */
[----:B------:R-:W-:Y:S02]  /*5f20*/  ISETP.NE.U32.AND P2, PT, R10, RZ, PT ;  /* 0x000000ff0a00720c */ /* 0x000fe40003f45070 */
[----:B------:R-:W-:Y:S02]  /*5f30*/  IADD3.X R3, RZ, R4, R15, P1, P0 ;  /* 0x00000004ff037210 */ /* 0x000fe40000fe040f */
[----:B------:R-:W-:Y:S03]  /*5f40*/  ISETP.NE.U32.AND P0, PT, R5, RZ, PT ;  /* 0x000000ff0500720c */ /* 0x000fe60003f05070 */
[----:B------:R-:W-:Y:S01]  /*5f50*/  @!PT LDS RZ, [RZ] ;  /* 0x00000000fffff984 */ /* 0x000fe20000000800 */
[----:B------:R-:W-:Y:S01]  /*5f60*/  @!PT LDS RZ, [RZ] ;  /* 0x00000000fffff984 */ /* 0x000fe20000000800 */
[----:B------:R-:W-:Y:S01]  /*5f70*/  @!PT LDS RZ, [RZ] ;  /* 0x00000000fffff984 */ /* 0x000fe20000000800 */
[----:B------:R1:W-:Y:S06]  /*5f80*/  LDGSTS.E.BYPASS.LTC128B.128.ZFILL [R219+0x900], [R8.64], P6 ;  /* 0x0090000008db7fae */ /* 0x0003ec000b141d46 */
[----:B------:R1:W-:Y:S04]  /*5f90*/  LDGSTS.E.BYPASS.LTC128B.128.ZFILL [R219+0x1900], [R6.64], P2 ;  /* 0x0190000006db7fae */ /* 0x0003e80009141d46 */
[----:B------:R1:W-:Y:S02]  /*5fa0*/  LDGSTS.E.BYPASS.LTC128B.128.ZFILL [R219+0x2900], [R2.64], P0 ;  /* 0x0290000002db7fae */ /* 0x0003e40008141d46 */
.L_x_615:
[----:B---34-:R-:W-:Y:S05]  /*5fb0*/  BSYNC B0 ;  /* 0x0000000000007941 */ /* 0x018fea0003800000 */
.L_x_614:
[----:B------:R-:W0:Y:S01]  /*5fc0*/  LDGDEPBAR ;  /* 0x00000000000079af */ /* 0x000e220000000000 */
[----:B------:R-:W-:Y:S01]  /*5fd0*/  WARPSYNC 0xffffffff ;  /* 0xffffffff00007948 */ /* 0x000fe20003800000 */
[-C--:B-1----:R-:W-:Y:S01]  /*5fe0*/  HMMA.16816.F32.BF16 R4, R64, R16.reuse, RZ ;  /* 0x000000104004723c */ /* 0x082fe200000418ff */
[----:B------:R-:W-:Y:S02]  /*5ff0*/  BSSY B0, `(.L_x_618) ;  /* 0x00000d5000007945 */ /* 0x000fe40003800000 */
[----:B------:R-:W-:Y:S05]  /*6000*/  ISETP.GE.AND P0, PT, R235, 0x1, PT ;  /* 0x00000001eb00780c */ /* 0x000fea0003f06270 */
        /* <DEDUP_REMOVED lines=15> */
[----:B------:R-:W-:Y:S07]  /*6100*/  LDSM.16.M88.4 R172, [R203+0x2000] ;  /* 0x00200000cbac783b */ /* 0x000fee0000000200 */
[-C--:B------:R-:W-:Y:S08]  /*6110*/  HMMA.16816.F32.BF16 R4, R176, R180.reuse, R4 ;  /* 0x000000b4b004723c */ /* 0x080ff00000041804 */
[C---:B------:R-:W-:Y:S08]  /*6120*/  HMMA.16816.F32.BF16 R8, R184.reuse, R180, R8 ;  /* 0x000000b4b808723c */ /* 0x040ff00000041808 */
[-C--:B------:R-:W-:Y:S08]  /*6130*/  HMMA.16816.F32.BF16 R12, R184, R182.reuse, R12 ;  /* 0x000000b6b80c723c */ /* 0x080ff0000004180c */
[C---:B------:R-:W-:Y:S01]  /*6140*/  HMMA.16816.F32.BF16 R16, R176.reuse, R182, R16 ;  /* 0x000000b6b010723c */ /* 0x040fe20000041810 */
        /* <DEDUP_REMOVED lines=14> */
[----:B------:R-:W-:Y:S07]  /*6230*/  LDSM.16.M88.4 R184, [R200+0x1800] ;  /* 0x00180000c8b8783b */ /* 0x000fee0000000200 */
[----:B------:R-:W-:Y:S01]  /*6240*/  HMMA.16816.F32.BF16 R64, R176, R198, R64 ;  /* 0x000000c6b040723c */ /* 0x000fe20000041840 */
[----:B------:R-:W4:Y:S07]  /*6250*/  LDSM.16.M88.4 R176, [R200+0x1400] ;  /* 0x00140000c8b0783b */ /* 0x000f2e0000000200 */
[-C--:B-1----:R-:W-:Y:S08]  /*6260*/  HMMA.16816.F32.BF16 R4, R172, R180.reuse, R4 ;  /* 0x000000b4ac04723c */ /* 0x082ff00000041804 */
        /* <DEDUP_REMOVED lines=16> */
[-C--:B------:R-:W-:Y:S01]  /*6370*/  HMMA.16816.F32.BF16 R60, R188, R194.reuse, R60 ;  /* 0x000000c2bc3c723c */ /* 0x080fe2000004183c */
[----:B------:R-:W-:Y:S07]  /*6380*/  LDSM.16.M88.4 R188, [R211] ;  /* 0x00000000d3bc783b */ /* 0x000fee0000000200 */
[----:B------:R-:W-:Y:S01]  /*6390*/  HMMA.16816.F32.BF16 R64, R172, R194, R64 ;  /* 0x000000c2ac40723c */ /* 0x000fe20000041840 */
[----:B------:R-:W4:Y:S07]  /*63a0*/  LDSM.16.M88.4 R172, [R212] ;  /* 0x00000000d4ac783b */ /* 0x000f2e0000000200 */
[-C--:B-1----:R-:W-:Y:S01]  /*63b0*/  HMMA.16816.F32.BF16 R4, R176, R180.reuse, R4 ;  /* 0x000000b4b004723c */ /* 0x082fe20000041804 */
[----:B------:R-:W1:Y:S07]  /*63c0*/  LDSM.16.M88.4 R192, [R210] ;  /* 0x00000000d2c0783b */ /* 0x000e6e0000000200 */
        /* <DEDUP_REMOVED lines=20> */
[-C--:B---3--:R-:W-:Y:S01]  /*6510*/  HMMA.16816.F32.BF16 R4, R172, R180.reuse, R4 ;  /* 0x000000b4ac04723c */ /* 0x088fe20000041804 */
[----:B------:R-:W3:Y:S07]  /*6520*/  LDSM.16.M88.4 R192, [R200+0x2c00] ;  /* 0x002c0000c8c0783b */ /* 0x000eee0000000200 */
[C---:B----4-:R-:W-:Y:S08]  /*6530*/  HMMA.16816.F32.BF16 R8, R188.reuse, R180, R8 ;  /* 0x000000b4bc08723c */ /* 0x050ff00000041808 */
[-C--:B------:R-:W-:Y:S08]  /*6540*/  HMMA.16816.F32.BF16 R12, R188, R182.reuse, R12 ;  /* 0x000000b6bc0c723c */ /* 0x080ff0000004180c */
[C---:B------:R-:W-:Y:S01]  /*6550*/  HMMA.16816.F32.BF16 R16, R172.reuse, R182, R16 ;  /* 0x000000b6ac10723c */ /* 0x040fe20000041810 */
[----:B------:R-:W-:Y:S07]  /*6560*/  LDSM.16.M88.4 R180, [R209] ;  /* 0x00000000d1b4783b */ /* 0x000fee0000000200 */
[-C--:B-1----:R-:W-:Y:S08]  /*6570*/  HMMA.16816.F32.BF16 R20, R172, R176.reuse, R20 ;  /* 0x000000b0ac14723c */ /* 0x082ff00000041814 */
        /* <DEDUP_REMOVED lines=8> */
[----:B------:R-:W4:Y:S07]  /*6600*/  LDSM.16.M88.4 R184, [R204+0x5000] ;  /* 0x00500000ccb8783b */ /* 0x000f2e0000000200 */
[-C--:B---3--:R-:W-:Y:S08]  /*6610*/  HMMA.16816.F32.BF16 R52, R172, R192.reuse, R52 ;  /* 0x000000c0ac34723c */ /* 0x088ff00000041834 */
[C---:B------:R-:W-:Y:S08]  /*6620*/  HMMA.16816.F32.BF16 R56, R188.reuse, R192, R56 ;  /* 0x000000c0bc38723c */ /* 0x040ff00000041838 */
[-C--:B------:R-:W-:Y:S01]  /*6630*/  HMMA.16816.F32.BF16 R60, R188, R194.reuse, R60 ;  /* 0x000000c2bc3c723c */ /* 0x080fe2000004183c */
[----:B------:R-:W-:Y:S07]  /*6640*/  LDSM.16.M88.4 R188, [R207] ;  /* 0x00000000cfbc783b */ /* 0x000fee0000000200 */
[----:B------:R-:W-:Y:S01]  /*6650*/  HMMA.16816.F32.BF16 R64, R172, R194, R64 ;  /* 0x000000c2ac40723c */ /* 0x000fe20000041840 */
[----:B------:R-:W3:Y:S07]  /*6660*/  LDSM.16.M88.4 R172, [R208] ;  /* 0x00000000d0ac783b */ /* 0x000eee0000000200 */
[-C--:B-1----:R-:W-:Y:S01]  /*6670*/  HMMA.16816.F32.BF16 R4, R176, R180.reuse, R4 ;  /* 0x000000b4b004723c */ /* 0x082fe20000041804 */
[----:B------:R-:W1:Y:S01]  /*6680*/  LDSM.16.M88.4 R192, [R206] ;  /* 0x00000000cec0783b */ /* 0x000e620000000200 */
[----:B------:R-:W-:Y:S06]  /*6690*/  DEPBAR.LE SB0, 0x0 ;  /* 0x000080000000791a */ /* 0x000fec0000000000 */
[C---:B----4-:R-:W-:Y:S01]  /*66a0*/  HMMA.16816.F32.BF16 R8, R184.reuse, R180, R8 ;  /* 0x000000b4b808723c */ /* 0x050fe20000041808 */
[----:B------:R-:W-:Y:S07]  /*66b0*/  BAR.SYNC.DEFER_BLOCKING 0x0 ;  /* 0x0000000000007b1d */ /* 0x000fee0000010000 */
        /* <DEDUP_REMOVED lines=9> */
[C---:B------:R-:W-:Y:S08]  /*6750*/  HMMA.16816.F32.BF16 R48, R176.reuse, R190, R48 ;  /* 0x000000beb030723c */ /* 0x040ff00000041830 */
[-C--:B-1----:R-:W-:Y:S08]  /*6760*/  HMMA.16816.F32.BF16 R52, R176, R192.reuse, R52 ;  /* 0x000000c0b034723c */ /* 0x082ff00000041834 */
[C---:B------:R-:W-:Y:S08]  /*6770*/  HMMA.16816.F32.BF16 R56, R184.reuse, R192, R56 ;  /* 0x000000c0b838723c */ /* 0x040ff00000041838 */
[-C--:B------:R-:W-:Y:S08]  /*6780*/  HMMA.16816.F32.BF16 R60, R184, R194.reuse, R60 ;  /* 0x000000c2b83c723c */ /* 0x080ff0000004183c */
[----:B------:R-:W-:Y:S01]  /*6790*/  HMMA.16816.F32.BF16 R64, R176, R194, R64 ;  /* 0x000000c2b040723c */ /* 0x000fe20000041840 */
[----:B------:R-:W-:Y:S07]  /*67a0*/  @!UPT UIADD3 URZ, URZ, URZ, URZ ;  /* 0x0000003f3f3ff290 */ /* 0x000fee000fffe03f */
[----:B------:R-:W-:-:S11]  /*67b0*/  @!P0 BRA `(.L_x_619) ;  /* 0x0000058000008947 */ /* 0x000fd60003800000 */
[C---:B------:R-:W-:Y:S01]  /*67c0*/  IADD3 R217, R218.reuse, 0x40, RZ ;  /* 0x00000040dad97810 */ /* 0x040fe20007ffe0ff */
[----:B------:R-:W3:Y:S01]  /*67d0*/  LDL R2, [R1+0x28] ;  /* 0x0000280001027983 */ /* 0x000ee20000100800 */
[----:B------:R-:W-:Y:S01]  /*67e0*/  IADD3 R147, R218, 0x40, RZ ;  /* 0x00000040da937810 */ /* 0x000fe20007ffe0ff */
[----:B------:R-:W-:Y:S01]  /*67f0*/  IMAD.MOV.U32 R220, RZ, RZ, RZ ;  /* 0x000000ffffdc7224 */ /* 0x000fe200078e00ff */
[----:B------:R-:W-:Y:S01]  /*6800*/  SHF.R.S32.HI R217, RZ, 0x1f, R217 ;  /* 0x0000001fffd97819 */ /* 0x000fe200000114d9 */
[----:B------:R-:W-:Y:S01]  /*6810*/  IMAD.SHL.U32 R182, R252, 0x2, RZ ;  /* 0x00000002fcb67824 */ /* 0x000fe200078e00ff */
[----:B------:R-:W4:Y:S01]  /*6820*/  LDL R0, [R1] ;  /* 0x0000000001007983 */ /* 0x000f220000100800 */
[C---:B------:R-:W-:Y:S01]  /*6830*/  IMAD.SHL.U32 R183, R147.reuse, 0x2, RZ ;  /* 0x0000000293b77824 */ /* 0x040fe200078e00ff */
[----:B------:R-:W-:Y:S01]  /*6840*/  SHF.L.U64.HI R180, R147, 0x1, R217 ;  /* 0x0000000193b47819 */ /* 0x000fe200000102d9 */
[----:B------:R-:W-:Y:S01]  /*6850*/  IMAD.SHL.U32 R181, R218, 0x2, RZ ;  /* 0x00000002dab57824 */ /* 0x000fe200078e00ff */
[----:B------:R-:W-:Y:S01]  /*6860*/  SHF.R.S32.HI R217, RZ, 0x1f, R252 ;  /* 0x0000001fffd97819 */ /* 0x000fe200000114fc */
[----:B------:R-:W5:Y:S01]  /*6870*/  LDL.64 R148, [R1+0x20] ;  /* 0x0000200001947983 */ /* 0x000f620000100a00 */
[----:B------:R-:W-:Y:S02]  /*6880*/  SHF.R.S32.HI R147, RZ, 0x1f, R218 ;  /* 0x0000001fff937819 */ /* 0x000fe400000114da */
[----:B------:R-:W-:Y:S02]  /*6890*/  SHF.L.U64.HI R179, R252, 0x1, R217 ;  /* 0x00000001fcb37819 */ /* 0x000fe400000102d9 */
[----:B------:R-:W-:Y:S01]  /*68a0*/  SHF.L.U64.HI R178, R218, 0x1, R147 ;  /* 0x00000001dab27819 */ /* 0x000fe20000010293 */
[----:B--2---:R-:W2:Y:S04]  /*68b0*/  LDL R144, [R1+0x38] ;  /* 0x0000380001907983 */ /* 0x004ea80000100800 */
[----:B------:R-:W2:Y:S06]  /*68c0*/  LDL.64 R222, [R1+0x18] ;  /* 0x0000180001de7983 */ /* 0x000eac0000100a00 */
[----:B------:R-:W2:Y:S01]  /*68d0*/  LDL R221, [R1+0x2c] ;  /* 0x00002c0001dd7983 */ /* 0x000ea20000100800 */
[----:B---3--:R-:W-:Y:S05]  /*68e0*/  IMAD R2, R235, 0x40, R2 ;  /* 0x00000040eb027824 */ /* 0x008fea00078e0202 */
[----:B----4-:R-:W-:Y:S05]  /*68f0*/  IADD3 R2, R2, -0x40, R0 ;  /* 0xffffffc002027810 */ /* 0x010fea0007ffe000 */
[----:B------:R-:W-:Y:S04]  /*6900*/  @P4 IMAD.HI.U32 R3, R2, c[0x0][0x2bc], RZ ;  /* 0x0000af0002034a27 */ /* 0x000fe800078e00ff */
[----:B------:R-:W-:Y:S01]  /*6910*/  IMAD.MOV.U32 R0, RZ, RZ, R2 ;  /* 0x000000ffff007224 */ /* 0x000fe200078e0002 */
[----:B------:R-:W-:Y:S04]  /*6920*/  @P4 SHF.R.U32.HI R0, RZ, c[0x0][0x2c0], R3 ;  /* 0x0000b000ff004a19 */ /* 0x000fe80000011603 */
[C---:B-----5:R-:W-:Y:S04]  /*6930*/  @!P3 IADD3 R3, P0, R0.reuse, R148, RZ ;  /* 0x000000940003b210 */ /* 0x060fe80007f1e0ff */
[----:B--2---:R-:W-:Y:S01]  /*6940*/  @!P3 LEA.HI.X.SX32 R144, R0, R144, 0x1, P0 ;  /* 0x000000900090b211 */ /* 0x004fe200000f0eff */
        /* <DEDUP_REMOVED lines=18> */
[----:B------:R-:W-:-:S06]  /*6a70*/  BRA.DIV ~URZ, `(.L_x_620) ;  /* 0x0000a8e27f007947 */ /* 0x000fcc000b800000 */
[----:B------:R1:W2:Y:S02]  /*6a80*/  SHFL.IDX PT, R144, R174, RZ, 0x1c1f ;  /* 0x001c1fffae907589 */ /* 0x0002a400000e0000 */
.L_x_677:
[----:B------:R-:W-:-:S05]  /*6a90*/  BRA.DIV ~URZ, `(.L_x_621) ;  /* 0x0000a9327f007947 */ /* 0x000fca000b800000 */
[----:B------:R-:W3:Y:S01]  /*6aa0*/  SHFL.IDX PT, R0, R177, RZ, 0x1c1f ;  /* 0x001c1fffb1007589 */ /* 0x000ee200000e0000 */
[----:B------:R-:W-:Y:S02]  /*6ab0*/  ISETP.GE.AND P2, PT, R218, c[0x0][0x1d4], PT ;  /* 0x00007500da007a0c */ /* 0x000fe40003f46270 */
[----:B------:R-:W-:Y:S02]  /*6ac0*/  ISETP.GE.AND P1, PT, R252, c[0x0][0x1d4], PT ;  /* 0x00007500fc007a0c */ /* 0x000fe40003f26270 */
[----:B------:R-:W-:Y:S02]  /*6ad0*/  IADD3 R147, R218, 0x40, RZ ;  /* 0x00000040da937810 */ /* 0x000fe40007ffe0ff */
[----:B------:R-:W-:Y:S02]  /*6ae0*/  SEL R176, RZ, 0x10, P2 ;  /* 0x00000010ffb07807 */ /* 0x000fe40001000000 */
[----:B------:R-:W-:Y:S02]  /*6af0*/  SEL R175, RZ, 0x10, P1 ;  /* 0x00000010ffaf7807 */ /* 0x000fe40000800000 */
[C---:B---3--:R-:W-:Y:S02]  /*6b00*/  IADD3 R148, P0, R0.reuse, R181, RZ ;  /* 0x000000b500947210 */ /* 0x048fe40007f1e0ff */
[----:B------:R-:W-:Y:S03]  /*6b10*/  IADD3 R2, P6, R0, R182, RZ ;  /* 0x000000b600027210 */ /* 0x000fe60007fde0ff */
[C---:B--2---:R-:W-:Y:S01]  /*6b20*/  IMAD.X R149, R144.reuse, 0x1, R178, P0 ;  /* 0x0000000190957824 */ /* 0x044fe200000e06b2 */
        /* <DEDUP_REMOVED lines=8> */
[----:B------:R3:W4:Y:S04]  /*6bb0*/  SHFL.IDX PT, R144, R174, 0x1, 0x1c1f ;  /* 0x003c1f00ae907f89 */ /* 0x00072800000e0000 */
[----:B------:R2:W1:Y:S04]  /*6bc0*/  SHFL.IDX PT, R0, R177, 0x1, 0x1c1f ;  /* 0x003c1f00b1007f89 */ /* 0x00046800000e0000 */
[----:B------:R2:W-:Y:S01]  /*6bd0*/  LDGSTS.E.BYPASS.LTC128B.128 [R219+0x5100], [R172.64], !P0 ;  /* 0x05100000acdb7fae */ /* 0x0005e2000c101d46 */
[----:B-1-3--:R-:W-:Y:S03]  /*6be0*/  SEL R174, RZ, 0x10, P0 ;  /* 0x00000010ffae7807 */ /* 0x00afe60000000000 */
.L_x_678:
[----:B--2---:R-:W-:Y:S02]  /*6bf0*/  IADD3 R2, -R175, 0x10, RZ ;  /* 0x00000010af027810 */ /* 0x004fe40007ffe1ff */
[----:B------:R-:W-:Y:S02]  /*6c00*/  IADD3 R172, -R176, 0x10, RZ ;  /* 0x00000010b0ac7810 */ /* 0x000fe40007ffe1ff */
[----:B------:R-:W-:Y:S02]  /*6c10*/  LOP3.LUT R148, R2, 0xf, RZ, 0xc0, !PT ;  /* 0x0000000f02947812 */ /* 0x000fe400078ec0ff */
[----:B------:R-:W-:Y:S02]  /*6c20*/  LOP3.LUT R172, R172, 0xf, RZ, 0xc0, !PT ;  /* 0x0000000facac7812 */ /* 0x000fe400078ec0ff */
[----:B------:R-:W-:Y:S02]  /*6c30*/  IADD3 R3, -R174, 0x10, RZ ;  /* 0x00000010ae037810 */ /* 0x000fe40007ffe1ff */
[-C--:B------:R-:W-:Y:S02]  /*6c40*/  IADD3 R148, P6, P2, R148, R0.reuse, R182 ;  /* 0x0000000094947210 */ /* 0x080fe40007ade0b6 */
[----:B------:R-:W-:Y:S02]  /*6c50*/  IADD3 R172, P1, P0, R172, R0, R181 ;  /* 0x00000000acac7210 */ /* 0x000fe4000783e0b5 */
[----:B------:R-:W-:Y:S02]  /*6c60*/  LOP3.LUT R2, R3, 0xf, RZ, 0xc0, !PT ;  /* 0x0000000f03027812 */ /* 0x000fe400078ec0ff */
[-C--:B----4-:R-:W-:Y:S02]  /*6c70*/  IADD3.X R149, RZ, R144.reuse, R179, P6, P2 ;  /* 0x00000090ff957210 */ /* 0x090fe400037e44b3 */
        /* <DEDUP_REMOVED lines=12> */
.L_x_619:
[----:B------:R-:W-:Y:S05]  /*6d40*/  BSYNC B0 ;  /* 0x0000000000007941 */ /* 0x000fea0003800000 */
.L_x_618:
[----:B------:R-:W3:Y:S01]  /*6d50*/  LDL R144, [R1+0x40] ;  /* 0x0000400001907983 */ /* 0x000ee20000100800 */
[----:B------:R-:W-:Y:S03]  /*6d60*/  MOV R0, 0x1 ;  /* 0x0000000100007802 */ /* 0x000fe60000000f00 */
[----:B-1----:R-:W3:Y:S02]  /*6d70*/  LDL R3, [R1+0x50] ;  /* 0x0000500001037983 */ /* 0x002ee40000100800 */
[----:B------:R-:W-:Y:S02]  /*6d80*/  IMAD R0, R235, -0x40, R0 ;  /* 0xffffffc0eb007824 */ /* 0x000fe400078e0200 */
[----:B------:R-:W4:Y:S04]  /*6d90*/  LDL R2, [R1+0x4c] ;  /* 0x00004c0001027983 */ /* 0x000f280000100800 */
[----:B------:R-:W0:Y:S01]  /*6da0*/  LDGDEPBAR ;  /* 0x00000000000079af */ /* 0x000e220000000000 */
[----:B---3--:R-:W-:Y:S02]  /*6db0*/  IADD3 R147, R3, R144, RZ ;  /* 0x0000009003937210 */ /* 0x008fe40007ffe0ff */
[----:B------:R-:W-:Y:S02]  /*6dc0*/  MOV R3, c[0x0][0x2ac] ;  /* 0x0000ab0000037a02 */ /* 0x000fe40000000f00 */
[----:B----4-:R-:W-:Y:S01]  /*6dd0*/  IADD3 R0, -R2, R0, RZ ;  /* 0x0000000002007210 */ /* 0x010fe20007ffe1ff */
[----:B------:R-:W-:Y:S04]  /*6de0*/  @P5 IMAD.HI.U32 R2, R147, c[0x0][0x2c8], RZ ;  /* 0x0000b20093025a27 */ /* 0x000fe800078e00ff */
[----:B------:R-:W-:Y:S01]  /*6df0*/  IMAD R0, R3, c[0x0][0x1d0], R0 ;  /* 0x0000740003007a24 */ /* 0x000fe200078e0200 */
[----:B------:R-:W-:Y:S04]  /*6e00*/  @P5 SHF.R.U32.HI R147, RZ, c[0x0][0x2cc], R2 ;  /* 0x0000b300ff935a19 */ /* 0x000fe80000011602 */
[----:B------:R-:W-:Y:S01]  /*6e10*/  IADD3 R144, R0, -c[0x0][0x168], RZ ;  /* 0x80005a0000907a10 */ /* 0x000fe20007ffe0ff */
[----:B------:R-:W-:-:S05]  /*6e20*/  BRA.DIV ~URZ, `(.L_x_622) ;  /* 0x0000a7f27f007947 */ /* 0x000fca000b800000 */
[----:B------:R1:W3:Y:S02]  /*6e30*/  SHFL.IDX PT, R0, R147, RZ, 0x1c1f ;  /* 0x001c1fff93007589 */ /* 0x0002e400000e0000 */
.L_x_679:
[----:B---3--:R-:W-:Y:S05]  /*6e40*/  IMAD.IADD R0, R144, 0x1, R0 ;  /* 0x0000000190007824 */ /* 0x008fea00078e0200 */
[C---:B------:R-:W-:Y:S02]  /*6e50*/  ISETP.GT.AND P6, PT, R0.reuse, RZ, PT ;  /* 0x000000ff0000720c */ /* 0x040fe40003fc4270 */
[C---:B------:R-:W-:Y:S02]  /*6e60*/  ISETP.GT.AND P2, PT, R0.reuse, 0x1, PT ;  /* 0x000000010000780c */ /* 0x040fe40003f44270 */
[C---:B------:R-:W-:Y:S02]  /*6e70*/  ISETP.GT.AND P1, PT, R0.reuse, 0x8, PT ;  /* 0x000000080000780c */ /* 0x040fe40003f24270 */
[----:B------:R-:W-:Y:S02]  /*6e80*/  ISETP.GT.AND P0, PT, R0, 0x9, PT ;  /* 0x000000090000780c */ /* 0x000fe40003f04270 */
[----:B------:R-:W-:Y:S02]  /*6e90*/  FSEL R172, R4, -INF , P6 ;  /* 0xff80000004ac7808 */ /* 0x000fe40003000000 */
[C---:B------:R-:W-:Y:S02]  /*6ea0*/  ISETP.GT.AND P6, PT, R0.reuse, 0x10, PT ;  /* 0x000000100000780c */ /* 0x040fe40003fc4270 */
[----:B------:R-:W-:Y:S02]  /*6eb0*/  FSEL R173, R5, -INF , P2 ;  /* 0xff80000005ad7808 */ /* 0x000fe40001000000 */
        /* <DEDUP_REMOVED lines=22> */
[----:B------:R-:W-:Y:S02]  /*7020*/  FSEL R229, R53, -INF , P2 ;  /* 0xff80000035e57808 */ /* 0x000fe40001000000 */
[----:B------:R-:W-:Y:S02]  /*7030*/  FSEL R228, R64, -INF , P1 ;  /* 0xff80000040e47808 */ /* 0x000fe40000800000 */
[----:B------:R-:W-:Y:S01]  /*7040*/  FSEL R227, R65, -INF , P0 ;  /* 0xff80000041e37808 */ /* 0x000fe20000000000 */
[----:B------:R-:W-:-:S05]  /*7050*/  BRA.DIV ~URZ, `(.L_x_623) ;  /* 0x0000a6227f007947 */ /* 0x000fca000b800000 */
[----:B------:R-:W-:Y:S01]  /*7060*/  FMNMX.FTZ R3, R172, R145, !PT ;  /* 0x00000091ac037209 */ /* 0x000fe20007810000 */
[----:B------:R-:W3:Y:S08]  /*7070*/  SHFL.IDX PT, R0, R147, 0x2, 0x1c1f ;  /* 0x005c1f0093007f89 */ /* 0x000ef000000e0000 */
[----:B------:R-:W4:Y:S08]  /*7080*/  SHFL.IDX PT, R2, R147, 0x1, 0x1c1f ;  /* 0x003c1f0093027f89 */ /* 0x000f3000000e0000 */
[----:B-1----:R-:W1:Y:S01]  /*7090*/  SHFL.IDX PT, R147, R147, 0x3, 0x1c1f ;  /* 0x007c1f0093937f89 */ /* 0x002e6200000e0000 */
[----:B---3--:R-:W-:Y:S05]  /*70a0*/  IMAD.IADD R0, R144, 0x1, R0 ;  /* 0x0000000190007824 */ /* 0x008fea00078e0200 */
[C---:B------:R-:W-:Y:S02]  /*70b0*/  ISETP.GT.AND P6, PT, R0.reuse, RZ, PT ;  /* 0x000000ff0000720c */ /* 0x040fe40003fc4270 */
[----:B------:R-:W-:Y:S01]  /*70c0*/  ISETP.GT.AND P2, PT, R0, 0x1, PT ;  /* 0x000000010000780c */ /* 0x000fe20003f44270 */
[----:B----4-:R-:W-:Y:S01]  /*70d0*/  IMAD.IADD R2, R144, 0x1, R2 ;  /* 0x0000000190027824 */ /* 0x010fe200078e0202 */
[----:B------:R-:W-:Y:S02]  /*70e0*/  FSEL R8, R8, -INF , P6 ;  /* 0xff80000008087808 */ /* 0x000fe40003000000 */
[----:B------:R-:W-:Y:S02]  /*70f0*/  FSEL R9, R9, -INF , P2 ;  /* 0xff80000009097808 */ /* 0x000fe40001000000 */
[C---:B------:R-:W-:Y:S02]  /*7100*/  ISETP.GT.AND P6, PT, R2.reuse, 0x8, PT ;  /* 0x000000080200780c */ /* 0x040fe40003fc4270 */
[----:B------:R-:W-:Y:S01]  /*7110*/  ISETP.GT.AND P2, PT, R2, 0x9, PT ;  /* 0x000000090200780c */ /* 0x000fe20003f44270 */
[----:B-1----:R-:W-:Y:S01]  /*7120*/  IMAD.IADD R144, R144, 0x1, R147 ;  /* 0x0000000190907824 */ /* 0x002fe200078e0293 */
[----:B------:R-:W-:Y:S02]  /*7130*/  FSEL R18, R18, -INF , P6 ;  /* 0xff80000012127808 */ /* 0x000fe40003000000 */
[----:B------:R-:W-:Y:S02]  /*7140*/  FSEL R19, R19, -INF , P2 ;  /* 0xff80000013137808 */ /* 0x000fe40001000000 */
[C---:B------:R-:W-:Y:S02]  /*7150*/  ISETP.GT.AND P6, PT, R0.reuse, 0x8, PT ;  /* 0x000000080000780c */ /* 0x040fe40003fc4270 */
[----:B------:R-:W-:Y:S02]  /*7160*/  ISETP.GT.AND P2, PT, R0, 0x9, PT ;  /* 0x000000090000780c */ /* 0x000fe40003f44270 */
[----:B------:R-:W-:Y:S02]  /*7170*/  FSEL R12, R12, -INF , P6 ;  /* 0xff8000000c0c7808 */ /* 0x000fe40003000000 */
[C---:B------:R-:W-:Y:S02]  /*7180*/  ISETP.GT.AND P6, PT, R2.reuse, 0x10, PT ;  /* 0x000000100200780c */ /* 0x040fe40003fc4270 */
[----:B------:R-:W-:Y:S02]  /*7190*/  FSEL R13, R13, -INF , P2 ;  /* 0xff8000000d0d7808 */ /* 0x000fe40001000000 */
[C---:B------:R-:W-:Y:S02]  /*71a0*/  ISETP.GT.AND P2, PT, R2.reuse, 0x11, PT ;  /* 0x000000110200780c */ /* 0x040fe40003f44270 */
[C---:B------:R-:W-:Y:S02]  /*71b0*/  ISETP.GT.AND P1, PT, R2.reuse, RZ, PT ;  /* 0x000000ff0200720c */ /* 0x040fe40003f24270 */
[----:B------:R-:W-:Y:S02]  /*71c0*/  ISETP.GT.AND P0, PT, R2, 0x1, PT ;  /* 0x000000010200780c */ /* 0x000fe40003f04270 */
[----:B------:R-:W-:Y:S02]  /*71d0*/  FSEL R64, R22, -INF , P6 ;  /* 0xff80000016407808 */ /* 0x000fe40003000000 */
[----:B------:R-:W-:Y:S02]  /*71e0*/  FSEL R65, R23, -INF , P2 ;  /* 0xff80000017417808 */ /* 0x000fe40001000000 */
[C---:B------:R-:W-:Y:S02]  /*71f0*/  ISETP.GT.AND P6, PT, R0.reuse, 0x10, PT ;  /* 0x000000100000780c */ /* 0x040fe40003fc4270 */
[----:B------:R-:W-:Y:S02]  /*7200*/  ISETP.GT.AND P2, PT, R0, 0x11, PT ;  /* 0x000000110000780c */ /* 0x000fe40003f44270 */
[----:B------:R-:W-:Y:S02]  /*7210*/  FSEL R16, R6, -INF , P1 ;  /* 0xff80000006107808 */ /* 0x000fe40000800000 */
[----:B------:R-:W-:Y:S02]  /*7220*/  FSEL R7, R7, -INF , P0 ;  /* 0xff80000007077808 */ /* 0x000fe40000000000 */
[C---:B------:R-:W-:Y:S02]  /*7230*/  ISETP.GT.AND P1, PT, R144.reuse, RZ, PT ;  /* 0x000000ff9000720c */ /* 0x040fe40003f24270 */
[----:B------:R-:W-:Y:S02]  /*7240*/  ISETP.GT.AND P0, PT, R144, 0x1, PT ;  /* 0x000000019000780c */ /* 0x000fe40003f04270 */
[----:B------:R-:W-:Y:S02]  /*7250*/  FSEL R189, R24, -INF , P6 ;  /* 0xff80000018bd7808 */ /* 0x000fe40003000000 */
[C---:B------:R-:W-:Y:S02]  /*7260*/  ISETP.GT.AND P6, PT, R2.reuse, 0x18, PT ;  /* 0x000000180200780c */ /* 0x040fe40003fc4270 */
[----:B------:R-:W-:Y:S02]  /*7270*/  FSEL R191, R25, -INF , P2 ;  /* 0xff80000019bf7808 */ /* 0x000fe40001000000 */
[----:B------:R-:W-:Y:S02]  /*7280*/  ISETP.GT.AND P2, PT, R2, 0x19, PT ;  /* 0x000000190200780c */ /* 0x000fe40003f44270 */
[----:B------:R-:W-:Y:S02]  /*7290*/  FSEL R10, R10, -INF , P1 ;  /* 0xff8000000a0a7808 */ /* 0x000fe40000800000 */
[----:B------:R-:W-:Y:S02]  /*72a0*/  FSEL R11, R11, -INF , P0 ;  /* 0xff8000000b0b7808 */ /* 0x000fe40000000000 */
[C---:B------:R-:W-:Y:S02]  /*72b0*/  ISETP.GT.AND P1, PT, R144.reuse, 0x8, PT ;  /* 0x000000089000780c */ /* 0x040fe40003f24270 */
        /* <DEDUP_REMOVED lines=32> */
[----:B------:R-:W-:Y:S02]  /*74c0*/  FSEL R221, R51, -INF , P2 ;  /* 0xff80000033dd7808 */ /* 0x000fe40001000000 */
[C---:B------:R-:W-:Y:S02]  /*74d0*/  ISETP.GT.AND P6, PT, R0.reuse, 0x28, PT ;  /* 0x000000280000780c */ /* 0x040fe40003fc4270 */
[----:B------:R-:W-:Y:S02]  /*74e0*/  ISETP.GT.AND P2, PT, R0, 0x29, PT ;  /* 0x000000290000780c */ /* 0x000fe40003f44270 */
        /* <DEDUP_REMOVED lines=18> */
[----:B------:R-:W-:Y:S02]  /*7610*/  FMNMX.FTZ R2, R173, R3, !PT ;  /* 0x00000003ad027209 */ /* 0x000fe40007810000 */
[----:B------:R-:W-:Y:S02]  /*7620*/  FSEL R245, R58, -INF , P6 ;  /* 0xff8000003af57808 */ /* 0x000fe40003000000 */
[----:B------:R-:W-:Y:S02]  /*7630*/  FSEL R244, R59, -INF , P2 ;  /* 0xff8000003bf47808 */ /* 0x000fe40001000000 */
[C---:B------:R-:W-:Y:S02]  /*7640*/  ISETP.GT.AND P6, PT, R0.reuse, 0x38, PT ;  /* 0x000000380000780c */ /* 0x040fe40003fc4270 */
[----:B------:R-:W-:Y:S02]  /*7650*/  ISETP.GT.AND P2, PT, R0, 0x39, PT ;  /* 0x000000390000780c */ /* 0x000fe40003f44270 */
        /* <DEDUP_REMOVED lines=54> */
[----:B------:R-:W-:Y:S02]  /*79c0*/  FMNMX.FTZ R0, R229, R0, !PT ;  /* 0x00000000e5007209 */ /* 0x000fe40007810000 */
[----:B------:R-:W-:Y:S02]  /*79d0*/  FMNMX.FTZ R3, R231, R3, !PT ;  /* 0x00000003e7037209 */ /* 0x000fe40007810000 */
[----:B------:R-:W-:Y:S02]  /*79e0*/  FMNMX.FTZ R2, R249, R2, !PT ;  /* 0x00000002f9027209 */ /* 0x000fe40007810000 */
[----:B------:R-:W-:Y:S02]  /*79f0*/  FMNMX.FTZ R144, R245, R144, !PT ;  /* 0x00000090f5907209 */ /* 0x000fe40007810000 */
[----:B------:R-:W-:Y:S02]  /*7a00*/  FSEL R247, R61, -INF , P2 ;  /* 0xff8000003df77808 */ /* 0x000fe40001000000 */
[----:B------:R-:W-:Y:S02]  /*7a10*/  FSEL R238, R62, -INF , P1 ;  /* 0xff8000003eee7808 */ /* 0x000fe40000800000 */
        /* <DEDUP_REMOVED lines=8> */
[----:B------:R-:W-:Y:S02]  /*7aa0*/  FSEL R234, R63, -INF , P0 ;  /* 0xff8000003fea7808 */ /* 0x000fe40000000000 */
[----:B------:R-:W-:Y:S04]  /*7ab0*/  FMNMX.FTZ R144, R238, R144, !PT ;  /* 0x00000090ee907209 */ /* 0x000fe80007810000 */
[----:B------:R-:W-:Y:S01]  /*7ac0*/  FMNMX.FTZ R144, R234, R144, !PT ;  /* 0x00000090ea907209 */ /* 0x000fe20007810000 */
[----:B------:R-:W3:Y:S08]  /*7ad0*/  SHFL.BFLY PT, R148, R3, 0x2, 0x1f ;  /* 0x0c401f0003947f89 */ /* 0x000ef000000e0000 */
[----:B------:R-:W4:Y:S08]  /*7ae0*/  SHFL.BFLY PT, R5, R2, 0x2, 0x1f ;  /* 0x0c401f0002057f89 */ /* 0x000f3000000e0000 */
[----:B------:R-:W5:Y:S01]  /*7af0*/  SHFL.BFLY PT, R6, R144, 0x2, 0x1f ;  /* 0x0c401f0090067f89 */ /* 0x000f6200000e0000 */
[----:B-1----:R-:W-:Y:S07]  /*7b00*/  FMNMX.FTZ R0, R4, R0, !PT ;  /* 0x0000000004007209 */ /* 0x002fee0007810000 */
[----:B------:R-:W1:Y:S01]  /*7b10*/  SHFL.BFLY PT, R149, R0, 0x1, 0x1f ;  /* 0x0c201f0000957f89 */ /* 0x000e6200000e0000 */
[----:B---3--:R-:W-:Y:S07]  /*7b20*/  FMNMX.FTZ R148, R3, R148, !PT ;  /* 0x0000009403947209 */ /* 0x008fee0007810000 */
[----:B------:R-:W3:Y:S01]  /*7b30*/  SHFL.BFLY PT, R4, R148, 0x1, 0x1f ;  /* 0x0c201f0094047f89 */ /* 0x000ee200000e0000 */
[----:B----4-:R-:W-:Y:S07]  /*7b40*/  FMNMX.FTZ R2, R2, R5, !PT ;  /* 0x0000000502027209 */ /* 0x010fee0007810000 */
[----:B------:R-:W4:Y:S01]  /*7b50*/  SHFL.BFLY PT, R147, R2, 0x1, 0x1f ;  /* 0x0c201f0002937f89 */ /* 0x000f2200000e0000 */
[----:B-----5:R-:W-:Y:S07]  /*7b60*/  FMNMX.FTZ R144, R144, R6, !PT ;  /* 0x0000000690907209 */ /* 0x020fee0007810000 */
[----:B------:R2:W2:Y:S01]  /*7b70*/  SHFL.BFLY PT, R3, R144, 0x1, 0x1f ;  /* 0x0c201f0090037f89 */ /* 0x0004a200000e0000 */
[----:B-1----:R-:W-:Y:S02]  /*7b80*/  FMNMX.FTZ R149, R0, R149, !PT ;  /* 0x0000009500957209 */ /* 0x002fe40007810000 */
[----:B---3--:R-:W-:Y:S02]  /*7b90*/  FMNMX.FTZ R148, R148, R4, !PT ;  /* 0x0000000494947209 */ /* 0x008fe40007810000 */
[----:B----4-:R-:W-:Y:S03]  /*7ba0*/  FMNMX.FTZ R147, R2, R147, !PT ;  /* 0x0000009302937209 */ /* 0x010fe60007810000 */
.L_x_680:
[C---:B------:R-:W-:Y:S01]  /*7bb0*/  FMUL.FTZ R180, R149.reuse, c[0x0][0x2d0] ;  /* 0x0000b40095b47a20 */ /* 0x040fe20000410000 */
[----:B------:R-:W-:Y:S01]  /*7bc0*/  FSETP.NEU.FTZ.AND P2, PT, R149, -INF , PT ;  /* 0xff8000009500780b */ /* 0x000fe20003f5d000 */
[C---:B------:R-:W-:Y:S01]  /*7bd0*/  FMUL.FTZ R181, R148.reuse, c[0x0][0x2d0] ;  /* 0x0000b40094b57a20 */ /* 0x040fe20000410000 */
[----:B------:R-:W-:Y:S01]  /*7be0*/  FSETP.NEU.FTZ.AND P1, PT, R148, -INF , PT ;  /* 0xff8000009400780b */ /* 0x000fe20003f3d000 */
[----:B------:R-:W-:Y:S01]  /*7bf0*/  FMUL.FTZ R182, R147, c[0x0][0x2d0] ;  /* 0x0000b40093b67a20 */ /* 0x000fe20000410000 */
[----:B------:R-:W-:Y:S01]  /*7c00*/  FSEL R180, R180, RZ, P2 ;  /* 0x000000ffb4b47208 */ /* 0x000fe20001000000 */
[----:B------:R-:W-:Y:S01]  /*7c10*/  WARPSYNC 0xffffffff ;  /* 0xffffffff00007948 */ /* 0x000fe20003800000 */
[----:B------:R-:W-:Y:S01]  /*7c20*/  FSEL R181, R181, RZ, P1 ;  /* 0x000000ffb5b57208 */ /* 0x000fe20000800000 */
[----:B------:R-:W1:Y:S01]  /*7c30*/  LDSM.16.MT88.4 R20, [R201] ;  /* 0x00000000c914783b */ /* 0x000e620000004200 */
[----:B------:R-:W-:Y:S01]  /*7c40*/  FSETP.NEU.FTZ.AND P0, PT, R147, -INF , PT ;  /* 0xff8000009300780b */ /* 0x000fe20003f1d000 */
[--C-:B------:R-:W-:Y:S01]  /*7c50*/  FFMA.FTZ R0, R172, c[0x0][0x2d0], -R180.reuse ;  /* 0x0000b400ac007a23 */ /* 0x100fe200000108b4 */
[----:B--2---:R-:W-:Y:S01]  /*7c60*/  FMNMX.FTZ R144, R3, R144, !PT ;  /* 0x0000009003907209 */ /* 0x004fe20007810000 */
[--C-:B------:R-:W-:Y:S01]  /*7c70*/  FFMA.FTZ R2, R173, c[0x0][0x2d0], -R180.reuse ;  /* 0x0000b400ad027a23 */ /* 0x100fe200000108b4 */
[----:B------:R-:W-:Y:S01]  /*7c80*/  FSEL R182, R182, RZ, P0 ;  /* 0x000000ffb6b67208 */ /* 0x000fe20000000000 */
[----:B------:R2:W-:Y:S01]  /*7c90*/  MUFU.EX2 R251, R0 ;  /* 0x0000000000fb7308 */ /* 0x0005e20000000800 */
[----:B------:R-:W-:Y:S01]  /*7ca0*/  FFMA.FTZ R48, R183, c[0x0][0x2d0], -R180 ;  /* 0x0000b400b7307a23 */ /* 0x000fe200000108b4 */
[----:B------:R-:W3:Y:S01]  /*7cb0*/  LDSM.16.MT88.4 R36, [R202] ;  /* 0x00000000ca24783b */ /* 0x000ee20000004200 */
[--C-:B------:R-:W-:Y:S02]  /*7cc0*/  FFMA.FTZ R60, R65, c[0x0][0x2d0], -R181.reuse ;  /* 0x0000b400413c7a23 */ /* 0x100fe400000108b5 */
[--C-:B------:R-:W-:Y:S02]  /*7cd0*/  FFMA.FTZ R4, R9, c[0x0][0x2d0], -R182.reuse ;  /* 0x0000b40009047a23 */ /* 0x100fe400000108b6 */
[--C-:B------:R-:W-:Y:S03]  /*7ce0*/  FFMA.FTZ R5, R8, c[0x0][0x2d0], -R182.reuse ;  /* 0x0000b40008057a23 */ /* 0x100fe600000108b6 */
[----:B------:R4:W5:Y:S01]  /*7cf0*/  MUFU.EX2 R67, R2 ;  /* 0x0000000200437308 */ /* 0x0009620000000800 */
[----:B------:R-:W1:Y:S09]  /*7d00*/  LDSM.16.MT88.4 R52, [R201+0x1000] ;  /* 0x00100000c934783b */ /* 0x000e720000004200 */
[----:B------:R-:W-:Y:S01]  /*7d10*/  MUFU.EX2 R6, R4 ;  /* 0x0000000400067308 */ /* 0x000fe20000000800 */
[--C-:B--2---:R-:W-:Y:S09]  /*7d20*/  FFMA.FTZ R0, R16, c[0x0][0x2d0], -R181.reuse ;  /* 0x0000b40010007a23 */ /* 0x104ff200000108b5 */
[----:B------:R2:W-:Y:S01]  /*7d30*/  MUFU.EX2 R56, R0 ;  /* 0x0000000000387308 */ /* 0x0005e20000000800 */
[--C-:B----4-:R-:W-:Y:S09]  /*7d40*/  FFMA.FTZ R2, R19, c[0x0][0x2d0], -R181.reuse ;  /* 0x0000b40013027a23 */ /* 0x110ff200000108b5 */
[----:B------:R4:W-:Y:S10]  /*7d50*/  MUFU.EX2 R63, R2 ;  /* 0x00000002003f7308 */ /* 0x0009f40000000800 */
[----:B------:R-:W-:Y:S01]  /*7d60*/  MUFU.EX2 R66, R5 ;  /* 0x0000000500427308 */ /* 0x000fe20000000800 */
[--C-:B--2---:R-:W-:Y:S09]  /*7d70*/  FFMA.FTZ R0, R7, c[0x0][0x2d0], -R181.reuse ;  /* 0x0000b40007007a23 */ /* 0x104ff200000108b5 */
[----:B------:R2:W1:Y:S01]  /*7d80*/  MUFU.EX2 R61, R0 ;  /* 0x00000000003d7308 */ /* 0x0004620000000800 */
[----:B----4-:R-:W-:Y:S09]  /*7d90*/  FFMA.FTZ R2, R13, c[0x0][0x2d0], -R182 ;  /* 0x0000b4000d027a23 */ /* 0x010ff200000108b6 */
[----:B------:R4:W-:Y:S01]  /*7da0*/  MUFU.EX2 R62, R2 ;  /* 0x00000002003e7308 */ /* 0x0009e20000000800 */
[--C-:B--2---:R-:W-:Y:S09]  /*7db0*/  FFMA.FTZ R0, R174, c[0x0][0x2d0], -R180.reuse ;  /* 0x0000b400ae007a23 */ /* 0x104ff200000108b4 */
[----:B------:R2:W-:Y:S01]  /*7dc0*/  MUFU.EX2 R27, R0 ;  /* 0x00000000001b7308 */ /* 0x0005e20000000800 */
[----:B----4-:R-:W-:Y:S01]  /*7dd0*/  FSEL R2, R148, RZ, P1 ;  /* 0x000000ff94027208 */ /* 0x010fe20000800000 */
[----:B--2---:R-:W-:Y:S01]  /*7de0*/  FFMA.FTZ R0, R17, c[0x0][0x2d0], -R180 ;  /* 0x0000b40011007a23 */ /* 0x004fe200000108b4 */
[----:B-----5:R-:W-:Y:S02]  /*7df0*/  F2FP.BF16.PACK_AB R172, R67, R251 ;  /* 0x000000fb43ac723e */ /* 0x020fe400000010ff */
[----:B-1----:R-:W-:Y:S05]  /*7e00*/  F2FP.BF16.PACK_AB R173, R61, R56 ;  /* 0x000000383dad723e */ /* 0x002fea00000010ff */
[----:B------:R1:W2:Y:S02]  /*7e10*/  MUFU.EX2 R57, R0 ;  /* 0x0000000000397308 */ /* 0x0002a40000000800 */
[----:B-1----:R-:W-:Y:S01]  /*7e20*/  FFMA.FTZ R0, R18, c[0x0][0x2d0], -R181 ;  /* 0x0000b40012007a23 */ /* 0x002fe200000108b5 */
[----:B--2---:R-:W-:Y:S07]  /*7e30*/  F2FP.BF16.PACK_AB R174, R57, R27 ;  /* 0x0000001b39ae723e */ /* 0x004fee00000010ff */
[----:B------:R1:W2:Y:S02]  /*7e40*/  MUFU.EX2 R26, R0 ;  /* 0x00000000001a7308 */ /* 0x0002a40000000800 */
[----:B-1----:R-:W-:Y:S01]  /*7e50*/  FFMA.FTZ R0, R12, c[0x0][0x2d0], -R182 ;  /* 0x0000b4000c007a23 */ /* 0x002fe200000108b6 */
[----:B--2---:R-:W-:Y:S07]  /*7e60*/  F2FP.BF16.PACK_AB R175, R63, R26 ;  /* 0x0000001a3faf723e */ /* 0x004fee00000010ff */
[----:B------:R1:W2:Y:S02]  /*7e70*/  MUFU.EX2 R25, R0 ;  /* 0x0000000000197308 */ /* 0x0002a40000000800 */
[----:B-1----:R-:W-:Y:S02]  /*7e80*/  FSEL R0, R149, RZ, P2 ;  /* 0x000000ff95007208 */ /* 0x002fe40001000000 */
[----:B--2---:R-:W-:Y:S03]  /*7e90*/  F2FP.BF16.PACK_AB R178, R62, R25 ;  /* 0x000000193eb2723e */ /* 0x004fe600000010ff */
[----:B------:R-:W-:Y:S04]  /*7ea0*/  FADD.FTZ R0, -R0, R145 ;  /* 0x0000009100007221 */ /* 0x000fe80000010100 */
[----:B------:R-:W-:Y:S04]  /*7eb0*/  FMUL.FTZ R0, R0, c[0x0][0x2d0] ;  /* 0x0000b40000007a20 */ /* 0x000fe80000410000 */
[----:B------:R1:W2:Y:S02]  /*7ec0*/  MUFU.EX2 R145, R0 ;  /* 0x0000000000917308 */ /* 0x0002a40000000800 */
[----:B-1----:R-:W-:Y:S01]  /*7ed0*/  FADD.FTZ R0, -R2, R146 ;  /* 0x0000009202007221 */ /* 0x002fe20000010100 */
[----:B------:R-:W-:Y:S01]  /*7ee0*/  FSEL R2, R147, RZ, P0 ;  /* 0x000000ff93027208 */ /* 0x000fe20000000000 */
[C---:B------:R-:W-:Y:S01]  /*7ef0*/  FMUL.FTZ R146, R144.reuse, c[0x0][0x2d0] ;  /* 0x0000b40090927a20 */ /* 0x040fe20000410000 */
[----:B------:R-:W-:Y:S01]  /*7f00*/  FSETP.NEU.FTZ.AND P0, PT, R144, -INF , PT ;  /* 0xff8000009000780b */ /* 0x000fe20003f1d000 */
[----:B------:R-:W-:Y:S02]  /*7f10*/  FMUL.FTZ R0, R0, c[0x0][0x2d0] ;  /* 0x0000b40000007a20 */ /* 0x000fe40000410000 */
[C---:B--2---:R-:W-:Y:S01]  /*7f20*/  FMUL.FTZ R5, R145.reuse, R153 ;  /* 0x0000009991057220 */ /* 0x044fe20000410000 */
[----:B------:R-:W-:Y:S01]  /*7f30*/  FSEL R146, R146, RZ, P0 ;  /* 0x000000ff92927208 */ /* 0x000fe20000000000 */
[----:B------:R1:W2:Y:S01]  /*7f40*/  MUFU.EX2 R3, R0 ;  /* 0x0000000000037308 */ /* 0x0002a20000000800 */
[C---:B------:R-:W-:Y:S02]  /*7f50*/  FMUL.FTZ R16, R145.reuse, R164 ;  /* 0x000000a491107220 */ /* 0x040fe40000410000 */
[----:B------:R-:W-:Y:S01]  /*7f60*/  FMUL.FTZ R17, R145, R165 ;  /* 0x000000a591117220 */ /* 0x000fe20000410000 */
[----:B------:R-:W-:Y:S01]  /*7f70*/  MOV R165, R27 ;  /* 0x0000001b00a57202 */ /* 0x000fe20000000f00 */
[----:B------:R-:W-:Y:S02]  /*7f80*/  FFMA.FTZ R4, R11, c[0x0][0x2d0], -R146 ;  /* 0x0000b4000b047a23 */ /* 0x000fe40000010892 */
[C---:B------:R-:W-:Y:S02]  /*7f90*/  FMUL.FTZ R32, R145.reuse, R112 ;  /* 0x0000007091207220 */ /* 0x040fe40000410000 */
[C---:B------:R-:W-:Y:S01]  /*7fa0*/  FMUL.FTZ R33, R145.reuse, R113 ;  /* 0x0000007191217220 */ /* 0x040fe20000410000 */
[----:B------:R4:W5:Y:S01]  /*7fb0*/  MUFU.EX2 R28, R4 ;  /* 0x00000004001c7308 */ /* 0x0009620000000800 */
[C---:B------:R-:W-:Y:S02]  /*7fc0*/  FMUL.FTZ R49, R145.reuse, R129 ;  /* 0x0000008191317220 */ /* 0x040fe40000410000 */
[C---:B------:R-:W-:Y:S01]  /*7fd0*/  FMUL.FTZ R65, R145.reuse, R141 ;  /* 0x0000008d91417220 */ /* 0x040fe20000410000 */
[----:B------:R-:W-:Y:S01]  /*7fe0*/  MOV R141, R66 ;  /* 0x00000042008d7202 */ /* 0x000fe20000000f00 */
[C---:B------:R-:W-:Y:S02]  /*7ff0*/  FMUL.FTZ R68, R145.reuse, R68 ;  /* 0x0000004491447220 */ /* 0x040fe40000410000 */
[C---:B------:R-:W-:Y:S02]  /*8000*/  FMUL.FTZ R69, R145.reuse, R69 ;  /* 0x0000004591457220 */ /* 0x040fe40000410000 */
[C---:B------:R-:W-:Y:S01]  /*8010*/  FMUL.FTZ R80, R145.reuse, R80 ;  /* 0x0000005091507220 */ /* 0x040fe20000410000 */
[----:B------:R3:W-:Y:S01]  /*8020*/  MUFU.EX2 R153, R60 ;  /* 0x0000003c00997308 */ /* 0x0007e20000000800 */
[C---:B------:R-:W-:Y:S02]  /*8030*/  FMUL.FTZ R81, R145.reuse, R81 ;  /* 0x0000005191517220 */ /* 0x040fe40000410000 */
[----:B------:R-:W-:Y:S02]  /*8040*/  FMUL.FTZ R84, R145, R84 ;  /* 0x0000005491547220 */ /* 0x000fe40000410000 */
[----:B-1----:R-:W-:Y:S02]  /*8050*/  FADD.FTZ R0, -R2, R150 ;  /* 0x0000009602007221 */ /* 0x002fe40000010100 */
[C---:B--2---:R-:W-:Y:S02]  /*8060*/  FMUL.FTZ R7, R3.reuse, R155 ;  /* 0x0000009b03077220 */ /* 0x044fe40000410000 */
[----:B------:R-:W-:Y:S02]  /*8070*/  FMUL.FTZ R0, R0, c[0x0][0x2d0] ;  /* 0x0000b40000007a20 */ /* 0x000fe40000410000 */
[----:B------:R-:W-:Y:S01]  /*8080*/  FMUL.FTZ R18, R3, R166 ;  /* 0x000000a603127220 */ /* 0x000fe20000410000 */
[----:B------:R-:W-:Y:S01]  /*8090*/  MOV R166, R26 ;  /* 0x0000001a00a67202 */ /* 0x000fe20000000f00 */
[----:B------:R1:W2:Y:S01]  /*80a0*/  MUFU.EX2 R2, R0 ;  /* 0x0000000000027308 */ /* 0x0002a20000000800 */
[----:B----4-:R-:W-:Y:S01]  /*80b0*/  FFMA.FTZ R4, R15, c[0x0][0x2d0], -R146 ;  /* 0x0000b4000f047a23 */ /* 0x010fe20000010892 */
[----:B-----5:R-:W-:Y:S01]  /*80c0*/  MOV R164, R28 ;  /* 0x0000001c00a47202 */ /* 0x020fe20000000f00 */
[C---:B------:R-:W-:Y:S01]  /*80d0*/  FMUL.FTZ R19, R3.reuse, R167 ;  /* 0x000000a703137220 */ /* 0x040fe20000410000 */
[----:B------:R-:W-:Y:S01]  /*80e0*/  MOV R167, R25 ;  /* 0x0000001900a77202 */ /* 0x000fe20000000f00 */
[C---:B------:R-:W-:Y:S02]  /*80f0*/  FMUL.FTZ R34, R3.reuse, R114 ;  /* 0x0000007203227220 */ /* 0x040fe40000410000 */
[C---:B------:R-:W-:Y:S02]  /*8100*/  FMUL.FTZ R35, R3.reuse, R115 ;  /* 0x0000007303237220 */ /* 0x040fe40000410000 */
[C---:B------:R-:W-:Y:S01]  /*8110*/  FMUL.FTZ R50, R3.reuse, R130 ;  /* 0x0000008203327220 */ /* 0x040fe20000410000 */
[----:B------:R4:W5:Y:S01]  /*8120*/  MUFU.EX2 R24, R4 ;  /* 0x0000000400187308 */ /* 0x0009620000000800 */
[C---:B------:R-:W-:Y:S01]  /*8130*/  FMUL.FTZ R51, R3.reuse, R131 ;  /* 0x0000008303337220 */ /* 0x040fe20000410000 */
[----:B------:R-:W-:Y:S01]  /*8140*/  LDSM.16.MT88.4 R112, [R202+0x400] ;  /* 0x00040000ca70783b */ /* 0x000fe20000004200 */
[----:B---3--:R-:W-:Y:S01]  /*8150*/  FFMA.FTZ R60, R188, c[0x0][0x2d0], -R180 ;  /* 0x0000b400bc3c7a23 */ /* 0x008fe200000108b4 */
[----:B------:R-:W-:Y:S01]  /*8160*/  MOV R188, R63 ;  /* 0x0000003f00bc7202 */ /* 0x000fe20000000f00 */
[C---:B------:R-:W-:Y:S02]  /*8170*/  FMUL.FTZ R70, R3.reuse, R70 ;  /* 0x0000004603467220 */ /* 0x040fe40000410000 */
[C---:B------:R-:W-:Y:S02]  /*8180*/  FMUL.FTZ R71, R3.reuse, R71 ;  /* 0x0000004703477220 */ /* 0x040fe40000410000 */
[C---:B------:R-:W-:Y:S02]  /*8190*/  FMUL.FTZ R82, R3.reuse, R82 ;  /* 0x0000005203527220 */ /* 0x040fe40000410000 */
[----:B------:R-:W-:Y:S02]  /*81a0*/  FMUL.FTZ R83, R3, R83 ;  /* 0x0000005303537220 */ /* 0x000fe40000410000 */
[C---:B------:R-:W-:Y:S02]  /*81b0*/  FMUL.FTZ R85, R145.reuse, R85 ;  /* 0x0000005591557220 */ /* 0x040fe40000410000 */
[--C-:B-1----:R-:W-:Y:S02]  /*81c0*/  FFMA.FTZ R0, R10, c[0x0][0x2d0], -R146.reuse ;  /* 0x0000b4000a007a23 */ /* 0x102fe40000010892 */
[C---:B--2---:R-:W-:Y:S02]  /*81d0*/  FMUL.FTZ R8, R2.reuse, R156 ;  /* 0x0000009c02087220 */ /* 0x044fe40000410000 */
[----:B------:R-:W1:Y:S01]  /*81e0*/  MUFU.EX2 R150, R0 ;  /* 0x0000000000967308 */ /* 0x000e620000000800 */
[C---:B------:R-:W-:Y:S02]  /*81f0*/  FMUL.FTZ R9, R2.reuse, R157 ;  /* 0x0000009d02097220 */ /* 0x040fe40000410000 */
[C---:B------:R-:W-:Y:S02]  /*8200*/  FMUL.FTZ R12, R2.reuse, R160 ;  /* 0x000000a0020c7220 */ /* 0x040fe40000410000 */
[----:B----4-:R-:W-:Y:S01]  /*8210*/  FMUL.FTZ R4, R145, R152 ;  /* 0x0000009891047220 */ /* 0x010fe20000410000 */
[----:B-----5:R-:W-:Y:S01]  /*8220*/  MOV R160, R24 ;  /* 0x0000001800a07202 */ /* 0x020fe20000000f00 */
[C---:B------:R-:W-:Y:S02]  /*8230*/  FMUL.FTZ R13, R2.reuse, R161 ;  /* 0x000000a1020d7220 */ /* 0x040fe40000410000 */
[C---:B------:R-:W-:Y:S01]  /*8240*/  FMUL.FTZ R25, R2.reuse, R105 ;  /* 0x0000006902197220 */ /* 0x040fe20000410000 */
[----:B------:R2:W-:Y:S01]  /*8250*/  MUFU.EX2 R157, R48 ;  /* 0x00000030009d7308 */ /* 0x0005e20000000800 */
        /* <DEDUP_REMOVED lines=8> */
[--C-:B------:R-:W-:Y:S02]  /*82e0*/  FFMA.FTZ R0, R14, c[0x0][0x2d0], -R146.reuse ;  /* 0x0000b4000e007a23 */ /* 0x100fe40000010892 */
[C---:B------:R-:W-:Y:S02]  /*82f0*/  FMUL.FTZ R28, R2.reuse, R108 ;  /* 0x0000006c021c7220 */ /* 0x040fe40000410000 */
[----:B------:R1:W3:Y:S01]  /*8300*/  MUFU.EX2 R44, R0 ;  /* 0x00000000002c7308 */ /* 0x0002e20000000800 */
[C---:B------:R-:W-:Y:S02]  /*8310*/  FMUL.FTZ R77, R2.reuse, R77 ;  /* 0x0000004d024d7220 */ /* 0x040fe40000410000 */
[----:B------:R-:W-:Y:S02]  /*8320*/  FMUL.FTZ R86, R3, R86 ;  /* 0x0000005603567220 */ /* 0x000fe40000410000 */
[----:B--2---:R-:W-:Y:S02]  /*8330*/  FMUL.FTZ R48, R145, R128 ;  /* 0x0000008091307220 */ /* 0x004fe40000410000 */
[----:B------:R-:W-:Y:S02]  /*8340*/  FMUL.FTZ R87, R3, R87 ;  /* 0x0000005703577220 */ /* 0x000fe40000410000 */
[C---:B------:R-:W-:Y:S02]  /*8350*/  FMUL.FTZ R88, R2.reuse, R88 ;  /* 0x0000005802587220 */ /* 0x040fe40000410000 */
[C---:B------:R-:W-:Y:S02]  /*8360*/  FMUL.FTZ R89, R2.reuse, R89 ;  /* 0x0000005902597220 */ /* 0x040fe40000410000 */
[C---:B------:R-:W-:Y:S02]  /*8370*/  FMUL.FTZ R92, R2.reuse, R92 ;  /* 0x0000005c025c7220 */ /* 0x040fe40000410000 */
[----:B------:R-:W-:Y:S02]  /*8380*/  FMUL.FTZ R93, R2, R93 ;  /* 0x0000005d025d7220 */ /* 0x000fe40000410000 */
[----:B------:R-:W-:Y:S02]  /*8390*/  FFMA.FTZ R108, R194, c[0x0][0x2d0], -R146 ;  /* 0x0000b400c26c7a23 */ /* 0x000fe40000010892 */
[C---:B------:R-:W-:Y:S02]  /*83a0*/  FMUL.FTZ R96, R145.reuse, R96 ;  /* 0x0000006091607220 */ /* 0x040fe40000410000 */
[----:B------:R-:W-:Y:S01]  /*83b0*/  MUFU.EX2 R161, R108 ;  /* 0x0000006c00a17308 */ /* 0x000fe20000000800 */
[----:B------:R-:W-:Y:S01]  /*83c0*/  FMUL.FTZ R97, R145, R97 ;  /* 0x0000006191617220 */ /* 0x000fe20000410000 */
[----:B-1----:R-:W-:Y:S01]  /*83d0*/  FSEL R0, R144, RZ, P0 ;  /* 0x000000ff90007208 */ /* 0x002fe20000000000 */
[C---:B------:R-:W-:Y:S01]  /*83e0*/  FMUL.FTZ R98, R3.reuse, R98 ;  /* 0x0000006203627220 */ /* 0x040fe20000410000 */
[----:B---3--:R-:W-:Y:S01]  /*83f0*/  F2FP.BF16.PACK_AB R179, R24, R44 ;  /* 0x0000002c18b3723e */ /* 0x008fe200000010ff */
[----:B------:R-:W-:Y:S01]  /*8400*/  FMUL.FTZ R24, R2, R104 ;  /* 0x0000006802187220 */ /* 0x000fe20000410000 */
[----:B------:R-:W-:Y:S01]  /*8410*/  MOV R183, R44 ;  /* 0x0000002c00b77202 */ /* 0x000fe20000000f00 */
[----:B------:R-:W-:Y:S01]  /*8420*/  FADD.FTZ R0, -R0, R151 ;  /* 0x0000009700007221 */ /* 0x000fe20000010100 */
[----:B------:R-:W-:Y:S01]  /*8430*/  MOV R151, R6 ;  /* 0x0000000600977202 */ /* 0x000fe20000000f00 */
[----:B------:R-:W-:Y:S01]  /*8440*/  FMUL.FTZ R6, R3, R154 ;  /* 0x0000009a03067220 */ /* 0x000fe20000410000 */
[----:B------:R-:W-:Y:S01]  /*8450*/  MOV R154, R56 ;  /* 0x00000038009a7202 */ /* 0x000fe20000000f00 */
[----:B------:R-:W-:Y:S01]  /*8460*/  FMUL.FTZ R0, R0, c[0x0][0x2d0] ;  /* 0x0000b40000007a20 */ /* 0x000fe20000410000 */
[----:B------:R-:W-:Y:S01]  /*8470*/  F2FP.BF16.PACK_AB R176, R151, R66 ;  /* 0x0000004297b0723e */ /* 0x000fe200000010ff */
[----:B------:R-:W-:Y:S02]  /*8480*/  FMUL.FTZ R66, R3, R142 ;  /* 0x0000008e03427220 */ /* 0x000fe40000410000 */
[--C-:B------:R-:W-:Y:S01]  /*8490*/  FFMA.FTZ R125, R229, c[0x0][0x2d0], -R180.reuse ;  /* 0x0000b400e57d7a23 */ /* 0x100fe200000108b4 */
[-C--:B------:R-:W-:Y:S01]  /*84a0*/  HMMA.16816.F32.BF16 R4, R172, R20.reuse, R4 ;  /* 0x00000014ac04723c */ /* 0x080fe20000041804 */
[----:B------:R-:W1:Y:S04]  /*84b0*/  MUFU.EX2 R0, R0 ;  /* 0x0000000000007308 */ /* 0x000e680000000800 */
[----:B------:R-:W-:Y:S02]  /*84c0*/  FMUL.FTZ R44, R2, R124 ;  /* 0x0000007c022c7220 */ /* 0x000fe40000410000 */
[--C-:B------:R-:W-:Y:S02]  /*84d0*/  FFMA.FTZ R56, R64, c[0x0][0x2d0], -R181.reuse ;  /* 0x0000b40040387a23 */ /* 0x100fe400000108b5 */
[--C-:B------:R-:W-:Y:S02]  /*84e0*/  FFMA.FTZ R64, R187, c[0x0][0x2d0], -R180.reuse ;  /* 0x0000b400bb407a23 */ /* 0x100fe400000108b4 */
[----:B------:R-:W-:Y:S01]  /*84f0*/  MUFU.EX2 R156, R56 ;  /* 0x00000038009c7308 */ /* 0x000fe20000000800 */
[----:B------:R-:W-:Y:S01]  /*8500*/  MOV R187, R61 ;  /* 0x0000003d00bb7202 */ /* 0x000fe20000000f00 */
[----:B------:R-:W-:Y:S02]  /*8510*/  FMUL.FTZ R61, R2, R169 ;  /* 0x000000a9023d7220 */ /* 0x000fe40000410000 */
[----:B------:R-:W-:Y:S02]  /*8520*/  FMUL.FTZ R99, R3, R99 ;  /* 0x0000006303637220 */ /* 0x000fe40000410000 */
[--C-:B------:R-:W-:Y:S02]  /*8530*/  FFMA.FTZ R124, R217, c[0x0][0x2d0], -R181.reuse ;  /* 0x0000b400d97c7a23 */ /* 0x100fe400000108b5 */
[--C-:B------:R-:W-:Y:S02]  /*8540*/  FFMA.FTZ R120, R222, c[0x0][0x2d0], -R181.reuse ;  /* 0x0000b400de787a23 */ /* 0x100fe400000108b5 */
[----:B------:R-:W-:Y:S02]  /*8550*/  FFMA.FTZ R121, R232, c[0x0][0x2d0], -R180 ;  /* 0x0000b400e8797a23 */ /* 0x000fe400000108b4 */
[--C-:B------:R-:W-:Y:S02]  /*8560*/  FFMA.FTZ R128, R250, c[0x0][0x2d0], -R182.reuse ;  /* 0x0000b400fa807a23 */ /* 0x100fe400000108b6 */
[C---:B-1----:R-:W-:Y:S01]  /*8570*/  FMUL.FTZ R10, R0.reuse, R158 ;  /* 0x0000009e000a7220 */ /* 0x042fe20000410000 */
[----:B------:R-:W-:Y:S01]  /*8580*/  MOV R158, R62 ;  /* 0x0000003e009e7202 */ /* 0x000fe20000000f00 */
[C---:B------:R-:W-:Y:S02]  /*8590*/  FMUL.FTZ R11, R0.reuse, R159 ;  /* 0x0000009f000b7220 */ /* 0x040fe40000410000 */
[C---:B------:R-:W-:Y:S02]  /*85a0*/  FMUL.FTZ R26, R0.reuse, R106 ;  /* 0x0000006a001a7220 */ /* 0x040fe40000410000 */
[C---:B------:R-:W-:Y:S02]  /*85b0*/  FMUL.FTZ R27, R0.reuse, R107 ;  /* 0x0000006b001b7220 */ /* 0x040fe40000410000 */
[----:B------:R-:W-:Y:S01]  /*85c0*/  LDSM.16.MT88.4 R104, [R201+0x2000] ;  /* 0x00200000c968783b */ /* 0x000fe20000004200 */
[C---:B------:R-:W-:Y:S04]  /*85d0*/  HMMA.16816.F32.BF16 R8, R176.reuse, R20, R8 ;  /* 0x00000014b008723c */ /* 0x040fe80000041808 */
[C---:B------:R-:W-:Y:S02]  /*85e0*/  FMUL.FTZ R14, R0.reuse, R162 ;  /* 0x000000a2000e7220 */ /* 0x040fe40000410000 */
[----:B------:R-:W-:Y:S01]  /*85f0*/  FMUL.FTZ R15, R0, R163 ;  /* 0x000000a3000f7220 */ /* 0x000fe20000410000 */
[----:B------:R-:W1:Y:S01]  /*8600*/  MUFU.EX2 R162, R60 ;  /* 0x0000003c00a27308 */ /* 0x000e620000000800 */
[C---:B------:R-:W-:Y:S04]  /*8610*/  FMUL.FTZ R20, R145.reuse, R100 ;  /* 0x0000006491147220 */ /* 0x040fe80000410000 */
[----:B------:R-:W-:Y:S01]  /*8620*/  FMUL.FTZ R21, R145, R101 ;  /* 0x0000006591157220 */ /* 0x000fe20000410000 */
[-C--:B------:R-:W-:Y:S03]  /*8630*/  HMMA.16816.F32.BF16 R12, R176, R22.reuse, R12 ;  /* 0x00000016b00c723c */ /* 0x080fe6000004180c */
[--C-:B------:R-:W-:Y:S01]  /*8640*/  FFMA.FTZ R129, R249, c[0x0][0x2d0], -R182.reuse ;  /* 0x0000b400f9817a23 */ /* 0x100fe200000108b6 */
[----:B------:R-:W-:Y:S01]  /*8650*/  MOV R249, R161 ;  /* 0x000000a100f97202 */ /* 0x000fe20000000f00 */
[----:B------:R-:W-:Y:S02]  /*8660*/  FFMA.FTZ R130, R248, c[0x0][0x2d0], -R182 ;  /* 0x0000b400f8827a23 */ /* 0x000fe400000108b6 */
[----:B------:R-:W-:Y:S01]  /*8670*/  FFMA.FTZ R131, R245, c[0x0][0x2d0], -R146 ;  /* 0x0000b400f5837a23 */ /* 0x000fe20000010892 */
[C---:B------:R-:W-:Y:S04]  /*8680*/  HMMA.16816.F32.BF16 R16, R172.reuse, R22, R16 ;  /* 0x00000016ac10723c */ /* 0x040fe80000041810 */
[C---:B------:R-:W-:Y:S02]  /*8690*/  FMUL.FTZ R30, R0.reuse, R110 ;  /* 0x0000006e001e7220 */ /* 0x040fe40000410000 */
[C---:B------:R-:W-:Y:S02]  /*86a0*/  FMUL.FTZ R31, R0.reuse, R111 ;  /* 0x0000006f001f7220 */ /* 0x040fe40000410000 */
[C---:B------:R-:W-:Y:S04]  /*86b0*/  FMUL.FTZ R22, R3.reuse, R102 ;  /* 0x0000006603167220 */ /* 0x040fe80000410000 */
[----:B------:R-:W-:Y:S01]  /*86c0*/  FMUL.FTZ R23, R3, R103 ;  /* 0x0000006703177220 */ /* 0x000fe20000410000 */
[----:B-1----:R-:W-:Y:S01]  /*86d0*/  MOV R250, R162 ;  /* 0x000000a200fa7202 */ /* 0x002fe20000000f00 */
[----:B------:R-:W1:Y:S01]  /*86e0*/  LDSM.16.MT88.4 R100, [R202+0x1000] ;  /* 0x00100000ca64783b */ /* 0x000e620000004200 */
[C---:B------:R-:W-:Y:S02]  /*86f0*/  FMUL.FTZ R42, R0.reuse, R122 ;  /* 0x0000007a002a7220 */ /* 0x040fe40000410000 */
[--C-:B------:R-:W-:Y:S02]  /*8700*/  FFMA.FTZ R122, R221, c[0x0][0x2d0], -R181.reuse ;  /* 0x0000b400dd7a7a23 */ /* 0x100fe400000108b5 */
[-C--:B------:R-:W-:Y:S01]  /*8710*/  HMMA.16816.F32.BF16 R20, R172, R36.reuse, R20 ;  /* 0x00000024ac14723c */ /* 0x080fe20000041814 */
[----:B------:R-:W-:Y:S02]  /*8720*/  MUFU.EX2 R221, R124 ;  /* 0x0000007c00dd7308 */ /* 0x000fe40000000800 */
[C---:B------:R-:W-:Y:S02]  /*8730*/  FMUL.FTZ R43, R0.reuse, R123 ;  /* 0x0000007b002b7220 */ /* 0x040fe40000410000 */
[--C-:B------:R-:W-:Y:S02]  /*8740*/  FFMA.FTZ R123, R197, c[0x0][0x2d0], -R180.reuse ;  /* 0x0000b400c57b7a23 */ /* 0x100fe400000108b4 */
[----:B------:R-:W-:Y:S01]  /*8750*/  FMUL.FTZ R46, R0, R126 ;  /* 0x0000007e002e7220 */ /* 0x000fe20000410000 */
[C---:B------:R-:W-:Y:S04]  /*8760*/  HMMA.16816.F32.BF16 R24, R176.reuse, R36, R24 ;  /* 0x00000024b018723c */ /* 0x040fe80000041818 */
[--C-:B------:R-:W-:Y:S02]  /*8770*/  FFMA.FTZ R126, R230, c[0x0][0x2d0], -R180.reuse ;  /* 0x0000b400e67e7a23 */ /* 0x100fe400000108b4 */
[----:B------:R-:W-:Y:S01]  /*8780*/  MUFU.EX2 R230, R120 ;  /* 0x0000007800e67308 */ /* 0x000fe20000000800 */
[----:B------:R-:W-:Y:S01]  /*8790*/  FMUL.FTZ R37, R145, R117 ;  /* 0x0000007591257220 */ /* 0x000fe20000410000 */
[-C--:B------:R-:W-:Y:S04]  /*87a0*/  HMMA.16816.F32.BF16 R28, R176, R38.reuse, R28 ;  /* 0x00000026b01c723c */ /* 0x080fe8000004181c */
[--C-:B------:R-:W-:Y:S02]  /*87b0*/  FFMA.FTZ R117, R223, c[0x0][0x2d0], -R181.reuse ;  /* 0x0000b400df757a23 */ /* 0x100fe400000108b5 */
[----:B------:R-:W-:Y:S02]  /*87c0*/  FMUL.FTZ R47, R0, R127 ;  /* 0x0000007f002f7220 */ /* 0x000fe40000410000 */
[C---:B------:R-:W-:Y:S04]  /*87d0*/  HMMA.16816.F32.BF16 R32, R172.reuse, R38, R32 ;  /* 0x00000026ac20723c */ /* 0x040fe80000041820 */
[----:B------:R-:W-:Y:S02]  /*87e0*/  FMUL.FTZ R36, R145, R116 ;  /* 0x0000007491247220 */ /* 0x000fe40000410000 */
[----:B------:R-:W-:Y:S02]  /*87f0*/  FMUL.FTZ R56, R2, R136 ;  /* 0x0000008802387220 */ /* 0x000fe40000410000 */
[C---:B------:R-:W-:Y:S04]  /*8800*/  FMUL.FTZ R38, R3.reuse, R118 ;  /* 0x0000007603267220 */ /* 0x040fe80000410000 */
[----:B------:R-:W-:Y:S02]  /*8810*/  FMUL.FTZ R39, R3, R119 ;  /* 0x0000007703277220 */ /* 0x000fe40000410000 */
[--C-:B------:R-:W-:Y:S02]  /*8820*/  FFMA.FTZ R119, R199, c[0x0][0x2d0], -R180.reuse ;  /* 0x0000b400c7777a23 */ /* 0x100fe400000108b4 */
[--C-:B------:R-:W-:Y:S02]  /*8830*/  FFMA.FTZ R118, R198, c[0x0][0x2d0], -R180.reuse ;  /* 0x0000b400c6767a23 */ /* 0x100fe400000108b4 */
[--C-:B------:R-:W-:Y:S01]  /*8840*/  FFMA.FTZ R127, R231, c[0x0][0x2d0], -R181.reuse ;  /* 0x0000b400e77f7a23 */ /* 0x100fe200000108b5 */
[-C--:B------:R-:W-:Y:S01]  /*8850*/  HMMA.16816.F32.BF16 R36, R172, R52.reuse, R36 ;  /* 0x00000034ac24723c */ /* 0x080fe20000041824 */
[----:B------:R-:W-:Y:S02]  /*8860*/  MUFU.EX2 R232, R119 ;  /* 0x0000007700e87308 */ /* 0x000fe40000000800 */
[C---:B------:R-:W-:Y:S02]  /*8870*/  FMUL.FTZ R58, R0.reuse, R138 ;  /* 0x0000008a003a7220 */ /* 0x040fe40000410000 */
[----:B------:R-:W-:Y:S02]  /*8880*/  FMUL.FTZ R59, R0, R139 ;  /* 0x0000008b003b7220 */ /* 0x000fe40000410000 */
[----:B------:R-:W-:Y:S01]  /*8890*/  FMUL.FTZ R60, R2, R168 ;  /* 0x000000a8023c7220 */ /* 0x000fe20000410000 */
[C---:B------:R-:W-:Y:S03]  /*88a0*/  HMMA.16816.F32.BF16 R40, R176.reuse, R52, R40 ;  /* 0x00000034b028723c */ /* 0x040fe60000041828 */
[----:B------:R-:W-:Y:S01]  /*88b0*/  MUFU.EX2 R231, R121 ;  /* 0x0000007900e77308 */ /* 0x000fe20000000800 */
[C---:B------:R-:W-:Y:S02]  /*88c0*/  FMUL.FTZ R62, R0.reuse, R170 ;  /* 0x000000aa003e7220 */ /* 0x040fe40000410000 */
[----:B------:R-:W-:Y:S02]  /*88d0*/  FMUL.FTZ R63, R0, R171 ;  /* 0x000000ab003f7220 */ /* 0x000fe40000410000 */
[-C--:B------:R-:W-:Y:S04]  /*88e0*/  HMMA.16816.F32.BF16 R44, R176, R54.reuse, R44 ;  /* 0x00000036b02c723c */ /* 0x080fe8000004182c */
[--C-:B------:R-:W-:Y:S01]  /*88f0*/  FFMA.FTZ R52, R184, c[0x0][0x2d0], -R180.reuse ;  /* 0x0000b400b8347a23 */ /* 0x100fe200000108b4 */
[----:B------:R-:W-:Y:S01]  /*8900*/  MUFU.EX2 R194, R127 ;  /* 0x0000007f00c27308 */ /* 0x000fe20000000800 */
[----:B------:R-:W-:Y:S01]  /*8910*/  FMUL.FTZ R53, R145, R133 ;  /* 0x0000008591357220 */ /* 0x000fe20000410000 */
[----:B------:R-:W-:Y:S01]  /*8920*/  MOV R184, R57 ;  /* 0x0000003900b87202 */ /* 0x000fe20000000f00 */
[C---:B------:R-:W-:Y:S04]  /*8930*/  HMMA.16816.F32.BF16 R48, R172.reuse, R54, R48 ;  /* 0x00000036ac30723c */ /* 0x040fe80000041830 */
[----:B------:R-:W-:Y:S02]  /*8940*/  FMUL.FTZ R57, R2, R137 ;  /* 0x0000008902397220 */ /* 0x000fe40000410000 */
[C---:B------:R-:W-:Y:S01]  /*8950*/  FMUL.FTZ R74, R0.reuse, R74 ;  /* 0x0000004a004a7220 */ /* 0x040fe20000410000 */
[----:B------:R2:W-:Y:S01]  /*8960*/  MUFU.EX2 R152, R52 ;  /* 0x0000003400987308 */ /* 0x0005e20000000800 */
[C---:B------:R-:W-:Y:S04]  /*8970*/  FMUL.FTZ R54, R3.reuse, R134 ;  /* 0x0000008603367220 */ /* 0x040fe80000410000 */
[----:B------:R-:W-:Y:S02]  /*8980*/  FMUL.FTZ R55, R3, R135 ;  /* 0x0000008703377220 */ /* 0x000fe40000410000 */
[C---:B------:R-:W-:Y:S01]  /*8990*/  FMUL.FTZ R75, R0.reuse, R75 ;  /* 0x0000004b004b7220 */ /* 0x040fe20000410000 */
[----:B------:R-:W3:Y:S01]  /*89a0*/  LDL.LU R135, [R1+0xc] ;  /* 0x00000c0001877983 */ /* 0x000ee20000300800 */
[C---:B------:R-:W-:Y:S01]  /*89b0*/  FMUL.FTZ R78, R0.reuse, R78 ;  /* 0x0000004e004e7220 */ /* 0x040fe20000410000 */
[----:B------:R4:W-:Y:S01]  /*89c0*/  MUFU.EX2 R168, R64 ;  /* 0x0000004000a87308 */ /* 0x0009e20000000800 */
[C---:B------:R-:W-:Y:S01]  /*89d0*/  FMUL.FTZ R79, R0.reuse, R79 ;  /* 0x0000004f004f7220 */ /* 0x040fe20000410000 */
[----:B------:R-:W5:Y:S01]  /*89e0*/  LDL.LU R134, [R1+0x8] ;  /* 0x0000080001867983 */ /* 0x000f620000300800 */
[C---:B------:R-:W-:Y:S02]  /*89f0*/  FMUL.FTZ R90, R0.reuse, R90 ;  /* 0x0000005a005a7220 */ /* 0x040fe40000410000 */
[C---:B------:R-:W-:Y:S01]  /*8a00*/  FMUL.FTZ R91, R0.reuse, R91 ;  /* 0x0000005b005b7220 */ /* 0x040fe20000410000 */
[----:B------:R-:W5:Y:S01]  /*8a10*/  LDL.LU R142, [R1+0x10] ;  /* 0x00001000018e7983 */ /* 0x000f620000300800 */
[C---:B------:R-:W-:Y:S02]  /*8a20*/  FMUL.FTZ R94, R0.reuse, R94 ;  /* 0x0000005e005e7220 */ /* 0x040fe40000410000 */
[----:B------:R-:W-:Y:S02]  /*8a30*/  FMUL.FTZ R95, R0, R95 ;  /* 0x0000005f005f7220 */ /* 0x000fe40000410000 */
[--C-:B------:R-:W-:Y:S02]  /*8a40*/  FFMA.FTZ R116, R224, c[0x0][0x2d0], -R181.reuse ;  /* 0x0000b400e0747a23 */ /* 0x100fe400000108b5 */
[----:B------:R-:W-:Y:S01]  /*8a50*/  MUFU.EX2 R224, R126 ;  /* 0x0000007e00e07308 */ /* 0x000fe20000000800 */
[----:B--2---:R-:W-:Y:S02]  /*8a60*/  FMUL.FTZ R52, R145, R132 ;  /* 0x0000008491347220 */ /* 0x004fe40000410000 */
[--C-:B------:R-:W-:Y:S02]  /*8a70*/  FFMA.FTZ R136, R228, c[0x0][0x2d0], -R180.reuse ;  /* 0x0000b400e4887a23 */ /* 0x100fe400000108b4 */
[----:B------:R-:W-:Y:S02]  /*8a80*/  FFMA.FTZ R180, R227, c[0x0][0x2d0], -R180 ;  /* 0x0000b400e3b47a23 */ /* 0x000fe400000108b4 */
[--C-:B------:R-:W-:Y:S01]  /*8a90*/  FFMA.FTZ R137, R226, c[0x0][0x2d0], -R181.reuse ;  /* 0x0000b400e2897a23 */ /* 0x100fe200000108b5 */
[-C--:B-1----:R-:W-:Y:S02]  /*8aa0*/  HMMA.16816.F32.BF16 R52, R172, R100.reuse, R52 ;  /* 0x00000064ac34723c */ /* 0x082fe40000041834 */
[----:B------:R-:W-:Y:S01]  /*8ab0*/  MUFU.EX2 R227, R117 ;  /* 0x0000007500e37308 */ /* 0x000fe20000000800 */
[----:B----4-:R-:W-:Y:S01]  /*8ac0*/  FMUL.FTZ R64, R145, R140 ;  /* 0x0000008c91407220 */ /* 0x010fe20000410000 */
[----:B------:R-:W-:Y:S01]  /*8ad0*/  MOV R140, R67 ;  /* 0x00000043008c7202 */ /* 0x000fe20000000f00 */
[----:B------:R-:W-:Y:S01]  /*8ae0*/  FMUL.FTZ R67, R3, R143 ;  /* 0x0000008f03437220 */ /* 0x000fe20000410000 */
[----:B------:R-:W-:Y:S01]  /*8af0*/  MOV R143, R154 ;  /* 0x0000009a008f7202 */ /* 0x000fe20000000f00 */
[--C-:B------:R-:W-:Y:S01]  /*8b00*/  FFMA.FTZ R132, R244, c[0x0][0x2d0], -R146.reuse ;  /* 0x0000b400f4847a23 */ /* 0x100fe20000010892 */
[C---:B------:R-:W-:Y:S04]  /*8b10*/  HMMA.16816.F32.BF16 R56, R176.reuse, R100, R56 ;  /* 0x00000064b038723c */ /* 0x040fe80000041838 */
[----:B------:R-:W-:Y:S01]  /*8b20*/  MUFU.EX2 R228, R123 ;  /* 0x0000007b00e47308 */ /* 0x000fe20000000800 */
[----:B------:R-:W-:Y:S01]  /*8b30*/  FFMA.FTZ R133, R238, c[0x0][0x2d0], -R146 ;  /* 0x0000b400ee857a23 */ /* 0x000fe20000010892 */
[----:B------:R-:W-:Y:S01]  /*8b40*/  MOV R238, R156 ;  /* 0x0000009c00ee7202 */ /* 0x000fe20000000f00 */
[--C-:B------:R-:W-:Y:S01]  /*8b50*/  FFMA.FTZ R100, R185, c[0x0][0x2d0], -R181.reuse ;  /* 0x0000b400b9647a23 */ /* 0x100fe200000108b5 */
[-C--:B------:R-:W-:Y:S01]  /*8b60*/  HMMA.16816.F32.BF16 R60, R176, R102.reuse, R60 ;  /* 0x00000066b03c723c */ /* 0x080fe2000004183c */
[----:B------:R-:W2:Y:S05]  /*8b70*/  LDL.LU R185, [R1+0x4] ;  /* 0x0000040001b97983 */ /* 0x000eaa0000300800 */
[----:B------:R1:W-:Y:S02]  /*8b80*/  MUFU.EX2 R163, R100 ;  /* 0x0000006400a37308 */ /* 0x0003e40000000800 */
[C---:B------:R-:W-:Y:S08]  /*8b90*/  HMMA.16816.F32.BF16 R64, R172.reuse, R102, R64 ;  /* 0x00000066ac40723c */ /* 0x040ff00000041840 */
[-C--:B------:R-:W-:Y:S01]  /*8ba0*/  HMMA.16816.F32.BF16 R68, R172, R104.reuse, R68 ;  /* 0x00000068ac44723c */ /* 0x080fe20000041844 */
[----:B------:R4:W-:Y:S07]  /*8bb0*/  MUFU.EX2 R226, R122 ;  /* 0x0000007a00e27308 */ /* 0x0009ee0000000800 */
[C---:B------:R-:W-:Y:S03]  /*8bc0*/  HMMA.16816.F32.BF16 R72, R176.reuse, R104, R72 ;  /* 0x00000068b048723c */ /* 0x040fe60000041848 */
[----:B------:R4:W-:Y:S01]  /*8bd0*/  MUFU.EX2 R229, R116 ;  /* 0x0000007400e57308 */ /* 0x0009e20000000800 */
[--C-:B-1----:R-:W-:Y:S01]  /*8be0*/  FFMA.FTZ R100, R186, c[0x0][0x2d0], -R181.reuse ;  /* 0x0000b400ba647a23 */ /* 0x102fe200000108b5 */
[----:B------:R-:W-:Y:S03]  /*8bf0*/  MOV R186, R251 ;  /* 0x000000fb00ba7202 */ /* 0x000fe60000000f00 */
[-C--:B------:R-:W-:Y:S04]  /*8c00*/  HMMA.16816.F32.BF16 R76, R176, R106.reuse, R76 ;  /* 0x0000006ab04c723c */ /* 0x080fe8000004184c */
[--C-:B------:R-:W-:Y:S01]  /*8c10*/  FFMA.FTZ R104, R191, c[0x0][0x2d0], -R182.reuse ;  /* 0x0000b400bf687a23 */ /* 0x100fe200000108b6 */
[----:B------:R1:W-:Y:S01]  /*8c20*/  MUFU.EX2 R169, R100 ;  /* 0x0000006400a97308 */ /* 0x0003e20000000800 */
[----:B------:R-:W-:Y:S02]  /*8c30*/  FFMA.FTZ R181, R225, c[0x0][0x2d0], -R181 ;  /* 0x0000b400e1b57a23 */ /* 0x000fe400000108b5 */
[C---:B------:R-:W-:Y:S01]  /*8c40*/  HMMA.16816.F32.BF16 R80, R172.reuse, R106, R80 ;  /* 0x0000006aac50723c */ /* 0x040fe20000041850 */
[----:B----4-:R-:W-:Y:S06]  /*8c50*/  LDSM.16.MT88.4 R120, [R201+0x1800] ;  /* 0x00180000c978783b */ /* 0x010fec0000004200 */
[----:B------:R4:W4:Y:S01]  /*8c60*/  MUFU.EX2 R159, R104 ;  /* 0x00000068009f7308 */ /* 0x0009220000000800 */
[--C-:B------:R-:W-:Y:S09]  /*8c70*/  FFMA.FTZ R116, R240, c[0x0][0x2d0], -R182.reuse ;  /* 0x0000b400f0747a23 */ /* 0x100ff200000108b6 */
[----:B------:R4:W-:Y:S01]  /*8c80*/  MUFU.EX2 R199, R116 ;  /* 0x0000007400c77308 */ /* 0x0009e20000000800 */
[--C-:B-1----:R-:W-:Y:S09]  /*8c90*/  FFMA.FTZ R100, R189, c[0x0][0x2d0], -R182.reuse ;  /* 0x0000b400bd647a23 */ /* 0x102ff200000108b6 */
[----:B------:R1:W1:Y:S01]  /*8ca0*/  MUFU.EX2 R155, R100 ;  /* 0x00000064009b7308 */ /* 0x0002620000000800 */
[--C-:B----4-:R-:W-:Y:S01]  /*8cb0*/  FFMA.FTZ R104, R190, c[0x0][0x2d0], -R182.reuse ;  /* 0x0000b400be687a23 */ /* 0x110fe200000108b6 */
[----:B------:R-:W-:Y:S08]  /*8cc0*/  MOV R248, R159 ;  /* 0x0000009f00f87202 */ /* 0x000ff00000000f00 */
[----:B------:R4:W-:Y:S01]  /*8cd0*/  MUFU.EX2 R138, R104 ;  /* 0x00000068008a7308 */ /* 0x0009e20000000800 */
[--C-:B------:R-:W-:Y:S09]  /*8ce0*/  FFMA.FTZ R116, R239, c[0x0][0x2d0], -R182.reuse ;  /* 0x0000b400ef747a23 */ /* 0x100ff200000108b6 */
[----:B------:R4:W-:Y:S01]  /*8cf0*/  MUFU.EX2 R217, R116 ;  /* 0x0000007400d97308 */ /* 0x0009e20000000800 */
[----:B-1----:R-:W1:Y:S01]  /*8d00*/  LDSM.16.MT88.4 R100, [R202+0x2000] ;  /* 0x00200000ca64783b */ /* 0x002e620000004200 */
[-C--:B------:R-:W-:Y:S02]  /*8d10*/  F2FP.BF16.PACK_AB R108, R159, R155.reuse ;  /* 0x0000009b9f6c723e */ /* 0x080fe400000010ff */
[----:B------:R-:W-:Y:S06]  /*8d20*/  MOV R244, R155 ;  /* 0x0000009b00f47202 */ /* 0x000fec0000000f00 */
[----:B------:R-:W-:Y:S01]  /*8d30*/  MUFU.EX2 R251, R118 ;  /* 0x0000007600fb7308 */ /* 0x000fe20000000800 */
[--C-:B----4-:R-:W-:Y:S09]  /*8d40*/  FFMA.FTZ R104, R193, c[0x0][0x2d0], -R182.reuse ;  /* 0x0000b400c1687a23 */ /* 0x110ff200000108b6 */
[----:B------:R4:W1:Y:S01]  /*8d50*/  MUFU.EX2 R170, R104 ;  /* 0x0000006800aa7308 */ /* 0x0008620000000800 */
[----:B------:R-:W-:Y:S01]  /*8d60*/  FFMA.FTZ R116, R237, c[0x0][0x2d0], -R182 ;  /* 0x0000b400ed747a23 */ /* 0x000fe200000108b6 */
[----:B------:R-:W-:Y:S08]  /*8d70*/  MOV R237, R169 ;  /* 0x000000a900ed7202 */ /* 0x000ff00000000f00 */
[----:B------:R4:W4:Y:S10]  /*8d80*/  MUFU.EX2 R225, R125 ;  /* 0x0000007d00e17308 */ /* 0x0009340000000800 */
[----:B------:R-:W-:Y:S01]  /*8d90*/  MUFU.EX2 R190, R181 ;  /* 0x000000b500be7308 */ /* 0x000fe20000000800 */
[-C--:B-1----:R-:W-:Y:S03]  /*8da0*/  HMMA.16816.F32.BF16 R84, R172, R100.reuse, R84 ;  /* 0x00000064ac54723c */ /* 0x082fe60000041854 */
[--C-:B----4-:R-:W-:Y:S01]  /*8db0*/  FFMA.FTZ R104, R192, c[0x0][0x2d0], -R146.reuse ;  /* 0x0000b400c0687a23 */ /* 0x110fe20000010892 */
[----:B------:R-:W-:Y:S05]  /*8dc0*/  F2FP.BF16.PACK_AB R110, R170, R138 ;  /* 0x0000008aaa6e723e */ /* 0x000fea00000010ff */
[----:B------:R-:W-:Y:S03]  /*8dd0*/  MUFU.EX2 R192, R180 ;  /* 0x000000b400c07308 */ /* 0x000fe60000000800 */
[----:B------:R-:W-:Y:S01]  /*8de0*/  MOV R239, R170 ;  /* 0x000000aa00ef7202 */ /* 0x000fe20000000f00 */
[C---:B------:R-:W-:Y:S01]  /*8df0*/  HMMA.16816.F32.BF16 R88, R176.reuse, R100, R88 ;  /* 0x00000064b058723c */ /* 0x040fe20000041858 */
[----:B------:R-:W-:Y:S06]  /*8e00*/  LDSM.16.MT88.4 R124, [R201+0x2800] ;  /* 0x00280000c97c783b */ /* 0x000fec0000004200 */
[--C-:B------:R-:W-:Y:S01]  /*8e10*/  FFMA.FTZ R100, R195, c[0x0][0x2d0], -R146.reuse ;  /* 0x0000b400c3647a23 */ /* 0x100fe20000010892 */
[-C--:B------:R-:W-:Y:S01]  /*8e20*/  HMMA.16816.F32.BF16 R92, R176, R102.reuse, R92 ;  /* 0x00000066b05c723c */ /* 0x080fe2000004185c */
[----:B------:R1:W4:Y:S03]  /*8e30*/  MUFU.EX2 R154, R104 ;  /* 0x00000068009a7308 */ /* 0x0003260000000800 */
[----:B------:R-:W-:Y:S03]  /*8e40*/  F2FP.BF16.PACK_AB R101, R153, R156 ;  /* 0x0000009c9965723e */ /* 0x000fe600000010ff */
[----:B------:R-:W-:Y:S01]  /*8e50*/  MOV R177, R183 ;  /* 0x000000b700b17202 */ /* 0x000fe20000000f00 */
[----:B------:R-:W-:Y:S03]  /*8e60*/  HMMA.16816.F32.BF16 R96, R172, R102, R96 ;  /* 0x00000066ac60723c */ /* 0x000fe60000041860 */
[----:B------:R4:W-:Y:S01]  /*8e70*/  MUFU.EX2 R139, R100 ;  /* 0x00000064008b7308 */ /* 0x0009e20000000800 */
[----:B------:R-:W-:Y:S02]  /*8e80*/  MOV R183, R167 ;  /* 0x000000a700b77202 */ /* 0x000fe40000000f00 */
[----:B------:R-:W-:Y:S02]  /*8e90*/  MOV R179, R188 ;  /* 0x000000bc00b37202 */ /* 0x000fe40000000f00 */
[----:B------:R-:W-:Y:S04]  /*8ea0*/  F2FP.BF16.PACK_AB R102, R168, R162 ;  /* 0x000000a2a866723e */ /* 0x000fe800000010ff */
[----:B------:R-:W-:Y:S01]  /*8eb0*/  F2FP.BF16.PACK_AB R103, R169, R163 ;  /* 0x000000a3a967723e */ /* 0x000fe200000010ff */
[----:B------:R4:W-:Y:S01]  /*8ec0*/  MUFU.EX2 R222, R116 ;  /* 0x0000007400de7308 */ /* 0x0009e20000000800 */
[----:B------:R-:W-:Y:S02]  /*8ed0*/  F2FP.BF16.PACK_AB R172, R225, R224 ;  /* 0x000000e0e1ac723e */ /* 0x000fe400000010ff */
[----:B------:R-:W-:Y:S01]  /*8ee0*/  F2FP.BF16.PACK_AB R173, R194, R221 ;  /* 0x000000ddc2ad723e */ /* 0x000fe200000010ff */
[----:B-1----:R-:W1:Y:S01]  /*8ef0*/  LDSM.16.MT88.4 R104, [R201+0x400] ;  /* 0x00040000c968783b */ /* 0x002e620000004200 */
[-C--:B----4-:R-:W-:Y:S02]  /*8f00*/  F2FP.BF16.PACK_AB R109, R161, R154.reuse ;  /* 0x0000009aa16d723e */ /* 0x090fe400000010ff */
[----:B------:R-:W-:Y:S02]  /*8f10*/  MOV R245, R154 ;  /* 0x0000009a00f57202 */ /* 0x000fe40000000f00 */
[----:B------:R-:W-:Y:S01]  /*8f20*/  MOV R178, R184 ;  /* 0x000000b800b27202 */ /* 0x000fe20000000f00 */
[----:B------:R-:W-:Y:S01]  /*8f30*/  MUFU.EX2 R189, R128 ;  /* 0x0000008000bd7308 */ /* 0x000fe20000000800 */
[----:B------:R-:W-:Y:S09]  /*8f40*/  FFMA.FTZ R100, R196, c[0x0][0x2d0], -R146 ;  /* 0x0000b400c4647a23 */ /* 0x000ff20000010892 */
[----:B------:R4:W1:Y:S01]  /*8f50*/  MUFU.EX2 R171, R100 ;  /* 0x0000006400ab7308 */ /* 0x0008620000000800 */
[--C-:B------:R-:W-:Y:S01]  /*8f60*/  FFMA.FTZ R116, R236, c[0x0][0x2d0], -R182.reuse ;  /* 0x0000b400ec747a23 */ /* 0x100fe200000108b6 */
[----:B------:R-:W-:Y:S01]  /*8f70*/  MOV R236, R168 ;  /* 0x000000a800ec7202 */ /* 0x000fe20000000f00 */
[----:B------:R-:W-:Y:S01]  /*8f80*/  FFMA.FTZ R182, R247, c[0x0][0x2d0], -R182 ;  /* 0x0000b400f7b67a23 */ /* 0x000fe200000108b6 */
[----:B------:R-:W-:Y:S06]  /*8f90*/  MOV R247, R152 ;  /* 0x0000009800f77202 */ /* 0x000fec0000000f00 */
[----:B------:R1:W-:Y:S10]  /*8fa0*/  MUFU.EX2 R223, R116 ;  /* 0x0000007400df7308 */ /* 0x0003f40000000800 */
[----:B------:R-:W1:Y:S01]  /*8fb0*/  MUFU.EX2 R188, R129 ;  /* 0x0000008100bc7308 */ /* 0x000e620000000800 */
[----:B----4-:R-:W-:Y:S02]  /*8fc0*/  F2FP.BF16.PACK_AB R100, R152, R157 ;  /* 0x0000009d9864723e */ /* 0x010fe400000010ff */
[----:B-1----:R-:W-:Y:S02]  /*8fd0*/  F2FP.BF16.PACK_AB R111, R171, R139 ;  /* 0x0000008bab6f723e */ /* 0x002fe400000010ff */
[----:B------:R-:W-:Y:S05]  /*8fe0*/  MOV R240, R171 ;  /* 0x000000ab00f07202 */ /* 0x000fea0000000f00 */
[----:B------:R-:W-:Y:S01]  /*8ff0*/  MUFU.EX2 R184, R132 ;  /* 0x0000008400b87308 */ /* 0x000fe20000000800 */
[-C--:B------:R-:W-:Y:S05]  /*9000*/  HMMA.16816.F32.BF16 R4, R100, R104.reuse, R4 ;  /* 0x000000686404723c */ /* 0x080fea0000041804 */
[----:B------:R-:W-:Y:S01]  /*9010*/  FFMA.FTZ R116, R243, c[0x0][0x2d0], -R146 ;  /* 0x0000b400f3747a23 */ /* 0x000fe20000010892 */
[----:B------:R-:W-:Y:S02]  /*9020*/  MOV R243, R163 ;  /* 0x000000a300f37202 */ /* 0x000fe40000000f00 */
[C---:B------:R-:W-:Y:S01]  /*9030*/  HMMA.16816.F32.BF16 R8, R108.reuse, R104, R8 ;  /* 0x000000686c08723c */ /* 0x040fe20000041808 */
[----:B------:R1:W-:Y:S03]  /*9040*/  MUFU.EX2 R197, R116 ;  /* 0x0000007400c57308 */ /* 0x0003e60000000800 */
[----:B------:R-:W-:Y:S04]  /*9050*/  F2FP.BF16.PACK_AB R176, R188, R189 ;  /* 0x000000bdbcb0723e */ /* 0x000fe800000010ff */
[-C--:B------:R-:W-:Y:S03]  /*9060*/  HMMA.16816.F32.BF16 R12, R108, R106.reuse, R12 ;  /* 0x0000006a6c0c723c */ /* 0x080fe6000004180c */
[----:B------:R-:W4:Y:S05]  /*9070*/  MUFU.EX2 R193, R136 ;  /* 0x0000008800c17308 */ /* 0x000f2a0000000800 */
[C---:B------:R-:W-:Y:S01]  /*9080*/  HMMA.16816.F32.BF16 R16, R100.reuse, R106, R16 ;  /* 0x0000006a6410723c */ /* 0x040fe20000041810 */
[----:B------:R-:W5:Y:S04]  /*9090*/  LDSM.16.MT88.4 R104, [R201+0x1400] ;  /* 0x00140000c968783b */ /* 0x000f680000004200 */
[----:B------:R-:W5:Y:S03]  /*90a0*/  MUFU.EX2 R191, R137 ;  /* 0x0000008900bf7308 */ /* 0x000f660000000800 */
[-C--:B------:R-:W-:Y:S01]  /*90b0*/  HMMA.16816.F32.BF16 R20, R100, R112.reuse, R20 ;  /* 0x000000706414723c */ /* 0x080fe20000041814 */
[----:B-1----:R-:W-:Y:S07]  /*90c0*/  LDSM.16.MT88.4 R116, [R202+0x800] ;  /* 0x00080000ca74783b */ /* 0x002fee0000004200 */
[C---:B------:R-:W-:Y:S04]  /*90d0*/  HMMA.16816.F32.BF16 R24, R108.reuse, R112, R24 ;  /* 0x000000706c18723c */ /* 0x040fe80000041818 */
[----:B----4-:R-:W-:Y:S01]  /*90e0*/  F2FP.BF16.PACK_AB R174, R192, R193 ;  /* 0x000000c1c0ae723e */ /* 0x010fe200000010ff */
[----:B---3--:R-:W-:Y:S01]  /*90f0*/  FFMA.FTZ R135, R2, R135, R141 ;  /* 0x0000008702877223 */ /* 0x008fe2000001008d */
[----:B------:R-:W-:Y:S01]  /*9100*/  MOV R141, R165 ;  /* 0x000000a5008d7202 */ /* 0x000fe20000000f00 */
[----:B-----5:R-:W-:Y:S01]  /*9110*/  FFMA.FTZ R134, R0, R134, R150 ;  /* 0x0000008600867223 */ /* 0x020fe20000010096 */
[-C--:B------:R-:W-:Y:S04]  /*9120*/  HMMA.16816.F32.BF16 R28, R108, R114.reuse, R28 ;  /* 0x000000726c1c723c */ /* 0x080fe8000004181c */
[----:B------:R-:W-:Y:S01]  /*9130*/  FFMA.FTZ R3, R3, R142, R143 ;  /* 0x0000008e03037223 */ /* 0x000fe2000001008f */
[----:B------:R-:W-:Y:S02]  /*9140*/  MOV R142, R164 ;  /* 0x000000a4008e7202 */ /* 0x000fe40000000f00 */
[----:B------:R-:W-:Y:S01]  /*9150*/  MOV R143, R151 ;  /* 0x00000097008f7202 */ /* 0x000fe20000000f00 */
[C---:B------:R-:W-:Y:S01]  /*9160*/  HMMA.16816.F32.BF16 R32, R100.reuse, R114, R32 ;  /* 0x000000726420723c */ /* 0x040fe20000041820 */
[----:B------:R-:W1:Y:S01]  /*9170*/  LDSM.16.MT88.4 R112, [R202+0x1400] ;  /* 0x00140000ca70783b */ /* 0x000e620000004200 */
[----:B------:R-:W-:Y:S02]  /*9180*/  MUFU.EX2 R151, R133 ;  /* 0x0000008500977308 */ /* 0x000fe40000000800 */
[----:B------:R-:W-:Y:S01]  /*9190*/  FADD.FTZ R0, R143, R135 ;  /* 0x000000878f007221 */ /* 0x000fe20000010000 */
[----:B------:R-:W-:Y:S01]  /*91a0*/  F2FP.BF16.PACK_AB R175, R190, R191 ;  /* 0x000000bfbeaf723e */ /* 0x000fe200000010ff */
[----:B------:R-:W-:Y:S02]  /*91b0*/  FADD.FTZ R2, R187, R3 ;  /* 0x00000003bb027221 */ /* 0x000fe40000010000 */
[-C--:B------:R-:W-:Y:S04]  /*91c0*/  HMMA.16816.F32.BF16 R36, R100, R104.reuse, R36 ;  /* 0x000000686424723c */ /* 0x080fe80000041824 */
[----:B------:R-:W-:Y:S04]  /*91d0*/  MUFU.EX2 R187, R130 ;  /* 0x0000008200bb7308 */ /* 0x000fe80000000800 */
[C---:B------:R-:W-:Y:S08]  /*91e0*/  HMMA.16816.F32.BF16 R40, R108.reuse, R104, R40 ;  /* 0x000000686c28723c */ /* 0x040ff00000041828 */
[-C--:B------:R-:W-:Y:S04]  /*91f0*/  HMMA.16816.F32.BF16 R44, R108, R106.reuse, R44 ;  /* 0x0000006a6c2c723c */ /* 0x080fe8000004182c */
[----:B--2---:R-:W-:Y:S02]  /*9200*/  FFMA.FTZ R145, R145, R185, R186 ;  /* 0x000000b991917223 */ /* 0x004fe400000100ba */
[----:B------:R-:W2:Y:S02]  /*9210*/  MUFU.EX2 R186, R182 ;  /* 0x000000b600ba7308 */ /* 0x000ea40000000800 */
[C---:B------:R-:W-:Y:S01]  /*9220*/  HMMA.16816.F32.BF16 R48, R100.reuse, R106, R48 ;  /* 0x0000006a6430723c */ /* 0x040fe20000041830 */
[----:B------:R-:W3:Y:S03]  /*9230*/  LDSM.16.MT88.4 R104, [R201+0x2400] ;  /* 0x00240000c968783b */ /* 0x000ee60000004200 */
[----:B------:R-:W-:Y:S01]  /*9240*/  FADD.FTZ R145, R140, R145 ;  /* 0x000000918c917221 */ /* 0x000fe20000010000 */
[----:B------:R-:W-:Y:S03]  /*9250*/  MOV R140, R166 ;  /* 0x000000a6008c7202 */ /* 0x000fe60000000f00 */
[-C--:B-1----:R-:W-:Y:S01]  /*9260*/  HMMA.16816.F32.BF16 R52, R100, R112.reuse, R52 ;  /* 0x000000706434723c */ /* 0x082fe20000041834 */
[----:B------:R-:W-:Y:S01]  /*9270*/  LDSM.16.MT88.4 R164, [R201+0xc00] ;  /* 0x000c0000c9a4783b */ /* 0x000fe20000004200 */
[----:B------:R1:W-:Y:S02]  /*9280*/  MUFU.EX2 R185, R131 ;  /* 0x0000008300b97308 */ /* 0x0003e40000000800 */
[----:B------:R-:W-:Y:S02]  /*9290*/  FADD.FTZ R3, R141, R145 ;  /* 0x000000918d037221 */ /* 0x000fe40000010000 */
[----:B------:R-:W-:Y:S02]  /*92a0*/  FADD.FTZ R2, R140, R2 ;  /* 0x000000028c027221 */ /* 0x000fe40000010000 */
[C---:B------:R-:W-:Y:S04]  /*92b0*/  HMMA.16816.F32.BF16 R56, R108.reuse, R112, R56 ;  /* 0x000000706c38723c */ /* 0x040fe80000041838 */
[----:B------:R-:W-:Y:S01]  /*92c0*/  FADD.FTZ R3, R178, R3 ;  /* 0x00000003b2037221 */ /* 0x000fe20000010000 */
[----:B--2---:R-:W-:Y:S01]  /*92d0*/  F2FP.BF16.PACK_AB R178, R186, R187 ;  /* 0x000000bbbab2723e */ /* 0x004fe200000010ff */
[----:B------:R-:W-:Y:S02]  /*92e0*/  FADD.FTZ R145, R179, R2 ;  /* 0x00000002b3917221 */ /* 0x000fe40000010000 */
[-C--:B------:R-:W-:Y:S04]  /*92f0*/  HMMA.16816.F32.BF16 R60, R108, R114.reuse, R60 ;  /* 0x000000726c3c723c */ /* 0x080fe8000004183c */
[----:B------:R-:W-:Y:S04]  /*9300*/  MOV R2, R158 ;  /* 0x0000009e00027202 */ /* 0x000fe80000000f00 */
[C---:B------:R-:W-:Y:S01]  /*9310*/  HMMA.16816.F32.BF16 R64, R100.reuse, R114, R64 ;  /* 0x000000726440723c */ /* 0x040fe20000041840 */
[----:B------:R-:W2:Y:S07]  /*9320*/  LDSM.16.MT88.4 R112, [R202+0x2400] ;  /* 0x00240000ca70783b */ /* 0x000eae0000004200 */
[-C--:B---3--:R-:W-:Y:S01]  /*9330*/  HMMA.16816.F32.BF16 R68, R100, R104.reuse, R68 ;  /* 0x000000686444723c */ /* 0x088fe20000041844 */
[----:B-1----:R-:W-:Y:S07]  /*9340*/  LDSM.16.MT88.4 R128, [R201+0x1c00] ;  /* 0x001c0000c980783b */ /* 0x002fee0000004200 */
[C---:B------:R-:W-:Y:S07]  /*9350*/  HMMA.16816.F32.BF16 R72, R108.reuse, R104, R72 ;  /* 0x000000686c48723c */ /* 0x040fee0000041848 */
[--C-:B------:R-:W-:Y:S01]  /*9360*/  FFMA.FTZ R104, R241, c[0x0][0x2d0], -R146.reuse ;  /* 0x0000b400f1687a23 */ /* 0x100fe20000010892 */
[-C--:B------:R-:W-:Y:S03]  /*9370*/  HMMA.16816.F32.BF16 R76, R108, R106.reuse, R76 ;  /* 0x0000006a6c4c723c */ /* 0x080fe6000004184c */
[----:B------:R1:W-:Y:S01]  /*9380*/  MUFU.EX2 R198, R104 ;  /* 0x0000006800c67308 */ /* 0x0003e20000000800 */
[----:B------:R-:W-:Y:S04]  /*9390*/  MOV R241, R139 ;  /* 0x0000008b00f17202 */ /* 0x000fe80000000f00 */
[C---:B------:R-:W-:Y:S08]  /*93a0*/  HMMA.16816.F32.BF16 R80, R100.reuse, R106, R80 ;  /* 0x0000006a6450723c */ /* 0x040ff00000041850 */
[-C--:B--2---:R-:W-:Y:S08]  /*93b0*/  HMMA.16816.F32.BF16 R84, R100, R112.reuse, R84 ;  /* 0x000000706454723c */ /* 0x084ff00000041854 */
[C---:B------:R-:W-:Y:S04]  /*93c0*/  HMMA.16816.F32.BF16 R88, R108.reuse, R112, R88 ;  /* 0x000000706c58723c */ /* 0x040fe80000041858 */
[--C-:B-1----:R-:W-:Y:S01]  /*93d0*/  FFMA.FTZ R104, R242, c[0x0][0x2d0], -R146.reuse ;  /* 0x0000b400f2687a23 */ /* 0x102fe20000010892 */
[----:B------:R-:W-:Y:S02]  /*93e0*/  MOV R242, R138 ;  /* 0x0000008a00f27202 */ /* 0x000fe40000000f00 */
[--C-:B------:R-:W-:Y:S01]  /*93f0*/  FFMA.FTZ R112, R246, c[0x0][0x2d0], -R146.reuse ;  /* 0x0000b400f6707a23 */ /* 0x100fe20000010892 */
[-C--:B------:R-:W-:Y:S01]  /*9400*/  HMMA.16816.F32.BF16 R92, R108, R114.reuse, R92 ;  /* 0x000000726c5c723c */ /* 0x080fe2000004185c */
[----:B------:R1:W2:Y:S03]  /*9410*/  MUFU.EX2 R196, R104 ;  /* 0x0000006800c47308 */ /* 0x0002a60000000800 */
[----:B------:R-:W-:Y:S01]  /*9420*/  MOV R246, R153 ;  /* 0x0000009900f67202 */ /* 0x000fe20000000f00 */
[----:B------:R-:W-:Y:S01]  /*9430*/  FFMA.FTZ R146, R234, c[0x0][0x2d0], -R146 ;  /* 0x0000b400ea927a23 */ /* 0x000fe20000010892 */
[----:B------:R-:W-:Y:S02]  /*9440*/  MOV R234, R157 ;  /* 0x0000009d00ea7202 */ /* 0x000fe40000000f00 */
[----:B------:R-:W-:Y:S03]  /*9450*/  HMMA.16816.F32.BF16 R96, R100, R114, R96 ;  /* 0x000000726460723c */ /* 0x000fe60000041860 */
[----:B------:R3:W4:Y:S01]  /*9460*/  MUFU.EX2 R195, R112 ;  /* 0x0000007000c37308 */ /* 0x0007220000000800 */
[----:B------:R-:W-:Y:S01]  /*9470*/  F2FP.BF16.PACK_AB R108, R217, R199 ;  /* 0x000000c7d96c723e */ /* 0x000fe200000010ff */
[----:B------:R-:W-:Y:S01]  /*9480*/  FADD.FTZ R3, R234, R3 ;  /* 0x00000003ea037221 */ /* 0x000fe20000010000 */
[----:B------:R-:W-:Y:S02]  /*9490*/  F2FP.BF16.PACK_AB R110, R223, R222 ;  /* 0x000000dedf6e723e */ /* 0x000fe400000010ff */
[----:B------:R-:W-:Y:S01]  /*94a0*/  F2FP.BF16.PACK_AB R100, R251, R232 ;  /* 0x000000e8fb64723e */ /* 0x000fe200000010ff */
[----:B------:R-:W-:Y:S03]  /*94b0*/  FADD.FTZ R3, R247, R3 ;  /* 0x00000003f7037221 */ /* 0x000fe60000010000 */
[----:B------:R-:W-:Y:S01]  /*94c0*/  F2FP.BF16.PACK_AB R101, R227, R229 ;  /* 0x000000e5e365723e */ /* 0x000fe200000010ff */
[----:B------:R5:W5:Y:S01]  /*94d0*/  MUFU.EX2 R150, R146 ;  /* 0x0000009200967308 */ /* 0x000b620000000800 */
[----:B------:R-:W-:Y:S02]  /*94e0*/  F2FP.BF16.PACK_AB R102, R231, R228 ;  /* 0x000000e4e766723e */ /* 0x000fe400000010ff */
[----:B------:R-:W-:Y:S01]  /*94f0*/  F2FP.BF16.PACK_AB R103, R226, R230 ;  /* 0x000000e6e267723e */ /* 0x000fe200000010ff */
[----:B-1----:R-:W1:Y:S01]  /*9500*/  LDSM.16.MT88.4 R104, [R201+0x800] ;  /* 0x00080000c968783b */ /* 0x002e620000004200 */
[----:B--2---:R-:W-:Y:S07]  /*9510*/  F2FP.BF16.PACK_AB R109, R196, R198 ;  /* 0x000000c6c46d723e */ /* 0x004fee00000010ff */
[----:B---3--:R-:W2:Y:S01]  /*9520*/  LDSM.16.MT88.4 R112, [R202+0x1800] ;  /* 0x00180000ca70783b */ /* 0x008ea20000004200 */
[----:B----4-:R-:W-:Y:S01]  /*9530*/  F2FP.BF16.PACK_AB R111, R195, R197 ;  /* 0x000000c5c36f723e */ /* 0x010fe200000010ff */
[----:B-----5:R-:W-:Y:S01]  /*9540*/  FADD.FTZ R146, R183, R0 ;  /* 0x00000000b7927221 */ /* 0x020fe20000010000 */
[----:B------:R-:W-:Y:S05]  /*9550*/  F2FP.BF16.PACK_AB R179, R150, R151 ;  /* 0x0000009796b3723e */ /* 0x000fea00000010ff */
[----:B------:R-:W-:Y:S01]  /*9560*/  LDSM.16.MT88.4 R180, [R201+0x2c00] ;  /* 0x002c0000c9b4783b */ /* 0x000fe20000004200 */
[----:B------:R-:W-:Y:S01]  /*9570*/  FADD.FTZ R2, R2, R146 ;  /* 0x0000009202027221 */ /* 0x000fe20000010000 */
[----:B------:R-:W-:Y:S01]  /*9580*/  MOV R146, R148 ;  /* 0x0000009400927202 */ /* 0x000fe20000000f00 */
        /* <DEDUP_REMOVED lines=13> */
[-C--:B--2---:R-:W-:Y:S08]  /*9660*/  HMMA.16816.F32.BF16 R52, R100, R112.reuse, R52 ;  /* 0x000000706434723c */ /* 0x084ff00000041834 */
[C---:B------:R-:W-:Y:S08]  /*9670*/  HMMA.16816.F32.BF16 R56, R108.reuse, R112, R56 ;  /* 0x000000706c38723c */ /* 0x040ff00000041838 */
[-C--:B------:R-:W-:Y:S08]  /*9680*/  HMMA.16816.F32.BF16 R60, R108, R114.reuse, R60 ;  /* 0x000000726c3c723c */ /* 0x080ff0000004183c */
[C---:B------:R-:W-:Y:S01]  /*9690*/  HMMA.16816.F32.BF16 R64, R100.reuse, R114, R64 ;  /* 0x000000726440723c */ /* 0x040fe20000041840 */
[----:B------:R-:W2:Y:S07]  /*96a0*/  LDSM.16.MT88.4 R112, [R202+0xc00] ;  /* 0x000c0000ca70783b */ /* 0x000eae0000004200 */
[-C--:B------:R-:W-:Y:S08]  /*96b0*/  HMMA.16816.F32.BF16 R68, R100, R124.reuse, R68 ;  /* 0x0000007c6444723c */ /* 0x080ff00000041844 */
[C---:B------:R-:W-:Y:S08]  /*96c0*/  HMMA.16816.F32.BF16 R72, R108.reuse, R124, R72 ;  /* 0x0000007c6c48723c */ /* 0x040ff00000041848 */
[-C--:B------:R-:W-:Y:S08]  /*96d0*/  HMMA.16816.F32.BF16 R76, R108, R126.reuse, R76 ;  /* 0x0000007e6c4c723c */ /* 0x080ff0000004184c */
[C---:B------:R-:W-:Y:S08]  /*96e0*/  HMMA.16816.F32.BF16 R80, R100.reuse, R126, R80 ;  /* 0x0000007e6450723c */ /* 0x040ff00000041850 */
[-C--:B-1----:R-:W-:Y:S08]  /*96f0*/  HMMA.16816.F32.BF16 R84, R100, R104.reuse, R84 ;  /* 0x000000686454723c */ /* 0x082ff00000041854 */
[C---:B------:R-:W-:Y:S07]  /*9700*/  HMMA.16816.F32.BF16 R88, R108.reuse, R104, R88 ;  /* 0x000000686c58723c */ /* 0x040fee0000041858 */
[----:B------:R-:W-:Y:S01]  /*9710*/  FADD.FTZ R104, R142, R134 ;  /* 0x000000868e687221 */ /* 0x000fe20000010000 */
[-C--:B------:R-:W-:Y:S01]  /*9720*/  HMMA.16816.F32.BF16 R92, R108, R106.reuse, R92 ;  /* 0x0000006a6c5c723c */ /* 0x080fe2000004185c */
[----:B------:R-:W1:Y:S03]  /*9730*/  LDSM.16.MT88.4 R140, [R202+0x1c00] ;  /* 0x001c0000ca8c783b */ /* 0x000e660000004200 */
[----:B------:R-:W-:Y:S01]  /*9740*/  FADD.FTZ R0, R177, R104 ;  /* 0x00000068b1007221 */ /* 0x000fe20000010000 */
[----:B------:R-:W-:Y:S03]  /*9750*/  F2FP.BF16.PACK_AB R177, R184, R185 ;  /* 0x000000b9b8b1723e */ /* 0x000fe600000010ff */
[----:B------:R-:W-:Y:S08]  /*9760*/  HMMA.16816.F32.BF16 R96, R100, R106, R96 ;  /* 0x0000006a6460723c */ /* 0x000ff00000041860 */
[-C--:B------:R-:W-:Y:S01]  /*9770*/  HMMA.16816.F32.BF16 R152, R172, R164.reuse, R4 ;  /* 0x000000a4ac98723c */ /* 0x080fe20000041804 */
[----:B------:R-:W3:Y:S07]  /*9780*/  LDSM.16.MT88.4 R4, [R202+0x2c00] ;  /* 0x002c0000ca04783b */ /* 0x000eee0000004200 */
[C---:B------:R-:W-:Y:S07]  /*9790*/  HMMA.16816.F32.BF16 R156, R176.reuse, R164, R8 ;  /* 0x000000a4b09c723c */ /* 0x040fee0000041808 */
[----:B------:R-:W-:Y:S01]  /*97a0*/  MOV R11, R160 ;  /* 0x000000a0000b7202 */ /* 0x000fe20000000f00 */
[----:B------:R-:W-:Y:S01]  /*97b0*/  FADD.FTZ R10, R238, R145 ;  /* 0x00000091ee0a7221 */ /* 0x000fe20000010000 */
[-C--:B------:R-:W-:Y:S01]  /*97c0*/  HMMA.16816.F32.BF16 R160, R176, R166.reuse, R12 ;  /* 0x000000a6b0a0723c */ /* 0x080fe2000004180c */
[----:B------:R-:W4:Y:S02]  /*97d0*/  LDL R12, [R1+0x14] ;  /* 0x00001400010c7983 */ /* 0x000f240000100800 */
[----:B------:R-:W-:Y:S01]  /*97e0*/  FADD.FTZ R0, R11, R0 ;  /* 0x000000000b007221 */ /* 0x000fe20000010000 */
[----:B------:R-:W-:Y:S01]  /*97f0*/  MOV R145, R149 ;  /* 0x0000009500917202 */ /* 0x000fe20000000f00 */
[----:B------:R-:W-:Y:S02]  /*9800*/  FADD.FTZ R9, R244, R2 ;  /* 0x00000002f4097221 */ /* 0x000fe40000010000 */
[----:B------:R-:W-:Y:S01]  /*9810*/  FADD.FTZ R2, R246, R10 ;  /* 0x0000000af6027221 */ /* 0x000fe20000010000 */
[C---:B------:R-:W-:Y:S04]  /*9820*/  HMMA.16816.F32.BF16 R164, R172.reuse, R166, R16 ;  /* 0x000000a6aca4723c */ /* 0x040fe80000041810 */
[----:B------:R-:W-:Y:S02]  /*9830*/  FADD.FTZ R10, R250, R3 ;  /* 0x00000003fa0a7221 */ /* 0x000fe40000010000 */
[----:B------:R-:W-:Y:S01]  /*9840*/  FADD.FTZ R8, R245, R0 ;  /* 0x00000000f5087221 */ /* 0x000fe20000010000 */
[-C--:B------:R-:W-:Y:S01]  /*9850*/  MOV R17, R144.reuse ;  /* 0x0000009000117202 */ /* 0x080fe20000000f00 */
        /* <DEDUP_REMOVED lines=24> */
[-C--:B-1----:R-:W-:Y:S04]  /*99e0*/  HMMA.16816.F32.BF16 R132, R172, R140.reuse, R52 ;  /* 0x0000008cac84723c */ /* 0x082fe80000041834 */
        /* <DEDUP_REMOVED lines=11> */
[-C--:B------:R-:W-:Y:S08]  /*9aa0*/  HMMA.16816.F32.BF16 R68, R172, R180.reuse, R68 ;  /* 0x000000b4ac44723c */ /* 0x080ff00000041844 */
        /* <DEDUP_REMOVED lines=8> */
[----:B------:R-:W-:Y:S01]  /*9b30*/  FADD.FTZ R2, R221, R8 ;  /* 0x00000008dd027221 */ /* 0x000fe20000010000 */
[----:B------:R-:W-:Y:S01]  /*9b40*/  IADD3 R221, R235, -0x1, RZ ;  /* 0xffffffffebdd7810 */ /* 0x000fe20007ffe0ff */
        /* <DEDUP_REMOVED lines=9> */
[----:B------:R-:W-:Y:S01]  /*9be0*/  FADD.FTZ R2, R187, R2 ;  /* 0x00000002bb027221 */ /* 0x000fe20000010000 */
[----:B------:R1:W-:Y:S01]  /*9bf0*/  STL [R1+0x4], R4 ;  /* 0x0000040401007387 */ /* 0x0003e20000100800 */
[----:B------:R-:W-:Y:S02]  /*9c00*/  FADD.FTZ R3, R190, R3 ;  /* 0x00000003be037221 */ /* 0x000fe40000010000 */
[----:B------:R-:W-:Y:S02]  /*9c10*/  FADD.FTZ R0, R184, R5 ;  /* 0x00000005b8007221 */ /* 0x000fe40000010000 */
[----:B------:R-:W-:Y:S01]  /*9c20*/  FADD.FTZ R2, R186, R2 ;  /* 0x00000002ba027221 */ /* 0x000fe20000010000 */
[----:B------:R1:W-:Y:S01]  /*9c30*/  STL [R1+0x10], R3 ;  /* 0x0000100301007387 */ /* 0x0003e20000100800 */
[----:B------:R-:W-:Y:S01]  /*9c40*/  FADD.FTZ R0, R151, R0 ;  /* 0x0000000097007221 */ /* 0x000fe20000010000 */
[----:B------:R-:W-:Y:S02]  /*9c50*/  MOV R151, R144 ;  /* 0x0000009000977202 */ /* 0x000fe40000000f00 */
[----:B------:R1:W-:Y:S01]  /*9c60*/  STL [R1+0xc], R2 ;  /* 0x00000c0201007387 */ /* 0x0003e20000100800 */
[----:B------:R-:W-:Y:S01]  /*9c70*/  FADD.FTZ R0, R150, R0 ;  /* 0x0000000096007221 */ /* 0x000fe20000010000 */
[----:B------:R-:W-:Y:S04]  /*9c80*/  MOV R150, R147 ;  /* 0x0000009300967202 */ /* 0x000fe80000000f00 */
[----:B------:R1:W-:Y:S01]  /*9c90*/  STL [R1+0x8], R0 ;  /* 0x0000080001007387 */ /* 0x0003e20000100800 */
[----:B----4-:R-:W-:Y:S02]  /*9ca0*/  ISETP.GT.AND P0, PT, R235, R12, PT ;  /* 0x0000000ceb00720c */ /* 0x010fe40003f04270 */
[----:B------:R-:W-:Y:S11]  /*9cb0*/  MOV R235, R221 ;  /* 0x000000dd00eb7202 */ /* 0x000ff60000000f00 */
[----:B-1----:R-:W-:-:S05]  /*9cc0*/  @P0 BRA `(.L_x_624) ;  /* 0xffffbd5000000947 */ /* 0x002fca000383ffff */
.L_x_613:
[----:B------:R-:W-:-:S13]  /*9cd0*/  ISETP.GE.AND P0, PT, R221, RZ, PT ;  /* 0x000000ffdd00720c */ /* 0x000fda0003f06270 */
[----:B------:R-:W-:Y:S05]  /*9ce0*/  @!P0 BRA `(.L_x_625) ;  /* 0x000034d000008947 */ /* 0x000fea0003800000 */
[----:B------:R-:W-:Y:S01]  /*9cf0*/  IMAD.MOV.U32 R145, RZ, RZ, R148 ;  /* 0x000000ffff917224 */ /* 0x000fe200078e0094 */
[----:B------:R-:W-:Y:S01]  /*9d00*/  MOV R151, R17 ;  /* 0x0000001100977202 */ /* 0x000fe20000000f00 */
[----:B-1----:R-:W-:Y:S01]  /*9d10*/  IMAD.MOV.U32 R0, RZ, RZ, R149 ;  /* 0x000000ffff007224 */ /* 0x002fe200078e0095 */
[----:B------:R-:W-:Y:S02]  /*9d20*/  MOV R150, R147 ;  /* 0x0000009300967202 */ /* 0x000fe40000000f00 */
.L_x_632:
[----:B------:R-:W2:Y:S01]  /*9d30*/  LDL.64 R6, [R1+0x30] ;  /* 0x0000300001067983 */ /* 0x000ea20000100a00 */
[----:B------:R-:W-:Y:S04]  /*9d40*/  DEPBAR.LE SB0, 0x0 ;  /* 0x000080000000791a */ /* 0x000fe80000000000 */
[----:B------:R-:W3:Y:S01]  /*9d50*/  LDL R5, [R1+0x3c] ;  /* 0x00003c0001057983 */ /* 0x000ee20000100800 */
[----:B------:R-:W-:Y:S01]  /*9d60*/  WARPSYNC 0xffffffff ;  /* 0xffffffff00007948 */ /* 0x000fe20003800000 */
[----:B------:R-:W-:Y:S01]  /*9d70*/  SHF.R.S32.HI R4, RZ, 0x1f, R233 ;  /* 0x0000001fff047819 */ /* 0x000fe200000114e9 */
[C---:B------:R-:W-:Y:S01]  /*9d80*/  IMAD.WIDE.U32 R2, R233.reuse, c[0x0][0x208], RZ ;  /* 0x00008200e9027a25 */ /* 0x040fe200078e00ff */
[----:B------:R-:W-:Y:S03]  /*9d90*/  BAR.SYNC.DEFER_BLOCKING 0x0 ;  /* 0x0000000000007b1d */ /* 0x000fe60000010000 */
[----:B------:R-:W-:Y:S02]  /*9da0*/  IMAD R4, R4, c[0x0][0x208], RZ ;  /* 0x0000820004047a24 */ /* 0x000fe400078e02ff */
[----:B------:R-:W-:Y:S02]  /*9db0*/  IMAD.SHL.U32 R45, R252, 0x2, RZ ;  /* 0x00000002fc2d7824 */ /* 0x000fe400078e00ff */
[----:B------:R-:W-:Y:S02]  /*9dc0*/  IMAD R4, R233, c[0x0][0x20c], R4 ;  /* 0x00008300e9047a24 */ /* 0x000fe400078e0204 */
[----:B------:R-:W-:Y:S02]  /*9dd0*/  IMAD.SHL.U32 R47, R218, 0x2, RZ ;  /* 0x00000002da2f7824 */ /* 0x000fe400078e00ff */
[----:B------:R-:W-:Y:S01]  /*9de0*/  IMAD.IADD R3, R3, 0x1, R4 ;  /* 0x0000000103037824 */ /* 0x000fe200078e0204 */
[----:B------:R-:W-:Y:S03]  /*9df0*/  SHF.R.S32.HI R4, RZ, 0x1f, R220 ;  /* 0x0000001fff047819 */ /* 0x000fe600000114dc */
[----:B------:R-:W-:Y:S04]  /*9e00*/  IMAD.WIDE.U32 R2, R220, c[0x0][0x218], R2 ;  /* 0x00008600dc027a25 */ /* 0x000fe800078e0002 */
[----:B------:R-:W-:Y:S04]  /*9e10*/  IMAD R4, R4, c[0x0][0x218], RZ ;  /* 0x0000860004047a24 */ /* 0x000fe800078e02ff */
[----:B------:R-:W-:Y:S01]  /*9e20*/  IMAD R4, R220, c[0x0][0x21c], R4 ;  /* 0x00008700dc047a24 */ /* 0x000fe200078e0204 */
[----:B------:R1:W4:Y:S04]  /*9e30*/  LDSM.16.M88.4 R64, [R203] ;  /* 0x00000000cb40783b */ /* 0x0003280000000200 */
[----:B------:R1:W1:Y:S04]  /*9e40*/  LDSM.16.M88.4 R60, [R203+0x1000] ;  /* 0x00100000cb3c783b */ /* 0x0002680000000200 */
        /* <DEDUP_REMOVED lines=10> */
[----:B--2---:R-:W-:Y:S02]  /*9ef0*/  IADD3 R147, P0, R6, R2, RZ ;  /* 0x0000000206937210 */ /* 0x004fe40007f1e0ff */
[C---:B------:R-:W-:Y:S02]  /*9f00*/  IADD3 R7, R218.reuse, 0x40, RZ ;  /* 0x00000040da077810 */ /* 0x040fe40007ffe0ff */
[----:B------:R-:W-:Y:S02]  /*9f10*/  SHF.R.S32.HI R6, RZ, 0x1f, R252 ;  /* 0x0000001fff067819 */ /* 0x000fe400000114fc */
[----:B---3--:R-:W-:Y:S01]  /*9f20*/  IADD3.X R2, R5, R3, R4, P0, !PT ;  /* 0x0000000305027210 */ /* 0x008fe200007fe404 */
[----:B------:R-:W-:Y:S01]  /*9f30*/  IMAD.SHL.U32 R54, R7, 0x2, RZ ;  /* 0x0000000207367824 */ /* 0x000fe200078e00ff */
[----:B------:R-:W-:Y:S02]  /*9f40*/  IADD3 R5, R218, 0x40, RZ ;  /* 0x00000040da057810 */ /* 0x000fe40007ffe0ff */
[C---:B------:R-:W-:Y:S02]  /*9f50*/  LEA R52, P0, R147.reuse, c[0x0][0x1f8], 0x1 ;  /* 0x00007e0093347a11 */ /* 0x040fe400078008ff */
[----:B------:R-:W-:Y:S02]  /*9f60*/  SHF.R.S32.HI R5, RZ, 0x1f, R5 ;  /* 0x0000001fff057819 */ /* 0x000fe40000011405 */
[----:B------:R-:W-:Y:S02]  /*9f70*/  LEA.HI.X R147, R147, c[0x0][0x1fc], R2, 0x1, P0 ;  /* 0x00007f0093937a11 */ /* 0x000fe400000f0c02 */
[----:B------:R-:W-:Y:S02]  /*9f80*/  SHF.L.U64.HI R53, R7, 0x1, R5 ;  /* 0x0000000107357819 */ /* 0x000fe40000010205 */
[----:B------:R-:W-:Y:S02]  /*9f90*/  SHF.R.S32.HI R5, RZ, 0x1f, R218 ;  /* 0x0000001fff057819 */ /* 0x000fe400000114da */
[----:B------:R-:W-:Y:S02]  /*9fa0*/  SHF.L.U64.HI R39, R252, 0x1, R6 ;  /* 0x00000001fc277819 */ /* 0x000fe40000010206 */
[----:B------:R-:W-:Y:S01]  /*9fb0*/  SHF.L.U64.HI R38, R218, 0x1, R5 ;  /* 0x00000001da267819 */ /* 0x000fe20000010205 */
[----:B------:R-:W-:-:S05]  /*9fc0*/  BRA.DIV ~URZ, `(.L_x_626) ;  /* 0x000083e27f007947 */ /* 0x000fca000b800000 */
[----:B-1--4-:R1:W2:Y:S02]  /*9fd0*/  SHFL.IDX PT, R3, R147, RZ, 0x1c1f ;  /* 0x001c1fff93037589 */ /* 0x0122a400000e0000 */
.L_x_681:
[-C--:B------:R-:W-:Y:S01]  /*9fe0*/  HMMA.16816.F32.BF16 R4, R64, R16.reuse, RZ ;  /* 0x000000104004723c */ /* 0x080fe200000418ff */
[----:B------:R-:W3:Y:S01]  /*9ff0*/  SHFL.IDX PT, R2, R52, RZ, 0x1c1f ;  /* 0x001c1fff34027589 */ /* 0x000ee200000e0000 */
[----:B------:R-:W-:Y:S01]  /*a000*/  BSSY B0, `(.L_x_627) ;  /* 0x00000ef000007945 */ /* 0x000fe20003800000 */
[----:B------:R-:W-:Y:S02]  /*a010*/  ISETP.GE.AND P0, PT, R218, c[0x0][0x1d4], PT ;  /* 0x00007500da007a0c */ /* 0x000fe40003f06270 */
[----:B------:R-:W-:Y:S02]  /*a020*/  ISETP.GE.AND P2, PT, R252, c[0x0][0x1d4], PT ;  /* 0x00007500fc007a0c */ /* 0x000fe40003f46270 */
[----:B------:R-:W-:Y:S01]  /*a030*/  IADD3 R148, R218, 0x40, RZ ;  /* 0x00000040da947810 */ /* 0x000fe20007ffe0ff */
[C---:B------:R-:W-:Y:S01]  /*a040*/  HMMA.16816.F32.BF16 R8, R60.reuse, R16, RZ ;  /* 0x000000103c08723c */ /* 0x040fe200000418ff */
[----:B------:R-:W4:Y:S03]  /*a050*/  SHFL.IDX PT, R52, R52, 0x1, 0x1c1f ;  /* 0x003c1f0034347f89 */ /* 0x000f2600000e0000 */
[----:B------:R-:W-:Y:S02]  /*a060*/  SEL R217, RZ, 0x10, P0 ;  /* 0x00000010ffd97807 */ /* 0x000fe40000000000 */
[----:B------:R-:W-:Y:S02]  /*a070*/  SEL R40, RZ, 0x10, P2 ;  /* 0x00000010ff287807 */ /* 0x000fe40001000000 */
[-C--:B------:R-:W-:Y:S01]  /*a080*/  HMMA.16816.F32.BF16 R12, R60, R18.reuse, RZ ;  /* 0x000000123c0c723c */ /* 0x080fe200000418ff */
[----:B-1----:R-:W1:Y:S03]  /*a090*/  SHFL.IDX PT, R147, R147, 0x1, 0x1c1f ;  /* 0x003c1f0093937f89 */ /* 0x002e6600000e0000 */
[----:B------:R-:W-:Y:S02]  /*a0a0*/  IADD3 R46, -R217, 0x10, RZ ;  /* 0x00000010d92e7810 */ /* 0x000fe40007ffe1ff */
[----:B------:R-:W-:Y:S02]  /*a0b0*/  IADD3 R44, -R40, 0x10, RZ ;  /* 0x00000010282c7810 */ /* 0x000fe40007ffe1ff */
[C---:B------:R-:W-:Y:S04]  /*a0c0*/  HMMA.16816.F32.BF16 R16, R64.reuse, R18, RZ ;  /* 0x000000124010723c */ /* 0x040fe800000418ff */
[----:B------:R-:W-:Y:S02]  /*a0d0*/  LOP3.LUT R46, R46, 0xf, RZ, 0xc0, !PT ;  /* 0x0000000f2e2e7812 */ /* 0x000fe400078ec0ff */
[----:B------:R-:W-:Y:S02]  /*a0e0*/  LOP3.LUT R44, R44, 0xf, RZ, 0xc0, !PT ;  /* 0x0000000f2c2c7812 */ /* 0x000fe400078ec0ff */
[-C--:B------:R-:W-:Y:S08]  /*a0f0*/  HMMA.16816.F32.BF16 R20, R64, R32.reuse, RZ ;  /* 0x000000204014723c */ /* 0x080ff000000418ff */
[C---:B------:R-:W-:Y:S04]  /*a100*/  HMMA.16816.F32.BF16 R24, R60.reuse, R32, RZ ;  /* 0x000000203c18723c */ /* 0x040fe800000418ff */
[C---:B---3--:R-:W-:Y:S02]  /*a110*/  IADD3 R28, P1, R2.reuse, R47, RZ ;  /* 0x0000002f021c7210 */ /* 0x048fe40007f3e0ff */
[----:B------:R-:W-:Y:S03]  /*a120*/  IADD3 R36, P6, R2, R45, RZ ;  /* 0x0000002d02247210 */ /* 0x000fe60007fde0ff */
[C-C-:B--2---:R-:W-:Y:S01]  /*a130*/  IMAD.X R29, R3.reuse, 0x1, R38.reuse, P1 ;  /* 0x00000001031d7824 */ /* 0x144fe200008e0626 */
[----:B------:R-:W-:Y:S02]  /*a140*/  ISETP.GE.AND P1, PT, R148, c[0x0][0x1d4], PT ;  /* 0x0000750094007a0c */ /* 0x000fe40003f26270 */
[C---:B------:R-:W-:Y:S01]  /*a150*/  IMAD.X R37, R3.reuse, 0x1, R39, P6 ;  /* 0x0000000103257824 */ /* 0x040fe200030e0627 */
[----:B------:R-:W-:Y:S01]  /*a160*/  IADD3 R2, P6, R2, R54, RZ ;  /* 0x0000003602027210 */ /* 0x000fe20007fde0ff */
[----:B------:R2:W-:Y:S01]  /*a170*/  LDGSTS.E.BYPASS.LTC128B.128 [R219+0x100], [R28.64], !P0 ;  /* 0x001000001cdb7fae */ /* 0x0005e2000c101d46 */
[-C--:B----4-:R-:W-:Y:S03]  /*a180*/  IADD3 R46, P5, P0, R46, R52.reuse, R47 ;  /* 0x000000342e2e7210 */ /* 0x090fe600078be02f */
[----:B------:R-:W-:Y:S01]  /*a190*/  IMAD.X R3, R3, 0x1, R53, P6 ;  /* 0x0000000103037824 */ /* 0x000fe200030e0635 */
[----:B------:R-:W-:Y:S02]  /*a1a0*/  ISETP.NE.U32.AND P6, PT, R217, RZ, PT ;  /* 0x000000ffd900720c */ /* 0x000fe40003fc5070 */
[-C--:B-1----:R-:W-:Y:S01]  /*a1b0*/  IADD3.X R47, RZ, R147.reuse, R38, P5, P0 ;  /* 0x00000093ff2f7210 */ /* 0x082fe20002fe0426 */
[----:B------:R1:W-:Y:S01]  /*a1c0*/  LDGSTS.E.BYPASS.LTC128B.128 [R219+0x1100], [R36.64], !P2 ;  /* 0x0110000024db7fae */ /* 0x0003e2000d101d46 */
[-C--:B------:R-:W-:Y:S04]  /*a1d0*/  IADD3 R44, P5, P0, R44, R52.reuse, R45 ;  /* 0x000000342c2c7210 */ /* 0x080fe800078be02d */
[-C--:B------:R-:W-:Y:S02]  /*a1e0*/  IADD3.X R45, RZ, R147.reuse, R39, P5, P0 ;  /* 0x00000093ff2d7210 */ /* 0x080fe40002fe0427 */
[----:B------:R-:W-:Y:S01]  /*a1f0*/  ISETP.NE.U32.AND P0, PT, R40, RZ, PT ;  /* 0x000000ff2800720c */ /* 0x000fe20003f05070 */
[----:B------:R3:W-:Y:S08]  /*a200*/  LDGSTS.E.BYPASS.LTC128B.128 [R219+0x2100], [R2.64], !P1 ;  /* 0x0210000002db7fae */ /* 0x0007f0000c901d46 */
[----:B------:R4:W-:Y:S01]  /*a210*/  LDGSTS.E.BYPASS.LTC128B.128.ZFILL [R219+0x900], [R46.64], P6 ;  /* 0x009000002edb7fae */ /* 0x0009e2000b141d46 */
[-C--:B--2---:R-:W-:Y:S07]  /*a220*/  HMMA.16816.F32.BF16 R28, R60, R34.reuse, RZ ;  /* 0x000000223c1c723c */ /* 0x084fee00000418ff */
[----:B------:R4:W-:Y:S01]  /*a230*/  LDGSTS.E.BYPASS.LTC128B.128.ZFILL [R219+0x1900], [R44.64], P0 ;  /* 0x019000002cdb7fae */ /* 0x0009e20008141d46 */
[C---:B------:R-:W-:Y:S08]  /*a240*/  HMMA.16816.F32.BF16 R32, R64.reuse, R34, RZ ;  /* 0x000000224020723c */ /* 0x040ff000000418ff */
[-C--:B-1----:R-:W-:Y:S01]  /*a250*/  HMMA.16816.F32.BF16 R36, R64, R48.reuse, RZ ;  /* 0x000000304024723c */ /* 0x082fe200000418ff */
[----:B---3--:R-:W-:Y:S04]  /*a260*/  SEL R2, RZ, 0x10, P1 ;  /* 0x00000010ff027807 */ /* 0x008fe80000800000 */
[C---:B------:R-:W-:Y:S02]  /*a270*/  ISETP.NE.U32.AND P6, PT, R2.reuse, RZ, PT ;  /* 0x000000ff0200720c */ /* 0x040fe40003fc5070 */
[----:B------:R-:W-:Y:S01]  /*a280*/  IADD3 R2, -R2, 0x10, RZ ;  /* 0x0000001002027810 */ /* 0x000fe20007ffe1ff */
[C---:B------:R-:W-:Y:S04]  /*a290*/  HMMA.16816.F32.BF16 R40, R60.reuse, R48, RZ ;  /* 0x000000303c28723c */ /* 0x040fe800000418ff */
[----:B------:R-:W-:Y:S04]  /*a2a0*/  LOP3.LUT R2, R2, 0xf, RZ, 0xc0, !PT ;  /* 0x0000000f02027812 */ /* 0x000fe800078ec0ff */
[-C--:B----4-:R-:W-:Y:S01]  /*a2b0*/  HMMA.16816.F32.BF16 R44, R60, R50.reuse, RZ ;  /* 0x000000323c2c723c */ /* 0x090fe200000418ff */
[----:B------:R-:W-:Y:S04]  /*a2c0*/  IADD3 R52, P5, P0, R2, R52, R54 ;  /* 0x0000003402347210 */ /* 0x000fe800078be036 */
[----:B------:R-:W-:Y:S02]  /*a2d0*/  IADD3.X R53, RZ, R147, R53, P5, P0 ;  /* 0x00000093ff357210 */ /* 0x000fe40002fe0435 */
[----:B------:R-:W-:Y:S01]  /*a2e0*/  ISETP.GE.AND P0, PT, R221, 0x1, PT ;  /* 0x00000001dd00780c */ /* 0x000fe20003f06270 */
[C---:B------:R-:W-:Y:S02]  /*a2f0*/  HMMA.16816.F32.BF16 R48, R64.reuse, R50, RZ ;  /* 0x000000324030723c */ /* 0x040fe400000418ff */
[----:B------:R1:W-:Y:S08]  /*a300*/  LDGSTS.E.BYPASS.LTC128B.128.ZFILL [R219+0x2900], [R52.64], P6 ;  /* 0x0290000034db7fae */ /* 0x0003f0000b141d46 */
[----:B------:R-:W0:Y:S01]  /*a310*/  LDGDEPBAR ;  /* 0x00000000000079af */ /* 0x000e220000000000 */
[-C--:B-1----:R-:W-:Y:S08]  /*a320*/  HMMA.16816.F32.BF16 R52, R64, R172.reuse, RZ ;  /* 0x000000ac4034723c */ /* 0x082ff000000418ff */
        /* <DEDUP_REMOVED lines=24> */
[----:B------:R-:W3:Y:S07]  /*a4b0*/  LDSM.16.M88.4 R176, [R200+0x1400] ;  /* 0x00140000c8b0783b */ /* 0x000eee0000000200 */
[-C--:B-1----:R-:W-:Y:S08]  /*a4c0*/  HMMA.16816.F32.BF16 R4, R172, R180.reuse, R4 ;  /* 0x000000b4ac04723c */ /* 0x082ff00000041804 */
[C---:B--2---:R-:W-:Y:S08]  /*a4d0*/  HMMA.16816.F32.BF16 R8, R188.reuse, R180, R8 ;  /* 0x000000b4bc08723c */ /* 0x044ff00000041808 */
[-C--:B------:R-:W-:Y:S08]  /*a4e0*/  HMMA.16816.F32.BF16 R12, R188, R182.reuse, R12 ;  /* 0x000000b6bc0c723c */ /* 0x080ff0000004180c */
[C---:B------:R-:W-:Y:S01]  /*a4f0*/  HMMA.16816.F32.BF16 R16, R172.reuse, R182, R16 ;  /* 0x000000b6ac10723c */ /* 0x040fe20000041810 */
[----:B------:R-:W-:Y:S07]  /*a500*/  LDSM.16.M88.4 R180, [R213] ;  /* 0x00000000d5b4783b */ /* 0x000fee0000000200 */
[-C--:B---3--:R-:W-:Y:S08]  /*a510*/  HMMA.16816.F32.BF16 R20, R172, R176.reuse, R20 ;  /* 0x000000b0ac14723c */ /* 0x088ff00000041814 */
        /* <DEDUP_REMOVED lines=12> */
[----:B------:R-:W-:Y:S07]  /*a5e0*/  LDSM.16.M88.4 R188, [R211] ;  /* 0x00000000d3bc783b */ /* 0x000fee0000000200 */
[----:B------:R-:W-:Y:S01]  /*a5f0*/  HMMA.16816.F32.BF16 R64, R172, R194, R64 ;  /* 0x000000c2ac40723c */ /* 0x000fe20000041840 */
[----:B------:R-:W3:Y:S07]  /*a600*/  LDSM.16.M88.4 R172, [R212] ;  /* 0x00000000d4ac783b */ /* 0x000eee0000000200 */
[-C--:B-1----:R-:W-:Y:S01]  /*a610*/  HMMA.16816.F32.BF16 R4, R176, R180.reuse, R4 ;  /* 0x000000b4b004723c */ /* 0x082fe20000041804 */
[----:B------:R-:W1:Y:S07]  /*a620*/  LDSM.16.M88.4 R192, [R210] ;  /* 0x00000000d2c0783b */ /* 0x000e6e0000000200 */
[C---:B--2---:R-:W-:Y:S08]  /*a630*/  HMMA.16816.F32.BF16 R8, R184.reuse, R180, R8 ;  /* 0x000000b4b808723c */ /* 0x044ff00000041808 */
[-C--:B------:R-:W-:Y:S08]  /*a640*/  HMMA.16816.F32.BF16 R12, R184, R182.reuse, R12 ;  /* 0x000000b6b80c723c */ /* 0x080ff0000004180c */
[C---:B------:R-:W-:Y:S01]  /*a650*/  HMMA.16816.F32.BF16 R16, R176.reuse, R182, R16 ;  /* 0x000000b6b010723c */ /* 0x040fe20000041810 */
[----:B------:R-:W-:Y:S07]  /*a660*/  LDSM.16.M88.4 R180, [R200+0x2000] ;  /* 0x00200000c8b4783b */ /* 0x000fee0000000200 */
[-C--:B---3--:R-:W-:Y:S08]  /*a670*/  HMMA.16816.F32.BF16 R20, R176, R172.reuse, R20 ;  /* 0x000000acb014723c */ /* 0x088ff00000041814 */
        /* <DEDUP_REMOVED lines=8> */
[----:B------:R-:W3:Y:S07]  /*a700*/  LDSM.16.M88.4 R188, [R203+0x5000] ;  /* 0x00500000cbbc783b */ /* 0x000eee0000000200 */
[-C--:B-1----:R-:W-:Y:S08]  /*a710*/  HMMA.16816.F32.BF16 R52, R176, R192.reuse, R52 ;  /* 0x000000c0b034723c */ /* 0x082ff00000041834 */
[C---:B------:R-:W-:Y:S08]  /*a720*/  HMMA.16816.F32.BF16 R56, R184.reuse, R192, R56 ;  /* 0x000000c0b838723c */ /* 0x040ff00000041838 */
[-C--:B------:R-:W-:Y:S01]  /*a730*/  HMMA.16816.F32.BF16 R60, R184, R194.reuse, R60 ;  /* 0x000000c2b83c723c */ /* 0x080fe2000004183c */
[----:B------:R-:W-:Y:S07]  /*a740*/  LDSM.16.M88.4 R184, [R200+0x2800] ;  /* 0x00280000c8b8783b */ /* 0x000fee0000000200 */
[----:B------:R-:W-:Y:S01]  /*a750*/  HMMA.16816.F32.BF16 R64, R176, R194, R64 ;  /* 0x000000c2b040723c */ /* 0x000fe20000041840 */
[----:B------:R-:W1:Y:S07]  /*a760*/  LDSM.16.M88.4 R176, [R200+0x2400] ;  /* 0x00240000c8b0783b */ /* 0x000e6e0000000200 */
[-C--:B--2---:R-:W-:Y:S01]  /*a770*/  HMMA.16816.F32.BF16 R4, R172, R180.reuse, R4 ;  /* 0x000000b4ac04723c */ /* 0x084fe20000041804 */
[----:B------:R-:W2:Y:S07]  /*a780*/  LDSM.16.M88.4 R192, [R200+0x2c00] ;  /* 0x002c0000c8c0783b */ /* 0x000eae0000000200 */
[C---:B---3--:R-:W-:Y:S08]  /*a790*/  HMMA.16816.F32.BF16 R8, R188.reuse, R180, R8 ;  /* 0x000000b4bc08723c */ /* 0x048ff00000041808 */
        /* <DEDUP_REMOVED lines=13> */
[-C--:B--2---:R-:W-:Y:S08]  /*a870*/  HMMA.16816.F32.BF16 R52, R172, R192.reuse, R52 ;  /* 0x000000c0ac34723c */ /* 0x084ff00000041834 */
[C---:B------:R-:W-:Y:S08]  /*a880*/  HMMA.16816.F32.BF16 R56, R188.reuse, R192, R56 ;  /* 0x000000c0bc38723c */ /* 0x040ff00000041838 */
[-C--:B------:R-:W-:Y:S01]  /*a890*/  HMMA.16816.F32.BF16 R60, R188, R194.reuse, R60 ;  /* 0x000000c2bc3c723c */ /* 0x080fe2000004183c */
[----:B------:R-:W-:Y:S07]  /*a8a0*/  LDSM.16.M88.4 R188, [R207] ;  /* 0x00000000cfbc783b */ /* 0x000fee0000000200 */
[----:B------:R-:W-:Y:S01]  /*a8b0*/  HMMA.16816.F32.BF16 R64, R172, R194, R64 ;  /* 0x000000c2ac40723c */ /* 0x000fe20000041840 */
[----:B------:R-:W2:Y:S07]  /*a8c0*/  LDSM.16.M88.4 R172, [R208] ;  /* 0x00000000d0ac783b */ /* 0x000eae0000000200 */
[-C--:B-1----:R-:W-:Y:S01]  /*a8d0*/  HMMA.16816.F32.BF16 R4, R176, R180.reuse, R4 ;  /* 0x000000b4b004723c */ /* 0x082fe20000041804 */
[----:B------:R-:W1:Y:S01]  /*a8e0*/  LDSM.16.M88.4 R192, [R206] ;  /* 0x00000000cec0783b */ /* 0x000e620000000200 */
[----:B------:R-:W-:Y:S06]  /*a8f0*/  DEPBAR.LE SB0, 0x0 ;  /* 0x000080000000791a */ /* 0x000fec0000000000 */
[C---:B---3--:R-:W-:Y:S01]  /*a900*/  HMMA.16816.F32.BF16 R8, R184.reuse, R180, R8 ;  /* 0x000000b4b808723c */ /* 0x048fe20000041808 */
[----:B------:R-:W-:Y:S07]  /*a910*/  BAR.SYNC.DEFER_BLOCKING 0x0 ;  /* 0x0000000000007b1d */ /* 0x000fee0000010000 */
        /* <DEDUP_REMOVED lines=16> */
[----:B------:R-:W2:Y:S01]  /*aa20*/  LDL R222, [R1+0x28] ;  /* 0x0000280001de7983 */ /* 0x000ea20000100800 */
[----:B------:R-:W-:Y:S02]  /*aa30*/  IMAD.MOV.U32 R220, RZ, RZ, RZ ;  /* 0x000000ffffdc7224 */ /* 0x000fe400078e00ff */
[----:B------:R-:W-:Y:S01]  /*aa40*/  IMAD.SHL.U32 R180, R148, 0x2, RZ ;  /* 0x0000000294b47824 */ /* 0x000fe200078e00ff */
[----:B------:R-:W3:Y:S01]  /*aa50*/  LDL R144, [R1] ;  /* 0x0000000001907983 */ /* 0x000ee20000100800 */
[----:B------:R-:W-:Y:S02]  /*aa60*/  IMAD.SHL.U32 R179, R252, 0x2, RZ ;  /* 0x00000002fcb37824 */ /* 0x000fe400078e00ff */
[C---:B------:R-:W-:Y:S01]  /*aa70*/  IMAD.SHL.U32 R181, R218.reuse, 0x2, RZ ;  /* 0x00000002dab57824 */ /* 0x040fe200078e00ff */
[----:B------:R-:W4:Y:S06]  /*aa80*/  LDL.64 R226, [R1+0x20] ;  /* 0x0000200001e27983 */ /* 0x000f2c0000100a00 */
[----:B------:R-:W5:Y:S04]  /*aa90*/  LDL R146, [R1+0x38] ;  /* 0x0000380001927983 */ /* 0x000f680000100800 */
[----:B------:R-:W4:Y:S06]  /*aaa0*/  LDL.64 R224, [R1+0x18] ;  /* 0x0000180001e07983 */ /* 0x000f2c0000100a00 */
[----:B------:R-:W5:Y:S01]  /*aab0*/  LDL R223, [R1+0x2c] ;  /* 0x00002c0001df7983 */ /* 0x000f620000100800 */
[----:B--2---:R-:W-:Y:S01]  /*aac0*/  IMAD R3, R221, 0x40, R222 ;  /* 0x00000040dd037824 */ /* 0x004fe200078e02de */
[----:B------:R-:W-:Y:S04]  /*aad0*/  IADD3 R222, R218, 0x40, RZ ;  /* 0x00000040dade7810 */ /* 0x000fe80007ffe0ff */
[----:B---3--:R-:W-:Y:S02]  /*aae0*/  IADD3 R3, R3, -0x40, R144 ;  /* 0xffffffc003037810 */ /* 0x008fe40007ffe090 */
[----:B------:R-:W-:Y:S03]  /*aaf0*/  SHF.R.S32.HI R222, RZ, 0x1f, R222 ;  /* 0x0000001fffde7819 */ /* 0x000fe600000114de */
[----:B------:R-:W-:Y:S01]  /*ab00*/  @P4 IMAD.HI.U32 R144, R3, c[0x0][0x2bc], RZ ;  /* 0x0000af0003904a27 */ /* 0x000fe200078e00ff */
[----:B------:R-:W-:Y:S02]  /*ab10*/  SHF.L.U64.HI R177, R148, 0x1, R222 ;  /* 0x0000000194b17819 */ /* 0x000fe400000102de */
[----:B------:R-:W-:Y:S01]  /*ab20*/  SHF.R.S32.HI R222, RZ, 0x1f, R252 ;  /* 0x0000001fffde7819 */ /* 0x000fe200000114fc */
[--C-:B------:R-:W-:Y:S01]  /*ab30*/  IMAD.MOV.U32 R2, RZ, RZ, R3.reuse ;  /* 0x000000ffff027224 */ /* 0x100fe200078e0003 */
[----:B------:R-:W-:Y:S02]  /*ab40*/  @P4 SHF.R.U32.HI R2, RZ, c[0x0][0x2c0], R144 ;  /* 0x0000b000ff024a19 */ /* 0x000fe40000011690 */
[----:B------:R-:W-:Y:S02]  /*ab50*/  SHF.R.S32.HI R148, RZ, 0x1f, R218 ;  /* 0x0000001fff947819 */ /* 0x000fe400000114da */
[----:B----4-:R-:W-:Y:S02]  /*ab60*/  @!P3 IADD3 R144, P0, R2, R226, RZ ;  /* 0x000000e20290b210 */ /* 0x010fe40007f1e0ff */
[----:B------:R-:W-:Y:S02]  /*ab70*/  SHF.L.U64.HI R176, R252, 0x1, R222 ;  /* 0x00000001fcb07819 */ /* 0x000fe400000102de */
[----:B-----5:R-:W-:Y:S01]  /*ab80*/  @!P3 LEA.HI.X.SX32 R147, R2, R146, 0x1, P0 ;  /* 0x000000920293b211 */ /* 0x020fe200000f0eff */
[----:B------:R-:W-:Y:S01]  /*ab90*/  IMAD.MOV R2, RZ, RZ, -R2 ;  /* 0x000000ffff027224 */ /* 0x000fe200078e0a02 */
[----:B------:R-:W-:Y:S02]  /*aba0*/  @!P3 LEA R146, P0, R144, c[0x0][0x2a0], 0x2 ;  /* 0x0000a8009092ba11 */ /* 0x000fe400078010ff */
[----:B------:R-:W-:Y:S01]  /*abb0*/  SHF.L.U64.HI R178, R218, 0x1, R148 ;  /* 0x00000001dab27819 */ /* 0x000fe20000010294 */
[----:B------:R-:W-:Y:S01]  /*abc0*/  IMAD R233, R2, c[0x0][0x2b8], R3 ;  /* 0x0000ae0002e97a24 */ /* 0x000fe200078e0203 */
[----:B------:R-:W-:Y:S04]  /*abd0*/  @!P3 LEA.HI.X R147, R144, c[0x0][0x2a4], R147, 0x2, P0 ;  /* 0x0000a9009093ba11 */ /* 0x000fe800000f1493 */
[----:B------:R-:W-:Y:S01]  /*abe0*/  SHF.R.S32.HI R2, RZ, 0x1f, R233 ;  /* 0x0000001fff027819 */ /* 0x000fe200000114e9 */
[----:B------:R-:W2:Y:S04]  /*abf0*/  @!P3 LDG.E R220, [R146.64] ;  /* 0x0000000692dcb981 */ /* 0x000ea8000c1e1900 */
[----:B------:R-:W-:Y:S02]  /*ac00*/  IMAD R144, R2, c[0x0][0x1e0], RZ ;  /* 0x0000780002907a24 */ /* 0x000fe400078e02ff */
[C---:B------:R-:W-:Y:S04]  /*ac10*/  IMAD.WIDE.U32 R2, R233.reuse, c[0x0][0x1e0], RZ ;  /* 0x00007800e9027a25 */ /* 0x040fe800078e00ff */
        /* <DEDUP_REMOVED lines=12> */
.L_x_682:
[----:B------:R-:W-:-:S05]  /*ace0*/  BRA.DIV ~URZ, `(.L_x_630) ;  /* 0x000077927f007947 */ /* 0x000fca000b800000 */
[----:B------:R-:W3:Y:S01]  /*acf0*/  SHFL.IDX PT, R2, R175, RZ, 0x1c1f ;  /* 0x001c1fffaf027589 */ /* 0x000ee200000e0000 */
[C---:B------:R-:W-:Y:S02]  /*ad00*/  IADD3 R146, -R217.reuse, 0x10, RZ ;  /* 0x00000010d9927810 */ /* 0x040fe40007ffe1ff */
[----:B------:R-:W-:Y:S02]  /*ad10*/  ISETP.NE.U32.AND P0, PT, R217, RZ, PT ;  /* 0x000000ffd900720c */ /* 0x000fe40003f05070 */
[----:B------:R-:W-:Y:S04]  /*ad20*/  LOP3.LUT R146, R146, 0xf, RZ, 0xc0, !PT ;  /* 0x0000000f92927812 */ /* 0x000fe800078ec0ff */
[----:B---3--:R-:W-:Y:S04]  /*ad30*/  IADD3 R146, P6, P5, R146, R2, R181 ;  /* 0x0000000292927210 */ /* 0x008fe80007dde0b5 */
[----:B--2---:R-:W-:Y:S02]  /*ad40*/  IADD3.X R147, RZ, R144, R178, P6, P5 ;  /* 0x00000090ff937210 */ /* 0x004fe400037ea4b2 */
[C---:B------:R-:W-:Y:S02]  /*ad50*/  IADD3 R172, P6, R2.reuse, R179, RZ ;  /* 0x000000b302ac7210 */ /* 0x040fe40007fde0ff */
[----:B------:R-:W-:Y:S01]  /*ad60*/  IADD3 R148, P5, R2, R180, RZ ;  /* 0x000000b402947210 */ /* 0x000fe20007fbe0ff */
[----:B------:R-:W-:Y:S01]  /*ad70*/  @!PT LDS RZ, [RZ] ;  /* 0x00000000fffff984 */ /* 0x000fe20000000800 */
[----:B------:R-:W-:Y:S01]  /*ad80*/  @!PT LDS RZ, [RZ] ;  /* 0x00000000fffff984 */ /* 0x000fe20000000800 */
[----:B------:R2:W-:Y:S02]  /*ad90*/  LDGSTS.E.BYPASS.LTC128B.128.ZFILL [R219+0x3100], [R146.64], P0 ;  /* 0x0310000092db7fae */ /* 0x0005e40008141d46 */
[C---:B------:R-:W-:Y:S02]  /*ada0*/  IMAD.X R173, R144.reuse, 0x1, R176, P6 ;  /* 0x0000000190ad7824 */ /* 0x040fe400030e06b0 */
[----:B------:R2:W3:Y:S01]  /*adb0*/  SHFL.IDX PT, R2, R175, 0x1, 0x1c1f ;  /* 0x003c1f00af027f89 */ /* 0x0004e200000e0000 */
[----:B------:R-:W-:Y:S03]  /*adc0*/  IMAD.X R149, R144, 0x1, R177, P5 ;  /* 0x0000000190957824 */ /* 0x000fe600028e06b1 */
[----:B------:R2:W-:Y:S04]  /*add0*/  LDGSTS.E.BYPASS.LTC128B.128 [R219+0x4100], [R172.64], !P2 ;  /* 0x04100000acdb7fae */ /* 0x0005e8000d101d46 */
[----:B------:R2:W4:Y:S04]  /*ade0*/  SHFL.IDX PT, R144, R174, 0x1, 0x1c1f ;  /* 0x003c1f00ae907f89 */ /* 0x00052800000e0000 */
[----:B------:R2:W-:Y:S02]  /*adf0*/  LDGSTS.E.BYPASS.LTC128B.128 [R219+0x5100], [R148.64], !P1 ;  /* 0x0510000094db7fae */ /* 0x0005e4000c901d46 */
.L_x_683:
[C---:B------:R-:W-:Y:S02]  /*ae00*/  IADD3 R3, -R217.reuse, 0x10, RZ ;  /* 0x00000010d9037810 */ /* 0x040fe40007ffe1ff */
[C---:B--23--:R-:W-:Y:S02]  /*ae10*/  IADD3 R148, P6, R2.reuse, R179, RZ ;  /* 0x000000b302947210 */ /* 0x04cfe40007fde0ff */
[----:B------:R-:W-:Y:S02]  /*ae20*/  IADD3 R146, P5, R2, R180, RZ ;  /* 0x000000b402927210 */ /* 0x000fe40007fbe0ff */
[----:B------:R-:W-:Y:S01]  /*ae30*/  ISETP.NE.U32.AND P0, PT, R217, RZ, PT ;  /* 0x000000ffd900720c */ /* 0x000fe20003f05070 */
[C---:B----4-:R-:W-:Y:S01]  /*ae40*/  IMAD.X R149, R144.reuse, 0x1, R176, P6 ;  /* 0x0000000190957824 */ /* 0x050fe200030e06b0 */
[----:B------:R-:W-:Y:S01]  /*ae50*/  LOP3.LUT R3, R3, 0xf, RZ, 0xc0, !PT ;  /* 0x0000000f03037812 */ /* 0x000fe200078ec0ff */
[----:B------:R-:W-:Y:S03]  /*ae60*/  IMAD.X R147, R144, 0x1, R177, P5 ;  /* 0x0000000190937824 */ /* 0x000fe600028e06b1 */
[----:B------:R-:W-:Y:S04]  /*ae70*/  IADD3 R2, P6, P5, R3, R2, R181 ;  /* 0x0000000203027210 */ /* 0x000fe80007dde0b5 */
[----:B------:R-:W-:Y:S05]  /*ae80*/  IADD3.X R3, RZ, R144, R178, P6, P5 ;  /* 0x00000090ff037210 */ /* 0x000fea00037ea4b2 */
[----:B------:R-:W-:Y:S01]  /*ae90*/  @!PT LDS RZ, [RZ] ;  /* 0x00000000fffff984 */ /* 0x000fe20000000800 */
[----:B------:R-:W-:Y:S01]  /*aea0*/  @!PT LDS RZ, [RZ] ;  /* 0x00000000fffff984 */ /* 0x000fe20000000800 */
[----:B------:R-:W-:Y:S01]  /*aeb0*/  @!PT LDS RZ, [RZ] ;  /* 0x00000000fffff984 */ /* 0x000fe20000000800 */
[----:B------:R2:W-:Y:S04]  /*aec0*/  LDGSTS.E.BYPASS.LTC128B.128.ZFILL [R219+0x3900], [R2.64], P0 ;  /* 0x0390000002db7fae */ /* 0x0005e80008141d46 */
[----:B------:R2:W-:Y:S04]  /*aed0*/  LDGSTS.E.BYPASS.LTC128B.128 [R219+0x4900], [R148.64], !P2 ;  /* 0x0490000094db7fae */ /* 0x0005e8000d101d46 */
[----:B------:R2:W-:Y:S02]  /*aee0*/  LDGSTS.E.BYPASS.LTC128B.128 [R219+0x5900], [R146.64], !P1 ;  /* 0x0590000092db7fae */ /* 0x0005e4000c901d46 */
.L_x_628:
[----:B------:R-:W-:Y:S05]  /*aef0*/  BSYNC B0 ;  /* 0x0000000000007941 */ /* 0x000fea0003800000 */
.L_x_627:
[----:B--2---:R-:W-:Y:S01]  /*af00*/  FMNMX.FTZ R3, R4, R0, !PT ;  /* 0x0000000004037209 */ /* 0x004fe20007810000 */
        /* <DEDUP_REMOVED lines=64> */
[----:B------:R-:W-:-:S05]  /*b310*/  BRA.DIV ~URZ, `(.L_x_631) ;  /* 0x000073727f007947 */ /* 0x000fca000b800000 */
[----:B------:R-:W2:Y:S04]  /*b320*/  SHFL.BFLY PT, R149, R144, 0x2, 0x1f ;  /* 0x0c401f0090957f89 */ /* 0x000ea800000e0000 */
[----:B------:R-:W3:Y:S04]  /*b330*/  SHFL.BFLY PT, R2, R148, 0x2, 0x1f ;  /* 0x0c401f0094027f89 */ /* 0x000ee800000e0000 */
[----:B------:R-:W4:Y:S04]  /*b340*/  SHFL.BFLY PT, R3, R147, 0x2, 0x1f ;  /* 0x0c401f0093037f89 */ /* 0x000f2800000e0000 */
[----:B-1----:R-:W1:Y:S01]  /*b350*/  SHFL.BFLY PT, R174, R146, 0x2, 0x1f ;  /* 0x0c401f0092ae7f89 */ /* 0x002e6200000e0000 */
[----:B--2---:R-:W-:Y:S02]  /*b360*/  FMNMX.FTZ R149, R144, R149, !PT ;  /* 0x0000009590957209 */ /* 0x004fe40007810000 */
[----:B---3--:R-:W-:Y:S02]  /*b370*/  FMNMX.FTZ R148, R148, R2, !PT ;  /* 0x0000000294947209 */ /* 0x008fe40007810000 */
[----:B----4-:R-:W-:Y:S03]  /*b380*/  FMNMX.FTZ R147, R147, R3, !PT ;  /* 0x0000000393937209 */ /* 0x010fe60007810000 */
[----:B------:R-:W2:Y:S01]  /*b390*/  SHFL.BFLY PT, R172, R148, 0x1, 0x1f ;  /* 0x0c201f0094ac7f89 */ /* 0x000ea200000e0000 */
[----:B-1----:R-:W-:Y:S03]  /*b3a0*/  FMNMX.FTZ R144, R146, R174, !PT ;  /* 0x000000ae92907209 */ /* 0x002fe60007810000 */
[----:B------:R-:W1:Y:S04]  /*b3b0*/  SHFL.BFLY PT, R3, R149, 0x1, 0x1f ;  /* 0x0c201f0095037f89 */ /* 0x000e6800000e0000 */
[----:B------:R-:W3:Y:S04]  /*b3c0*/  SHFL.BFLY PT, R173, R147, 0x1, 0x1f ;  /* 0x0c201f0093ad7f89 */ /* 0x000ee800000e0000 */
[----:B------:R4:W4:Y:S01]  /*b3d0*/  SHFL.BFLY PT, R2, R144, 0x1, 0x1f ;  /* 0x0c201f0090027f89 */ /* 0x00092200000e0000 */
[----:B--2---:R-:W-:Y:S02]  /*b3e0*/  FMNMX.FTZ R148, R148, R172, !PT ;  /* 0x000000ac94947209 */ /* 0x004fe40007810000 */
[----:B-1----:R-:W-:Y:S02]  /*b3f0*/  FMNMX.FTZ R149, R149, R3, !PT ;  /* 0x0000000395957209 */ /* 0x002fe40007810000 */
[----:B---3--:R-:W-:Y:S03]  /*b400*/  FMNMX.FTZ R147, R147, R173, !PT ;  /* 0x000000ad93937209 */ /* 0x008fe60007810000 */
.L_x_684:
[----:B------:R-:W-:Y:S01]  /*b410*/  FADD.FTZ R0, -R149, R0 ;  /* 0x0000000095007221 */ /* 0x000fe20000010100 */
[----:B----4-:R-:W-:Y:S01]  /*b420*/  FMNMX.FTZ R2, R2, R144, !PT ;  /* 0x0000009002027209 */ /* 0x010fe20007810000 */
[----:B------:R-:W-:Y:S01]  /*b430*/  WARPSYNC 0xffffffff ;  /* 0xffffffff00007948 */ /* 0x000fe20003800000 */
[----:B------:R-:W1:Y:S01]  /*b440*/  LDSM.16.MT88.4 R172, [R201] ;  /* 0x00000000c9ac783b */ /* 0x000e620000004200 */
[----:B------:R-:W-:Y:S01]  /*b450*/  FMUL.FTZ R0, R0, c[0x0][0x2d0] ;  /* 0x0000b40000007a20 */ /* 0x000fe20000410000 */
[----:B------:R-:W-:Y:S01]  /*b460*/  ISETP.GT.AND P0, PT, R221, RZ, PT ;  /* 0x000000ffdd00720c */ /* 0x000fe20003f04270 */
[----:B------:R-:W-:Y:S02]  /*b470*/  FMUL.FTZ R144, R2, c[0x0][0x2d0] ;  /* 0x0000b40002907a20 */ /* 0x000fe40000410000 */
[----:B------:R2:W-:Y:S01]  /*b480*/  MUFU.EX2 R146, R0 ;  /* 0x0000000000927308 */ /* 0x0005e20000000800 */
[----:B------:R-:W-:Y:S02]  /*b490*/  FMUL.FTZ R180, R149, c[0x0][0x2d0] ;  /* 0x0000b40095b47a20 */ /* 0x000fe40000410000 */
[----:B------:R-:W-:Y:S01]  /*b4a0*/  FMUL.FTZ R181, R148, c[0x0][0x2d0] ;  /* 0x0000b40094b57a20 */ /* 0x000fe20000410000 */
[----:B------:R-:W3:Y:S01]  /*b4b0*/  LDL.LU R246, [R1+0x4] ;  /* 0x0000040001f67983 */ /* 0x000ee20000300800 */
[--C-:B------:R-:W-:Y:S02]  /*b4c0*/  FFMA.FTZ R10, R10, c[0x0][0x2d0], -R144.reuse ;  /* 0x0000b4000a0a7a23 */ /* 0x100fe40000010890 */
[----:B------:R-:W-:Y:S01]  /*b4d0*/  FFMA.FTZ R11, R11, c[0x0][0x2d0], -R144 ;  /* 0x0000b4000b0b7a23 */ /* 0x000fe20000010890 */
[----:B------:R-:W4:Y:S01]  /*b4e0*/  LDL.LU R245, [R1+0x10] ;  /* 0x0000100001f57983 */ /* 0x000f220000300800 */
[--C-:B------:R-:W-:Y:S01]  /*b4f0*/  FFMA.FTZ R16, R16, c[0x0][0x2d0], -R180.reuse ;  /* 0x0000b40010107a23 */ /* 0x100fe200000108b4 */
[----:B------:R-:W-:Y:S01]  /*b500*/  MUFU.EX2 R189, R10 ;  /* 0x0000000a00bd7308 */ /* 0x000fe20000000800 */
[--C-:B------:R-:W-:Y:S01]  /*b510*/  FFMA.FTZ R17, R17, c[0x0][0x2d0], -R180.reuse ;  /* 0x0000b40011117a23 */ /* 0x100fe200000108b4 */
[----:B------:R-:W5:Y:S01]  /*b520*/  LDL.LU R244, [R1+0xc] ;  /* 0x00000c0001f47983 */ /* 0x000f620000300800 */
[--C-:B------:R-:W-:Y:S02]  /*b530*/  FFMA.FTZ R18, R18, c[0x0][0x2d0], -R181.reuse ;  /* 0x0000b40012127a23 */ /* 0x100fe400000108b5 */
[--C-:B------:R-:W-:Y:S01]  /*b540*/  FFMA.FTZ R19, R19, c[0x0][0x2d0], -R181.reuse ;  /* 0x0000b40013137a23 */ /* 0x100fe200000108b5 */
[----:B------:R-:W3:Y:S01]  /*b550*/  LDL.LU R243, [R1+0x8] ;  /* 0x0000080001f37983 */ /* 0x000ee20000300800 */
[--C-:B------:R-:W-:Y:S02]  /*b560*/  FFMA.FTZ R4, R4, c[0x0][0x2d0], -R180.reuse ;  /* 0x0000b40004047a23 */ /* 0x100fe400000108b4 */
[----:B------:R-:W-:Y:S01]  /*b570*/  FFMA.FTZ R5, R5, c[0x0][0x2d0], -R180 ;  /* 0x0000b40005057a23 */ /* 0x000fe200000108b4 */
[----:B------:R-:W-:Y:S01]  /*b580*/  MUFU.EX2 R231, R11 ;  /* 0x0000000b00e77308 */ /* 0x000fe20000000800 */
[--C-:B------:R-:W-:Y:S02]  /*b590*/  FFMA.FTZ R6, R6, c[0x0][0x2d0], -R181.reuse ;  /* 0x0000b40006067a23 */ /* 0x100fe400000108b5 */
[----:B------:R-:W-:Y:S02]  /*b5a0*/  FFMA.FTZ R7, R7, c[0x0][0x2d0], -R181 ;  /* 0x0000b40007077a23 */ /* 0x000fe400000108b5 */
[----:B--2---:R-:W-:Y:S02]  /*b5b0*/  FADD.FTZ R0, -R148, R145 ;  /* 0x0000009194007221 */ /* 0x004fe40000010100 */
[--C-:B------:R-:W-:Y:S02]  /*b5c0*/  FFMA.FTZ R14, R14, c[0x0][0x2d0], -R144.reuse ;  /* 0x0000b4000e0e7a23 */ /* 0x100fe40000010890 */
[----:B------:R-:W-:Y:S01]  /*b5d0*/  FMUL.FTZ R0, R0, c[0x0][0x2d0] ;  /* 0x0000b40000007a20 */ /* 0x000fe20000410000 */
[----:B------:R-:W-:Y:S01]  /*b5e0*/  MUFU.EX2 R193, R4 ;  /* 0x0000000400c17308 */ /* 0x000fe20000000800 */
[----:B------:R-:W-:Y:S02]  /*b5f0*/  FFMA.FTZ R15, R15, c[0x0][0x2d0], -R144 ;  /* 0x0000b4000f0f7a23 */ /* 0x000fe40000010890 */
[--C-:B------:R-:W-:Y:S02]  /*b600*/  FFMA.FTZ R32, R32, c[0x0][0x2d0], -R180.reuse ;  /* 0x0000b40020207a23 */ /* 0x100fe400000108b4 */
[--C-:B------:R-:W-:Y:S02]  /*b610*/  FFMA.FTZ R33, R33, c[0x0][0x2d0], -R180.reuse ;  /* 0x0000b40021217a23 */ /* 0x100fe400000108b4 */
[--C-:B------:R-:W-:Y:S02]  /*b620*/  FFMA.FTZ R34, R34, c[0x0][0x2d0], -R181.reuse ;  /* 0x0000b40022227a23 */ /* 0x100fe400000108b5 */
[--C-:B------:R-:W-:Y:S01]  /*b630*/  FFMA.FTZ R35, R35, c[0x0][0x2d0], -R181.reuse ;  /* 0x0000b40023237a23 */ /* 0x100fe200000108b5 */
[----:B------:R2:W-:Y:S01]  /*b640*/  MUFU.EX2 R145, R0 ;  /* 0x0000000000917308 */ /* 0x0005e20000000800 */
[--C-:B------:R-:W-:Y:S02]  /*b650*/  FFMA.FTZ R36, R36, c[0x0][0x2d0], -R180.reuse ;  /* 0x0000b40024247a23 */ /* 0x100fe400000108b4 */
[----:B------:R-:W-:Y:S02]  /*b660*/  FFMA.FTZ R37, R37, c[0x0][0x2d0], -R180 ;  /* 0x0000b40025257a23 */ /* 0x000fe400000108b4 */
[--C-:B------:R-:W-:Y:S02]  /*b670*/  FFMA.FTZ R38, R38, c[0x0][0x2d0], -R181.reuse ;  /* 0x0000b40026267a23 */ /* 0x100fe400000108b5 */
[--C-:B------:R-:W-:Y:S02]  /*b680*/  FFMA.FTZ R39, R39, c[0x0][0x2d0], -R181.reuse ;  /* 0x0000b40027277a23 */ /* 0x100fe400000108b5 */
[--C-:B------:R-:W-:Y:S01]  /*b690*/  FFMA.FTZ R42, R42, c[0x0][0x2d0], -R144.reuse ;  /* 0x0000b4002a2a7a23 */ /* 0x100fe20000010890 */
[----:B------:R-:W-:Y:S01]  /*b6a0*/  MUFU.EX2 R197, R5 ;  /* 0x0000000500c57308 */ /* 0x000fe20000000800 */
[----:B------:R-:W-:Y:S02]  /*b6b0*/  FFMA.FTZ R43, R43, c[0x0][0x2d0], -R144 ;  /* 0x0000b4002b2b7a23 */ /* 0x000fe40000010890 */
[--C-:B------:R-:W-:Y:S02]  /*b6c0*/  FFMA.FTZ R48, R48, c[0x0][0x2d0], -R180.reuse ;  /* 0x0000b40030307a23 */ /* 0x100fe400000108b4 */
[----:B------:R-:W-:Y:S02]  /*b6d0*/  FFMA.FTZ R49, R49, c[0x0][0x2d0], -R180 ;  /* 0x0000b40031317a23 */ /* 0x000fe400000108b4 */
[--C-:B------:R-:W-:Y:S02]  /*b6e0*/  FFMA.FTZ R50, R50, c[0x0][0x2d0], -R181.reuse ;  /* 0x0000b40032327a23 */ /* 0x100fe400000108b5 */
[--C-:B------:R-:W-:Y:S01]  /*b6f0*/  FFMA.FTZ R51, R51, c[0x0][0x2d0], -R181.reuse ;  /* 0x0000b40033337a23 */ /* 0x100fe200000108b5 */
[----:B------:R-:W-:Y:S01]  /*b700*/  MUFU.EX2 R192, R6 ;  /* 0x0000000600c07308 */ /* 0x000fe20000000800 */
[--C-:B------:R-:W-:Y:S02]  /*b710*/  FFMA.FTZ R46, R46, c[0x0][0x2d0], -R144.reuse ;  /* 0x0000b4002e2e7a23 */ /* 0x100fe40000010890 */
[----:B------:R-:W-:Y:S02]  /*b720*/  FFMA.FTZ R47, R47, c[0x0][0x2d0], -R144 ;  /* 0x0000b4002f2f7a23 */ /* 0x000fe40000010890 */
[C---:B--2---:R-:W-:Y:S02]  /*b730*/  FADD.FTZ R0, -R147.reuse, R150 ;  /* 0x0000009693007221 */ /* 0x044fe40000010100 */
[----:B------:R-:W-:Y:S02]  /*b740*/  FMUL.FTZ R150, R147, c[0x0][0x2d0] ;  /* 0x0000b40093967a20 */ /* 0x000fe40000410000 */
[----:B------:R-:W-:Y:S01]  /*b750*/  FMUL.FTZ R0, R0, c[0x0][0x2d0] ;  /* 0x0000b40000007a20 */ /* 0x000fe20000410000 */
[----:B------:R-:W-:Y:S01]  /*b760*/  MUFU.EX2 R235, R7 ;  /* 0x0000000700eb7308 */ /* 0x000fe20000000800 */
[--C-:B------:R-:W-:Y:S02]  /*b770*/  FFMA.FTZ R8, R8, c[0x0][0x2d0], -R150.reuse ;  /* 0x0000b40008087a23 */ /* 0x100fe40000010896 */
[--C-:B------:R-:W-:Y:S02]  /*b780*/  FFMA.FTZ R9, R9, c[0x0][0x2d0], -R150.reuse ;  /* 0x0000b40009097a23 */ /* 0x100fe40000010896 */
[--C-:B------:R-:W-:Y:S02]  /*b790*/  FFMA.FTZ R12, R12, c[0x0][0x2d0], -R150.reuse ;  /* 0x0000b4000c0c7a23 */ /* 0x100fe40000010896 */
[--C-:B------:R-:W-:Y:S02]  /*b7a0*/  FFMA.FTZ R13, R13, c[0x0][0x2d0], -R150.reuse ;  /* 0x0000b4000d0d7a23 */ /* 0x100fe40000010896 */
[--C-:B------:R-:W-:Y:S01]  /*b7b0*/  FFMA.FTZ R40, R40, c[0x0][0x2d0], -R150.reuse ;  /* 0x0000b40028287a23 */ /* 0x100fe20000010896 */
[----:B------:R2:W1:Y:S01]  /*b7c0*/  MUFU.EX2 R3, R0 ;  /* 0x0000000000037308 */ /* 0x0004620000000800 */
[--C-:B------:R-:W-:Y:S02]  /*b7d0*/  FFMA.FTZ R41, R41, c[0x0][0x2d0], -R150.reuse ;  /* 0x0000b40029297a23 */ /* 0x100fe40000010896 */
[--C-:B------:R-:W-:Y:S02]  /*b7e0*/  FFMA.FTZ R44, R44, c[0x0][0x2d0], -R150.reuse ;  /* 0x0000b4002c2c7a23 */ /* 0x100fe40000010896 */
[----:B------:R-:W-:Y:S02]  /*b7f0*/  FFMA.FTZ R45, R45, c[0x0][0x2d0], -R150 ;  /* 0x0000b4002d2d7a23 */ /* 0x000fe40000010896 */
[--C-:B------:R-:W-:Y:S02]  /*b800*/  FFMA.FTZ R54, R54, c[0x0][0x2d0], -R181.reuse ;  /* 0x0000b40036367a23 */ /* 0x100fe400000108b5 */
[--C-:B------:R-:W-:Y:S01]  /*b810*/  FFMA.FTZ R53, R53, c[0x0][0x2d0], -R180.reuse ;  /* 0x0000b40035357a23 */ /* 0x100fe200000108b4 */
[----:B------:R-:W-:Y:S01]  /*b820*/  MUFU.EX2 R190, R8 ;  /* 0x0000000800be7308 */ /* 0x000fe20000000800 */
[--C-:B------:R-:W-:Y:S02]  /*b830*/  FFMA.FTZ R20, R20, c[0x0][0x2d0], -R180.reuse ;  /* 0x0000b40014147a23 */ /* 0x100fe400000108b4 */
[----:B------:R-:W-:Y:S02]  /*b840*/  FFMA.FTZ R21, R21, c[0x0][0x2d0], -R180 ;  /* 0x0000b40015157a23 */ /* 0x000fe400000108b4 */
[--C-:B------:R-:W-:Y:S02]  /*b850*/  FFMA.FTZ R22, R22, c[0x0][0x2d0], -R181.reuse ;  /* 0x0000b40016167a23 */ /* 0x100fe400000108b5 */
[----:B------:R-:W-:Y:S02]  /*b860*/  FFMA.FTZ R23, R23, c[0x0][0x2d0], -R181 ;  /* 0x0000b40017177a23 */ /* 0x000fe400000108b5 */
[--C-:B------:R-:W-:Y:S01]  /*b870*/  FFMA.FTZ R24, R24, c[0x0][0x2d0], -R150.reuse ;  /* 0x0000b40018187a23 */ /* 0x100fe20000010896 */
[----:B------:R-:W1:Y:S01]  /*b880*/  MUFU.EX2 R232, R9 ;  /* 0x0000000900e87308 */ /* 0x000e620000000800 */
[----:B------:R-:W-:Y:S02]  /*b890*/  FFMA.FTZ R25, R25, c[0x0][0x2d0], -R150 ;  /* 0x0000b40019197a23 */ /* 0x000fe40000010896 */
[--C-:B------:R-:W-:Y:S02]  /*b8a0*/  FFMA.FTZ R26, R26, c[0x0][0x2d0], -R144.reuse ;  /* 0x0000b4001a1a7a23 */ /* 0x100fe40000010890 */
[----:B--2---:R-:W-:Y:S02]  /*b8b0*/  FADD.FTZ R0, -R2, R151 ;  /* 0x0000009702007221 */ /* 0x004fe40000010100 */
[----:B------:R-:W-:Y:S02]  /*b8c0*/  FFMA.FTZ R27, R27, c[0x0][0x2d0], -R144 ;  /* 0x0000b4001b1b7a23 */ /* 0x000fe40000010890 */
[----:B------:R-:W-:Y:S01]  /*b8d0*/  FMUL.FTZ R0, R0, c[0x0][0x2d0] ;  /* 0x0000b40000007a20 */ /* 0x000fe20000410000 */
[----:B------:R-:W-:Y:S01]  /*b8e0*/  MUFU.EX2 R236, R16 ;  /* 0x0000001000ec7308 */ /* 0x000fe20000000800 */
[--C-:B------:R-:W-:Y:S02]  /*b8f0*/  FFMA.FTZ R28, R28, c[0x0][0x2d0], -R150.reuse ;  /* 0x0000b4001c1c7a23 */ /* 0x100fe40000010896 */
[----:B------:R-:W-:Y:S02]  /*b900*/  FFMA.FTZ R29, R29, c[0x0][0x2d0], -R150 ;  /* 0x0000b4001d1d7a23 */ /* 0x000fe40000010896 */
[--C-:B------:R-:W-:Y:S02]  /*b910*/  FFMA.FTZ R30, R30, c[0x0][0x2d0], -R144.reuse ;  /* 0x0000b4001e1e7a23 */ /* 0x100fe40000010890 */
[----:B------:R-:W-:Y:S02]  /*b920*/  FFMA.FTZ R31, R31, c[0x0][0x2d0], -R144 ;  /* 0x0000b4001f1f7a23 */ /* 0x000fe40000010890 */
[--C-:B------:R-:W-:Y:S01]  /*b930*/  FFMA.FTZ R52, R52, c[0x0][0x2d0], -R180.reuse ;  /* 0x0000b40034347a23 */ /* 0x100fe200000108b4 */
[----:B------:R-:W-:Y:S01]  /*b940*/  MUFU.EX2 R0, R0 ;  /* 0x0000000000007308 */ /* 0x000fe20000000800 */
[--C-:B------:R-:W-:Y:S02]  /*b950*/  FFMA.FTZ R64, R64, c[0x0][0x2d0], -R180.reuse ;  /* 0x0000b40040407a23 */ /* 0x100fe400000108b4 */
[----:B------:R-:W-:Y:S02]  /*b960*/  FFMA.FTZ R180, R65, c[0x0][0x2d0], -R180 ;  /* 0x0000b40041b47a23 */ /* 0x000fe400000108b4 */
[--C-:B------:R-:W-:Y:S02]  /*b970*/  FFMA.FTZ R67, R67, c[0x0][0x2d0], -R181.reuse ;  /* 0x0000b40043437a23 */ /* 0x100fe400000108b5 */
[----:B------:R-:W-:Y:S02]  /*b980*/  FFMA.FTZ R61, R61, c[0x0][0x2d0], -R150 ;  /* 0x0000b4003d3d7a23 */ /* 0x000fe40000010896 */
[----:B------:R-:W-:Y:S01]  /*b990*/  FFMA.FTZ R63, R63, c[0x0][0x2d0], -R144 ;  /* 0x0000b4003f3f7a23 */ /* 0x000fe20000010890 */
[----:B------:R-:W-:Y:S01]  /*b9a0*/  MUFU.EX2 R241, R17 ;  /* 0x0000001100f17308 */ /* 0x000fe20000000800 */
[--C-:B------:R-:W-:Y:S02]  /*b9b0*/  FFMA.FTZ R55, R55, c[0x0][0x2d0], -R181.reuse ;  /* 0x0000b40037377a23 */ /* 0x100fe400000108b5 */
[----:B------:R-:W-:Y:S02]  /*b9c0*/  FFMA.FTZ R66, R66, c[0x0][0x2d0], -R181 ;  /* 0x0000b40042427a23 */ /* 0x000fe400000108b5 */
[----:B------:R-:W-:Y:S02]  /*b9d0*/  FFMA.FTZ R60, R60, c[0x0][0x2d0], -R150 ;  /* 0x0000b4003c3c7a23 */ /* 0x000fe40000010896 */
[----:B------:R-:W-:Y:S02]  /*b9e0*/  FFMA.FTZ R62, R62, c[0x0][0x2d0], -R144 ;  /* 0x0000b4003e3e7a23 */ /* 0x000fe40000010890 */
[----:B------:R-:W-:Y:S01]  /*b9f0*/  FFMA.FTZ R57, R57, c[0x0][0x2d0], -R150 ;  /* 0x0000b40039397a23 */ /* 0x000fe20000010896 */
[----:B------:R-:W-:Y:S01]  /*ba00*/  MUFU.EX2 R238, R18 ;  /* 0x0000001200ee7308 */ /* 0x000fe20000000800 */
[----:B------:R-:W-:Y:S02]  /*ba10*/  FFMA.FTZ R59, R59, c[0x0][0x2d0], -R144 ;  /* 0x0000b4003b3b7a23 */ /* 0x000fe40000010890 */
[----:B------:R-:W-:Y:S01]  /*ba20*/  FFMA.FTZ R56, R56, c[0x0][0x2d0], -R150 ;  /* 0x0000b40038387a23 */ /* 0x000fe20000010896 */
[----:B------:R-:W-:Y:S01]  /*ba30*/  MOV R150, R147 ;  /* 0x0000009300967202 */ /* 0x000fe20000000f00 */
[----:B------:R-:W-:Y:S05]  /*ba40*/  FFMA.FTZ R58, R58, c[0x0][0x2d0], -R144 ;  /* 0x0000b4003a3a7a23 */ /* 0x000fea0000010890 */
[----:B------:R-:W-:Y:S10]  /*ba50*/  MUFU.EX2 R242, R19 ;  /* 0x0000001300f27308 */ /* 0x000ff40000000800 */
[----:B------:R-:W-:Y:S10]  /*ba60*/  MUFU.EX2 R239, R12 ;  /* 0x0000000c00ef7308 */ /* 0x000ff40000000800 */
[----:B------:R-:W2:Y:S10]  /*ba70*/  MUFU.EX2 R240, R13 ;  /* 0x0000000d00f07308 */ /* 0x000eb40000000800 */
[----:B------:R-:W-:Y:S10]  /*ba80*/  MUFU.EX2 R234, R14 ;  /* 0x0000000e00ea7308 */ /* 0x000ff40000000800 */
[----:B------:R-:W1:Y:S10]  /*ba90*/  MUFU.EX2 R237, R15 ;  /* 0x0000000f00ed7308 */ /* 0x000e740000000800 */
[----:B------:R-:W-:Y:S10]  /*baa0*/  MUFU.EX2 R226, R32 ;  /* 0x0000002000e27308 */ /* 0x000ff40000000800 */
[----:B------:R-:W-:Y:S10]  /*bab0*/  MUFU.EX2 R227, R33 ;  /* 0x0000002100e37308 */ /* 0x000ff40000000800 */
[----:B------:R-:W-:Y:S10]  /*bac0*/  MUFU.EX2 R224, R34 ;  /* 0x0000002200e07308 */ /* 0x000ff40000000800 */
[----:B------:R1:W-:Y:S10]  /*bad0*/  MUFU.EX2 R223, R35 ;  /* 0x0000002300df7308 */ /* 0x0003f40000000800 */
[----:B------:R-:W-:Y:S10]  /*bae0*/  MUFU.EX2 R186, R36 ;  /* 0x0000002400ba7308 */ /* 0x000ff40000000800 */
[----:B------:R-:W-:Y:S01]  /*baf0*/  MUFU.EX2 R188, R37 ;  /* 0x0000002500bc7308 */ /* 0x000fe20000000800 */
[----:B-1----:R-:W-:Y:S09]  /*bb00*/  LDSM.16.MT88.4 R32, [R202+0x2000] ;  /* 0x00200000ca20783b */ /* 0x002ff20000004200 */
[----:B------:R-:W-:Y:S10]  /*bb10*/  MUFU.EX2 R185, R38 ;  /* 0x0000002600b97308 */ /* 0x000ff40000000800 */
[----:B------:R1:W-:Y:S10]  /*bb20*/  MUFU.EX2 R187, R39 ;  /* 0x0000002700bb7308 */ /* 0x0003f40000000800 */
[----:B------:R-:W-:Y:S10]  /*bb30*/  MUFU.EX2 R151, R42 ;  /* 0x0000002a00977308 */ /* 0x000ff40000000800 */
[----:B------:R-:W-:Y:S01]  /*bb40*/  MUFU.EX2 R184, R48 ;  /* 0x0000003000b87308 */ /* 0x000fe20000000800 */
[----:B-1----:R-:W-:Y:S09]  /*bb50*/  LDSM.16.MT88.4 R36, [R202+0x2400] ;  /* 0x00240000ca24783b */ /* 0x002ff20000004200 */
[----:B------:R-:W-:Y:S10]  /*bb60*/  MUFU.EX2 R183, R49 ;  /* 0x0000003100b77308 */ /* 0x000ff40000000800 */
[----:B------:R-:W-:Y:S10]  /*bb70*/  MUFU.EX2 R182, R50 ;  /* 0x0000003200b67308 */ /* 0x000ff40000000800 */
[----:B------:R-:W-:Y:S10]  /*bb80*/  MUFU.EX2 R65, R46 ;  /* 0x0000002e00417308 */ /* 0x000ff40000000800 */
[----:B------:R-:W-:Y:S10]  /*bb90*/  MUFU.EX2 R180, R180 ;  /* 0x000000b400b47308 */ /* 0x000ff40000000800 */
[----:B------:R-:W-:Y:S10]  /*bba0*/  MUFU.EX2 R67, R67 ;  /* 0x0000004300437308 */ /* 0x000ff40000000800 */
[----:B------:R-:W-:Y:S10]  /*bbb0*/  MUFU.EX2 R61, R61 ;  /* 0x0000003d003d7308 */ /* 0x000ff40000000800 */
[----:B------:R-:W-:Y:S10]  /*bbc0*/  MUFU.EX2 R63, R63 ;  /* 0x0000003f003f7308 */ /* 0x000ff40000000800 */
[----:B------:R-:W-:Y:S10]  /*bbd0*/  MUFU.EX2 R230, R20 ;  /* 0x0000001400e67308 */ /* 0x000ff40000000800 */
[----:B------:R-:W1:Y:S10]  /*bbe0*/  MUFU.EX2 R229, R21 ;  /* 0x0000001500e57308 */ /* 0x000e740000000800 */
[----:B------:R-:W-:Y:S10]  /*bbf0*/  MUFU.EX2 R228, R22 ;  /* 0x0000001600e47308 */ /* 0x000ff40000000800 */
[----:B------:R-:W1:Y:S10]  /*bc00*/  MUFU.EX2 R225, R23 ;  /* 0x0000001700e17308 */ /* 0x000e740000000800 */
[----:B------:R1:W-:Y:S10]  /*bc10*/  MUFU.EX2 R198, R24 ;  /* 0x0000001800c67308 */ /* 0x0003f40000000800 */
[----:B------:R1:W1:Y:S10]  /*bc20*/  MUFU.EX2 R217, R25 ;  /* 0x0000001900d97308 */ /* 0x0002740000000800 */
[----:B------:R1:W-:Y:S10]  /*bc30*/  MUFU.EX2 R196, R26 ;  /* 0x0000001a00c47308 */ /* 0x0003f40000000800 */
[----:B------:R1:W-:Y:S10]  /*bc40*/  MUFU.EX2 R194, R27 ;  /* 0x0000001b00c27308 */ /* 0x0003f40000000800 */
[----:B------:R1:W-:Y:S10]  /*bc50*/  MUFU.EX2 R222, R28 ;  /* 0x0000001c00de7308 */ /* 0x0003f40000000800 */
[----:B------:R-:W1:Y:S10]  /*bc60*/  MUFU.EX2 R199, R29 ;  /* 0x0000001d00c77308 */ /* 0x000e740000000800 */
[----:B------:R1:W-:Y:S10]  /*bc70*/  MUFU.EX2 R195, R30 ;  /* 0x0000001e00c37308 */ /* 0x0003f40000000800 */
[----:B------:R-:W1:Y:S10]  /*bc80*/  MUFU.EX2 R191, R31 ;  /* 0x0000001f00bf7308 */ /* 0x000e740000000800 */
        /* <DEDUP_REMOVED lines=8> */
[----:B------:R-:W-:Y:S01]  /*bd10*/  MUFU.EX2 R58, R58 ;  /* 0x0000003a003a7308 */ /* 0x000fe20000000800 */
[C---:B------:R-:W-:Y:S01]  /*bd20*/  FMUL.FTZ R8, R3.reuse, R156 ;  /* 0x0000009c03087220 */ /* 0x040fe20000410000 */
[----:B------:R-:W-:Y:S01]  /*bd30*/  F2FP.BF16.PACK_AB R176, R232, R190 ;  /* 0x000000bee8b0723e */ /* 0x000fe200000010ff */
[----:B------:R-:W-:Y:S01]  /*bd40*/  FMUL.FTZ R9, R3, R157 ;  /* 0x0000009d03097220 */ /* 0x000fe20000410000 */
[----:B--2---:R-:W-:Y:S01]  /*bd50*/  F2FP.BF16.PACK_AB R178, R240, R239 ;  /* 0x000000eff0b2723e */ /* 0x004fe200000010ff */
[C---:B------:R-:W-:Y:S01]  /*bd60*/  FMUL.FTZ R10, R0.reuse, R158 ;  /* 0x0000009e000a7220 */ /* 0x040fe20000410000 */
[----:B------:R-:W-:Y:S01]  /*bd70*/  F2FP.BF16.PACK_AB R177, R231, R189 ;  /* 0x000000bde7b1723e */ /* 0x000fe200000010ff */
[----:B------:R-:W-:Y:S01]  /*bd80*/  FMUL.FTZ R11, R0, R159 ;  /* 0x0000009f000b7220 */ /* 0x000fe20000410000 */
[----:B------:R-:W-:Y:S01]  /*bd90*/  F2FP.BF16.PACK_AB R179, R237, R234 ;  /* 0x000000eaedb3723e */ /* 0x000fe200000010ff */
[----:B------:R-:W2:Y:S01]  /*bda0*/  LDSM.16.MT88.4 R156, [R202] ;  /* 0x00000000ca9c783b */ /* 0x000ea20000004200 */
[C---:B------:R-:W-:Y:S01]  /*bdb0*/  FMUL.FTZ R4, R146.reuse, R152 ;  /* 0x0000009892047220 */ /* 0x040fe20000410000 */
[----:B------:R-:W-:Y:S01]  /*bdc0*/  F2FP.BF16.PACK_AB R152, R197, R193 ;  /* 0x000000c1c598723e */ /* 0x000fe200000010ff */
[----:B------:R-:W-:Y:S01]  /*bdd0*/  FMUL.FTZ R5, R146, R153 ;  /* 0x0000009992057220 */ /* 0x000fe20000410000 */
[----:B------:R-:W-:Y:S01]  /*bde0*/  F2FP.BF16.PACK_AB R153, R235, R192 ;  /* 0x000000c0eb99723e */ /* 0x000fe200000010ff */
[----:B------:R-:W-:Y:S01]  /*bdf0*/  FMUL.FTZ R6, R145, R154 ;  /* 0x0000009a91067220 */ /* 0x000fe20000410000 */
[----:B------:R-:W-:Y:S01]  /*be00*/  F2FP.BF16.PACK_AB R154, R241, R236 ;  /* 0x000000ecf19a723e */ /* 0x000fe200000010ff */
[----:B------:R-:W-:Y:S01]  /*be10*/  FMUL.FTZ R7, R145, R155 ;  /* 0x0000009b91077220 */ /* 0x000fe20000410000 */
[----:B------:R-:W-:Y:S01]  /*be20*/  F2FP.BF16.PACK_AB R155, R242, R238 ;  /* 0x000000eef29b723e */ /* 0x000fe200000010ff */
[----:B------:R-:W-:Y:S01]  /*be30*/  FMUL.FTZ R12, R3, R160 ;  /* 0x000000a0030c7220 */ /* 0x000fe20000410000 */
[----:B-1----:R-:W-:Y:S01]  /*be40*/  F2FP.BF16.PACK_AB R24, R229, R230 ;  /* 0x000000e6e518723e */ /* 0x002fe200000010ff */
[----:B------:R-:W-:Y:S01]  /*be50*/  FMUL.FTZ R13, R3, R161 ;  /* 0x000000a1030d7220 */ /* 0x000fe20000410000 */
[----:B------:R-:W-:Y:S01]  /*be60*/  F2FP.BF16.PACK_AB R25, R225, R228 ;  /* 0x000000e4e119723e */ /* 0x000fe200000010ff */
[C---:B------:R-:W-:Y:S01]  /*be70*/  FMUL.FTZ R14, R0.reuse, R162 ;  /* 0x000000a2000e7220 */ /* 0x040fe20000410000 */
[----:B------:R-:W-:Y:S01]  /*be80*/  F2FP.BF16.PACK_AB R26, R227, R226 ;  /* 0x000000e2e31a723e */ /* 0x000fe200000010ff */
[-C--:B------:R-:W-:Y:S05]  /*be90*/  HMMA.16816.F32.BF16 R4, R152, R172.reuse, R4 ;  /* 0x000000ac9804723c */ /* 0x080fea0000041804 */
[----:B------:R-:W-:Y:S01]  /*bea0*/  FMUL.FTZ R15, R0, R163 ;  /* 0x000000a3000f7220 */ /* 0x000fe20000410000 */
[----:B------:R-:W-:Y:S01]  /*beb0*/  F2FP.BF16.PACK_AB R27, R223, R224 ;  /* 0x000000e0df1b723e */ /* 0x000fe200000010ff */
[----:B------:R-:W1:Y:S01]  /*bec0*/  LDSM.16.MT88.4 R160, [R201+0x1000] ;  /* 0x00100000c9a0783b */ /* 0x000e620000004200 */
[C---:B------:R-:W-:Y:S01]  /*bed0*/  HMMA.16816.F32.BF16 R8, R176.reuse, R172, R8 ;  /* 0x000000acb008723c */ /* 0x040fe20000041808 */
[----:B------:R-:W-:Y:S03]  /*bee0*/  MUFU.EX2 R173, R40 ;  /* 0x0000002800ad7308 */ /* 0x000fe60000000800 */
[C---:B------:R-:W-:Y:S01]  /*bef0*/  FMUL.FTZ R16, R146.reuse, R164 ;  /* 0x000000a492107220 */ /* 0x040fe20000410000 */
[----:B------:R-:W-:Y:S01]  /*bf00*/  F2FP.BF16.PACK_AB R28, R217, R198 ;  /* 0x000000c6d91c723e */ /* 0x000fe200000010ff */
[----:B------:R-:W-:Y:S01]  /*bf10*/  FMUL.FTZ R17, R146, R165 ;  /* 0x000000a592117220 */ /* 0x000fe20000410000 */
[----:B------:R-:W-:Y:S01]  /*bf20*/  F2FP.BF16.PACK_AB R30, R199, R222 ;  /* 0x000000dec71e723e */ /* 0x000fe200000010ff */
[-C--:B------:R-:W-:Y:S03]  /*bf30*/  HMMA.16816.F32.BF16 R12, R176, R174.reuse, R12 ;  /* 0x000000aeb00c723c */ /* 0x080fe6000004180c */
[----:B------:R-:W1:Y:S01]  /*bf40*/  MUFU.EX2 R172, R41 ;  /* 0x0000002900ac7308 */ /* 0x000e620000000800 */
[C---:B------:R-:W-:Y:S01]  /*bf50*/  FMUL.FTZ R18, R145.reuse, R166 ;  /* 0x000000a691127220 */ /* 0x040fe20000410000 */
[----:B------:R-:W-:Y:S01]  /*bf60*/  F2FP.BF16.PACK_AB R29, R194, R196 ;  /* 0x000000c4c21d723e */ /* 0x000fe200000010ff */
[----:B------:R-:W-:Y:S01]  /*bf70*/  FMUL.FTZ R19, R145, R167 ;  /* 0x000000a791137220 */ /* 0x000fe20000410000 */
[----:B------:R-:W-:Y:S01]  /*bf80*/  F2FP.BF16.PACK_AB R31, R191, R195 ;  /* 0x000000c3bf1f723e */ /* 0x000fe200000010ff */
[----:B------:R-:W-:Y:S01]  /*bf90*/  LDSM.16.MT88.4 R164, [R201+0xc00] ;  /* 0x000c0000c9a4783b */ /* 0x000fe20000004200 */
[C---:B------:R-:W-:Y:S03]  /*bfa0*/  FMUL.FTZ R100, R146.reuse, R100 ;  /* 0x0000006492647220 */ /* 0x040fe60000410000 */
[----:B------:R-:W-:Y:S01]  /*bfb0*/  FMUL.FTZ R101, R146, R101 ;  /* 0x0000006592657220 */ /* 0x000fe20000410000 */
[C---:B------:R-:W-:Y:S01]  /*bfc0*/  HMMA.16816.F32.BF16 R16, R152.reuse, R174, R16 ;  /* 0x000000ae9810723c */ /* 0x040fe20000041810 */
[----:B------:R-:W-:Y:S03]  /*bfd0*/  MUFU.EX2 R174, R44 ;  /* 0x0000002c00ae7308 */ /* 0x000fe60000000800 */
[C---:B------:R-:W-:Y:S02]  /*bfe0*/  FMUL.FTZ R102, R145.reuse, R102 ;  /* 0x0000006691667220 */ /* 0x040fe40000410000 */
[----:B------:R-:W-:Y:S02]  /*bff0*/  FMUL.FTZ R103, R145, R103 ;  /* 0x0000006791677220 */ /* 0x000fe40000410000 */
[C---:B------:R-:W-:Y:S03]  /*c000*/  FMUL.FTZ R104, R3.reuse, R104 ;  /* 0x0000006803687220 */ /* 0x040fe60000410000 */
[----:B------:R-:W-:Y:S01]  /*c010*/  MUFU.EX2 R175, R54 ;  /* 0x0000003600af7308 */ /* 0x000fe20000000800 */
[C---:B------:R-:W-:Y:S01]  /*c020*/  FMUL.FTZ R105, R3.reuse, R105 ;  /* 0x0000006903697220 */ /* 0x040fe20000410000 */
[-C--:B--2---:R-:W-:Y:S03]  /*c030*/  HMMA.16816.F32.BF16 R100, R152, R156.reuse, R100 ;  /* 0x0000009c9864723c */ /* 0x084fe60000041864 */
[C---:B------:R-:W-:Y:S02]  /*c040*/  FMUL.FTZ R106, R0.reuse, R106 ;  /* 0x0000006a006a7220 */ /* 0x040fe40000410000 */
[C---:B------:R-:W-:Y:S02]  /*c050*/  FMUL.FTZ R107, R0.reuse, R107 ;  /* 0x0000006b006b7220 */ /* 0x040fe40000410000 */
[C---:B------:R-:W-:Y:S01]  /*c060*/  FMUL.FTZ R108, R3.reuse, R108 ;  /* 0x0000006c036c7220 */ /* 0x040fe20000410000 */
[----:B------:R2:W-:Y:S01]  /*c070*/  MUFU.EX2 R54, R43 ;  /* 0x0000002b00367308 */ /* 0x0005e20000000800 */
[----:B------:R-:W-:Y:S03]  /*c080*/  FMUL.FTZ R109, R3, R109 ;  /* 0x0000006d036d7220 */ /* 0x000fe60000410000 */
[C---:B------:R-:W-:Y:S04]  /*c090*/  HMMA.16816.F32.BF16 R104, R176.reuse, R156, R104 ;  /* 0x0000009cb068723c */ /* 0x040fe80000041868 */
[C---:B------:R-:W-:Y:S02]  /*c0a0*/  FMUL.FTZ R110, R0.reuse, R110 ;  /* 0x0000006e006e7220 */ /* 0x040fe40000410000 */
[----:B------:R-:W-:Y:S02]  /*c0b0*/  FMUL.FTZ R111, R0, R111 ;  /* 0x0000006f006f7220 */ /* 0x000fe40000410000 */
[C---:B------:R-:W-:Y:S04]  /*c0c0*/  FMUL.FTZ R112, R146.reuse, R112 ;  /* 0x0000007092707220 */ /* 0x040fe80000410000 */
[C---:B------:R-:W-:Y:S01]  /*c0d0*/  FMUL.FTZ R113, R146.reuse, R113 ;  /* 0x0000007192717220 */ /* 0x040fe20000410000 */
[-C--:B------:R-:W-:Y:S03]  /*c0e0*/  HMMA.16816.F32.BF16 R108, R176, R158.reuse, R108 ;  /* 0x0000009eb06c723c */ /* 0x080fe6000004186c */
[C---:B------:R-:W-:Y:S02]  /*c0f0*/  FMUL.FTZ R114, R145.reuse, R114 ;  /* 0x0000007291727220 */ /* 0x040fe40000410000 */
[C---:B------:R-:W-:Y:S01]  /*c100*/  FMUL.FTZ R115, R145.reuse, R115 ;  /* 0x0000007391737220 */ /* 0x040fe20000410000 */
[----:B--2---:R-:W-:Y:S01]  /*c110*/  LDSM.16.MT88.4 R40, [R202+0x800] ;  /* 0x00080000ca28783b */ /* 0x004fe20000004200 */
[C---:B------:R-:W-:Y:S05]  /*c120*/  FMUL.FTZ R116, R146.reuse, R116 ;  /* 0x0000007492747220 */ /* 0x040fea0000410000 */
[C---:B------:R-:W-:Y:S02]  /*c130*/  HMMA.16816.F32.BF16 R112, R152.reuse, R158, R112 ;  /* 0x0000009e9870723c */ /* 0x040fe40000041870 */
[----:B------:R-:W2:Y:S02]  /*c140*/  LDSM.16.MT88.4 R156, [R202+0x1000] ;  /* 0x00100000ca9c783b */ /* 0x000ea40000004200 */
[----:B------:R-:W-:Y:S02]  /*c150*/  FMUL.FTZ R117, R146, R117 ;  /* 0x0000007592757220 */ /* 0x000fe40000410000 */
[C---:B------:R-:W-:Y:S02]  /*c160*/  FMUL.FTZ R118, R145.reuse, R118 ;  /* 0x0000007691767220 */ /* 0x040fe40000410000 */
[----:B------:R-:W-:Y:S04]  /*c170*/  FMUL.FTZ R119, R145, R119 ;  /* 0x0000007791777220 */ /* 0x000fe80000410000 */
[C---:B------:R-:W-:Y:S02]  /*c180*/  FMUL.FTZ R120, R3.reuse, R120 ;  /* 0x0000007803787220 */ /* 0x040fe40000410000 */
[C---:B------:R-:W-:Y:S01]  /*c190*/  FMUL.FTZ R121, R3.reuse, R121 ;  /* 0x0000007903797220 */ /* 0x040fe20000410000 */
[-C--:B-1----:R-:W-:Y:S03]  /*c1a0*/  HMMA.16816.F32.BF16 R116, R152, R160.reuse, R116 ;  /* 0x000000a09874723c */ /* 0x082fe60000041874 */
[C---:B------:R-:W-:Y:S02]  /*c1b0*/  FMUL.FTZ R122, R0.reuse, R122 ;  /* 0x0000007a007a7220 */ /* 0x040fe40000410000 */
[C---:B------:R-:W-:Y:S02]  /*c1c0*/  FMUL.FTZ R123, R0.reuse, R123 ;  /* 0x0000007b007b7220 */ /* 0x040fe40000410000 */
[C---:B------:R-:W-:Y:S02]  /*c1d0*/  FMUL.FTZ R124, R3.reuse, R124 ;  /* 0x0000007c037c7220 */ /* 0x040fe40000410000 */
        /* <DEDUP_REMOVED lines=8> */
[C---:B------:R-:W-:Y:S02]  /*c260*/  FMUL.FTZ R131, R145.reuse, R131 ;  /* 0x0000008391837220 */ /* 0x040fe40000410000 */
[C---:B------:R-:W-:Y:S02]  /*c270*/  FMUL.FTZ R132, R146.reuse, R132 ;  /* 0x0000008492847220 */ /* 0x040fe40000410000 */
[----:B------:R-:W-:Y:S03]  /*c280*/  FMUL.FTZ R133, R146, R133 ;  /* 0x0000008592857220 */ /* 0x000fe60000410000 */
[C---:B------:R-:W-:Y:S01]  /*c290*/  HMMA.16816.F32.BF16 R128, R152.reuse, R162, R128 ;  /* 0x000000a29880723c */ /* 0x040fe20000041880 */
[----:B------:R-:W1:Y:S03]  /*c2a0*/  LDSM.16.MT88.4 R160, [R201+0x2000] ;  /* 0x00200000c9a0783b */ /* 0x000e660000004200 */
[C---:B------:R-:W-:Y:S02]  /*c2b0*/  FMUL.FTZ R134, R145.reuse, R134 ;  /* 0x0000008691867220 */ /* 0x040fe40000410000 */
[----:B------:R-:W-:Y:S02]  /*c2c0*/  FMUL.FTZ R135, R145, R135 ;  /* 0x0000008791877220 */ /* 0x000fe40000410000 */
[C---:B------:R-:W-:Y:S04]  /*c2d0*/  FMUL.FTZ R136, R3.reuse, R136 ;  /* 0x0000008803887220 */ /* 0x040fe80000410000 */
[C---:B------:R-:W-:Y:S01]  /*c2e0*/  FMUL.FTZ R137, R3.reuse, R137 ;  /* 0x0000008903897220 */ /* 0x040fe20000410000 */
[-C--:B--2---:R-:W-:Y:S03]  /*c2f0*/  HMMA.16816.F32.BF16 R132, R152, R156.reuse, R132 ;  /* 0x0000009c9884723c */ /* 0x084fe60000041884 */
        /* <DEDUP_REMOVED lines=15> */
[----:B------:R-:W2:Y:S03]  /*c3f0*/  LDSM.16.MT88.4 R156, [R201+0x400] ;  /* 0x00040000c99c783b */ /* 0x000ea60000004200 */
[C---:B------:R-:W-:Y:S02]  /*c400*/  FMUL.FTZ R70, R145.reuse, R70 ;  /* 0x0000004691467220 */ /* 0x040fe40000410000 */
[----:B------:R-:W-:Y:S02]  /*c410*/  FMUL.FTZ R71, R145, R71 ;  /* 0x0000004791477220 */ /* 0x000fe40000410000 */
[C---:B------:R-:W-:Y:S04]  /*c420*/  FMUL.FTZ R72, R3.reuse, R72 ;  /* 0x0000004803487220 */ /* 0x040fe80000410000 */
        /* <DEDUP_REMOVED lines=31> */
[----:B------:R-:W-:Y:S01]  /*c620*/  FMUL.FTZ R97, R146, R97 ;  /* 0x0000006192617220 */ /* 0x000fe20000410000 */
[-C--:B------:R-:W-:Y:S01]  /*c630*/  HMMA.16816.F32.BF16 R92, R176, R34.reuse, R92 ;  /* 0x00000022b05c723c */ /* 0x080fe2000004185c */
[----:B------:R1:W-:Y:S02]  /*c640*/  MUFU.EX2 R179, R51 ;  /* 0x0000003300b37308 */ /* 0x0003e40000000800 */
[C---:B------:R-:W-:Y:S02]  /*c650*/  FMUL.FTZ R98, R145.reuse, R98 ;  /* 0x0000006291627220 */ /* 0x040fe40000410000 */
[----:B------:R-:W-:Y:S02]  /*c660*/  FMUL.FTZ R99, R145, R99 ;  /* 0x0000006391637220 */ /* 0x000fe40000410000 */
[----:B---3--:R-:W-:Y:S02]  /*c670*/  FFMA.FTZ R0, R0, R243, R189 ;  /* 0x000000f300007223 */ /* 0x008fe400000100bd */
[----:B------:R-:W-:Y:S02]  /*c680*/  FFMA.FTZ R146, R146, R246, R193 ;  /* 0x000000f692927223 */ /* 0x000fe400000100c1 */
[----:B------:R-:W3:Y:S01]  /*c690*/  MUFU.EX2 R176, R45 ;  /* 0x0000002d00b07308 */ /* 0x000ee20000000800 */
[----:B------:R-:W-:Y:S01]  /*c6a0*/  HMMA.16816.F32.BF16 R96, R152, R34, R96 ;  /* 0x000000229860723c */ /* 0x000fe20000041860 */
[----:B------:R-:W3:Y:S03]  /*c6b0*/  LDSM.16.MT88.4 R32, [R201+0x1400] ;  /* 0x00140000c920783b */ /* 0x000ee60000004200 */
[----:B------:R-:W-:Y:S02]  /*c6c0*/  FADD.FTZ R146, R197, R146 ;  /* 0x00000092c5927221 */ /* 0x000fe40000010000 */
[----:B----4-:R-:W-:Y:S02]  /*c6d0*/  FFMA.FTZ R145, R145, R245, R192 ;  /* 0x000000f591917223 */ /* 0x010fe400000100c0 */
[-C--:B--2---:R-:W-:Y:S01]  /*c6e0*/  HMMA.16816.F32.BF16 R4, R24, R156.reuse, R4 ;  /* 0x0000009c1804723c */ /* 0x084fe20000041804 */
[----:B------:R-:W2:Y:S01]  /*c6f0*/  LDSM.16.MT88.4 R152, [R202+0x1400] ;  /* 0x00140000ca98783b */ /* 0x000ea20000004200 */
[----:B------:R-:W-:Y:S06]  /*c700*/  MUFU.EX2 R178, R53 ;  /* 0x0000003500b27308 */ /* 0x000fec0000000800 */
[C---:B------:R-:W-:Y:S01]  /*c710*/  HMMA.16816.F32.BF16 R8, R28.reuse, R156, R8 ;  /* 0x0000009c1c08723c */ /* 0x040fe20000041808 */
[----:B-1----:R-:W-:Y:S03]  /*c720*/  LDSM.16.MT88.4 R48, [R201+0x2800] ;  /* 0x00280000c930783b */ /* 0x002fe60000004200 */
[----:B------:R1:W4:Y:S04]  /*c730*/  MUFU.EX2 R53, R47 ;  /* 0x0000002f00357308 */ /* 0x0003280000000800 */
[-C--:B------:R-:W-:Y:S06]  /*c740*/  HMMA.16816.F32.BF16 R12, R28, R158.reuse, R12 ;  /* 0x0000009e1c0c723c */ /* 0x080fec000004180c */
[----:B------:R5:W2:Y:S02]  /*c750*/  MUFU.EX2 R177, R52 ;  /* 0x0000003400b17308 */ /* 0x000aa40000000800 */
[C---:B------:R-:W-:Y:S08]  /*c760*/  HMMA.16816.F32.BF16 R16, R24.reuse, R158, R16 ;  /* 0x0000009e1810723c */ /* 0x040ff00000041810 */
[-C--:B------:R-:W-:Y:S01]  /*c770*/  HMMA.16816.F32.BF16 R100, R24, R160.reuse, R100 ;  /* 0x000000a01864723c */ /* 0x080fe20000041864 */
[----:B-1----:R-:W-:Y:S07]  /*c780*/  LDSM.16.MT88.4 R44, [R201+0x1800] ;  /* 0x00180000c92c783b */ /* 0x002fee0000004200 */
[C---:B------:R-:W-:Y:S04]  /*c790*/  HMMA.16816.F32.BF16 R104, R28.reuse, R160, R104 ;  /* 0x000000a01c68723c */ /* 0x040fe80000041868 */
[----:B-----5:R-:W-:Y:S04]  /*c7a0*/  FFMA.FTZ R52, R3, R244, R190 ;  /* 0x000000f403347223 */ /* 0x020fe800000100be */
[-C--:B------:R-:W-:Y:S04]  /*c7b0*/  HMMA.16816.F32.BF16 R108, R28, R162.reuse, R108 ;  /* 0x000000a21c6c723c */ /* 0x080fe8000004186c */
[----:B------:R-:W-:Y:S01]  /*c7c0*/  FADD.FTZ R3, R235, R145 ;  /* 0x00000091eb037221 */ /* 0x000fe20000010000 */
[----:B------:R-:W-:Y:S03]  /*c7d0*/  MOV R145, R148 ;  /* 0x0000009400917202 */ /* 0x000fe60000000f00 */
[C---:B------:R-:W-:Y:S04]  /*c7e0*/  HMMA.16816.F32.BF16 R112, R24.reuse, R162, R112 ;  /* 0x000000a21870723c */ /* 0x040fe80000041870 */
[----:B------:R-:W-:Y:S04]  /*c7f0*/  FADD.FTZ R3, R238, R3 ;  /* 0x00000003ee037221 */ /* 0x000fe80000010000 */
[-C--:B---3--:R-:W-:Y:S04]  /*c800*/  HMMA.16816.F32.BF16 R116, R24, R32.reuse, R116 ;  /* 0x000000201874723c */ /* 0x088fe80000041874 */
[----:B------:R-:W-:Y:S04]  /*c810*/  FADD.FTZ R3, R242, R3 ;  /* 0x00000003f2037221 */ /* 0x000fe80000010000 */
[C---:B------:R-:W-:Y:S04]  /*c820*/  HMMA.16816.F32.BF16 R120, R28.reuse, R32, R120 ;  /* 0x000000201c78723c */ /* 0x040fe80000041878 */
[----:B------:R-:W-:Y:S04]  /*c830*/  FADD.FTZ R3, R228, R3 ;  /* 0x00000003e4037221 */ /* 0x000fe80000010000 */
[-C--:B------:R-:W-:Y:S04]  /*c840*/  HMMA.16816.F32.BF16 R124, R28, R34.reuse, R124 ;  /* 0x000000221c7c723c */ /* 0x080fe8000004187c */
[----:B------:R-:W-:Y:S04]  /*c850*/  FADD.FTZ R3, R225, R3 ;  /* 0x00000003e1037221 */ /* 0x000fe80000010000 */
[C---:B------:R-:W-:Y:S01]  /*c860*/  HMMA.16816.F32.BF16 R128, R24.reuse, R34, R128 ;  /* 0x000000221880723c */ /* 0x040fe20000041880 */
[----:B------:R-:W1:Y:S07]  /*c870*/  LDSM.16.MT88.4 R32, [R201+0x2400] ;  /* 0x00240000c920783b */ /* 0x000e6e0000004200 */
[-C--:B--2---:R-:W-:Y:S08]  /*c880*/  HMMA.16816.F32.BF16 R132, R24, R152.reuse, R132 ;  /* 0x000000981884723c */ /* 0x084ff00000041884 */
[C---:B------:R-:W-:Y:S08]  /*c890*/  HMMA.16816.F32.BF16 R136, R28.reuse, R152, R136 ;  /* 0x000000981c88723c */ /* 0x040ff00000041888 */
[-C--:B------:R-:W-:Y:S08]  /*c8a0*/  HMMA.16816.F32.BF16 R20, R28, R154.reuse, R20 ;  /* 0x0000009a1c14723c */ /* 0x080ff00000041814 */
[C---:B------:R-:W-:Y:S08]  /*c8b0*/  HMMA.16816.F32.BF16 R140, R24.reuse, R154, R140 ;  /* 0x0000009a188c723c */ /* 0x040ff0000004188c */
[-C--:B-1----:R-:W-:Y:S08]  /*c8c0*/  HMMA.16816.F32.BF16 R68, R24, R32.reuse, R68 ;  /* 0x000000201844723c */ /* 0x082ff00000041844 */
[C---:B------:R-:W-:Y:S08]  /*c8d0*/  HMMA.16816.F32.BF16 R72, R28.reuse, R32, R72 ;  /* 0x000000201c48723c */ /* 0x040ff00000041848 */
[-C--:B------:R-:W-:Y:S08]  /*c8e0*/  HMMA.16816.F32.BF16 R76, R28, R34.reuse, R76 ;  /* 0x000000221c4c723c */ /* 0x080ff0000004184c */
[C---:B------:R-:W-:Y:S01]  /*c8f0*/  HMMA.16816.F32.BF16 R80, R24.reuse, R34, R80 ;  /* 0x000000221850723c */ /* 0x040fe20000041850 */
[----:B------:R-:W1:Y:S07]  /*c900*/  LDSM.16.MT88.4 R32, [R201+0x800] ;  /* 0x00080000c920783b */ /* 0x000e6e0000004200 */
[-C--:B------:R-:W-:Y:S08]  /*c910*/  HMMA.16816.F32.BF16 R84, R24, R36.reuse, R84 ;  /* 0x000000241854723c */ /* 0x080ff00000041854 */
[C---:B------:R-:W-:Y:S08]  /*c920*/  HMMA.16816.F32.BF16 R88, R28.reuse, R36, R88 ;  /* 0x000000241c58723c */ /* 0x040ff00000041858 */
[-C--:B------:R-:W-:Y:S07]  /*c930*/  HMMA.16816.F32.BF16 R92, R28, R38.reuse, R92 ;  /* 0x000000261c5c723c */ /* 0x080fee000004185c */
[----:B------:R-:W-:Y:S01]  /*c940*/  F2FP.BF16.PACK_AB R28, R172, R173 ;  /* 0x000000adac1c723e */ /* 0x000fe200000010ff */
[----:B------:R-:W-:Y:S01]  /*c950*/  HMMA.16816.F32.BF16 R96, R24, R38, R96 ;  /* 0x000000261860723c */ /* 0x000fe20000041860 */
[----:B------:R-:W2:Y:S03]  /*c960*/  LDSM.16.MT88.4 R36, [R202+0x1800] ;  /* 0x00180000ca24783b */ /* 0x000ea60000004200 */
[----:B------:R-:W-:Y:S02]  /*c970*/  F2FP.BF16.PACK_AB R30, R176, R174 ;  /* 0x000000aeb01e723e */ /* 0x000fe400000010ff */
[----:B------:R-:W-:Y:S02]  /*c980*/  F2FP.BF16.PACK_AB R29, R54, R151 ;  /* 0x00000097361d723e */ /* 0x000fe400000010ff */
[----:B------:R-:W-:Y:S04]  /*c990*/  F2FP.BF16.PACK_AB R24, R188, R186 ;  /* 0x000000babc18723e */ /* 0x000fe800000010ff */
[----:B------:R-:W-:Y:S02]  /*c9a0*/  F2FP.BF16.PACK_AB R25, R187, R185 ;  /* 0x000000b9bb19723e */ /* 0x000fe400000010ff */
[----:B------:R-:W-:Y:S02]  /*c9b0*/  F2FP.BF16.PACK_AB R26, R183, R184 ;  /* 0x000000b8b71a723e */ /* 0x000fe400000010ff */
[----:B------:R-:W-:Y:S02]  /*c9c0*/  F2FP.BF16.PACK_AB R27, R179, R182 ;  /* 0x000000b6b31b723e */ /* 0x000fe400000010ff */
[----:B----4-:R-:W-:Y:S05]  /*c9d0*/  F2FP.BF16.PACK_AB R31, R53, R65 ;  /* 0x00000041351f723e */ /* 0x010fea00000010ff */
        /* <DEDUP_REMOVED lines=9> */
[----:B------:R-:W-:Y:S07]  /*ca70*/  LDSM.16.MT88.4 R40, [R201+0x1c00] ;  /* 0x001c0000c928783b */ /* 0x000fee0000004200 */
[-C--:B------:R-:W-:Y:S08]  /*ca80*/  HMMA.16816.F32.BF16 R116, R24, R44.reuse, R116 ;  /* 0x0000002c1874723c */ /* 0x080ff00000041874 */
[C---:B------:R-:W-:Y:S08]  /*ca90*/  HMMA.16816.F32.BF16 R120, R28.reuse, R44, R120 ;  /* 0x0000002c1c78723c */ /* 0x040ff00000041878 */
[-C--:B------:R-:W-:Y:S08]  /*caa0*/  HMMA.16816.F32.BF16 R124, R28, R46.reuse, R124 ;  /* 0x0000002e1c7c723c */ /* 0x080ff0000004187c */
[C---:B------:R-:W-:Y:S01]  /*cab0*/  HMMA.16816.F32.BF16 R128, R24.reuse, R46, R128 ;  /* 0x0000002e1880723c */ /* 0x040fe20000041880 */
[----:B------:R-:W-:Y:S07]  /*cac0*/  LDSM.16.MT88.4 R44, [R202+0x1c00] ;  /* 0x001c0000ca2c783b */ /* 0x000fee0000004200 */
        /* <DEDUP_REMOVED lines=10> */
[C---:B------:R-:W-:Y:S08]  /*cb70*/  HMMA.16816.F32.BF16 R88, R28.reuse, R32, R88 ;  /* 0x000000201c58723c */ /* 0x040ff00000041858 */
[-C--:B------:R-:W-:Y:S07]  /*cb80*/  HMMA.16816.F32.BF16 R92, R28, R34.reuse, R92 ;  /* 0x000000221c5c723c */ /* 0x080fee000004185c */
[----:B------:R-:W-:Y:S01]  /*cb90*/  F2FP.BF16.PACK_AB R30, R61, R60 ;  /* 0x0000003c3d1e723e */ /* 0x000fe200000010ff */
[----:B------:R-:W-:Y:S01]  /*cba0*/  HMMA.16816.F32.BF16 R96, R24, R34, R96 ;  /* 0x000000221860723c */ /* 0x000fe20000041860 */
[----:B------:R-:W1:Y:S03]  /*cbb0*/  LDSM.16.MT88.4 R32, [R201+0x2c00] ;  /* 0x002c0000c920783b */ /* 0x000e660000004200 */
[----:B------:R-:W-:Y:S01]  /*cbc0*/  FADD.FTZ R29, R232, R52 ;  /* 0x00000034e81d7221 */ /* 0x000fe20000010000 */
[----:B------:R-:W-:Y:S01]  /*cbd0*/  F2FP.BF16.PACK_AB R31, R63, R62 ;  /* 0x0000003e3f1f723e */ /* 0x000fe200000010ff */
[----:B------:R-:W-:Y:S01]  /*cbe0*/  FADD.FTZ R28, R231, R0 ;  /* 0x00000000e71c7221 */ /* 0x000fe20000010000 */
[----:B------:R-:W-:Y:S01]  /*cbf0*/  F2FP.BF16.PACK_AB R24, R178, R177 ;  /* 0x000000b1b218723e */ /* 0x000fe200000010ff */
[----:B------:R-:W-:Y:S01]  /*cc00*/  FADD.FTZ R50, R239, R29 ;  /* 0x0000001def327221 */ /* 0x000fe20000010000 */
[----:B------:R-:W-:Y:S03]  /*cc10*/  F2FP.BF16.PACK_AB R25, R55, R175 ;  /* 0x000000af3719723e */ /* 0x000fe600000010ff */
[----:B------:R-:W-:Y:S01]  /*cc20*/  F2FP.BF16.PACK_AB R26, R180, R64 ;  /* 0x00000040b41a723e */ /* 0x000fe200000010ff */
[----:B------:R-:W-:Y:S01]  /*cc30*/  FADD.FTZ R49, R234, R28 ;  /* 0x0000001cea317221 */ /* 0x000fe20000010000 */
[----:B------:R-:W-:Y:S01]  /*cc40*/  F2FP.BF16.PACK_AB R27, R67, R66 ;  /* 0x00000042431b723e */ /* 0x000fe200000010ff */
[----:B------:R-:W-:Y:S01]  /*cc50*/  FADD.FTZ R0, R236, R146 ;  /* 0x00000092ec007221 */ /* 0x000fe20000010000 */
[----:B------:R-:W-:Y:S02]  /*cc60*/  F2FP.BF16.PACK_AB R28, R57, R56 ;  /* 0x00000038391c723e */ /* 0x000fe400000010ff */
[----:B------:R-:W-:Y:S01]  /*cc70*/  F2FP.BF16.PACK_AB R29, R59, R58 ;  /* 0x0000003a3b1d723e */ /* 0x000fe200000010ff */
[----:B------:R-:W-:Y:S02]  /*cc80*/  FADD.FTZ R48, R241, R0 ;  /* 0x00000000f1307221 */ /* 0x000fe40000010000 */
[-C--:B------:R-:W-:Y:S01]  /*cc90*/  HMMA.16816.F32.BF16 R152, R24, R164.reuse, R4 ;  /* 0x000000a41898723c */ /* 0x080fe20000041804 */
[----:B------:R-:W3:Y:S02]  /*cca0*/  LDSM.16.MT88.4 R4, [R202+0x2c00] ;  /* 0x002c0000ca04783b */ /* 0x000ee40000004200 */
[----:B------:R-:W-:Y:S05]  /*ccb0*/  FADD.FTZ R0, R237, R49 ;  /* 0x00000031ed007221 */ /* 0x000fea0000010000 */
[C---:B------:R-:W-:Y:S07]  /*ccc0*/  HMMA.16816.F32.BF16 R156, R28.reuse, R164, R8 ;  /* 0x000000a41c9c723c */ /* 0x040fee0000041808 */
[----:B------:R-:W-:Y:S01]  /*ccd0*/  FADD.FTZ R9, R196, R0 ;  /* 0x00000000c4097221 */ /* 0x000fe20000010000 */
[-C--:B------:R-:W-:Y:S04]  /*cce0*/  HMMA.16816.F32.BF16 R160, R28, R166.reuse, R12 ;  /* 0x000000a61ca0723c */ /* 0x080fe8000004180c */
[----:B------:R-:W-:Y:S02]  /*ccf0*/  FADD.FTZ R10, R240, R50 ;  /* 0x00000032f00a7221 */ /* 0x000fe40000010000 */
[----:B------:R-:W-:Y:S02]  /*cd00*/  FADD.FTZ R8, R230, R48 ;  /* 0x00000030e6087221 */ /* 0x000fe40000010000 */
        /* <DEDUP_REMOVED lines=24> */
[----:B------:R-:W-:Y:S01]  /*ce90*/  FADD.FTZ R3, R151, R11 ;  /* 0x0000000b97037221 */ /* 0x000fe20000010000 */
[----:B------:R-:W-:Y:S01]  /*cea0*/  MOV R151, R2 ;  /* 0x0000000200977202 */ /* 0x000fe20000000f00 */
[C---:B------:R-:W-:Y:S04]  /*ceb0*/  HMMA.16816.F32.BF16 R128, R24.reuse, R42, R128 ;  /* 0x0000002a1880723c */ /* 0x040fe80000041880 */
[----:B------:R-:W-:Y:S02]  /*cec0*/  FADD.FTZ R11, R187, R9 ;  /* 0x00000009bb0b7221 */ /* 0x000fe40000010000 */
[----:B------:R-:W-:Y:S02]  /*ced0*/  FADD.FTZ R9, R54, R3 ;  /* 0x0000000336097221 */ /* 0x000fe40000010000 */
[-C--:B------:R-:W-:Y:S04]  /*cee0*/  HMMA.16816.F32.BF16 R132, R24, R44.reuse, R132 ;  /* 0x0000002c1884723c */ /* 0x080fe80000041884 */
[----:B------:R-:W-:Y:S04]  /*cef0*/  FADD.FTZ R8, R173, R12 ;  /* 0x0000000cad087221 */ /* 0x000fe80000010000 */
[C---:B------:R-:W-:Y:S04]  /*cf00*/  HMMA.16816.F32.BF16 R136, R28.reuse, R44, R136 ;  /* 0x0000002c1c88723c */ /* 0x040fe80000041888 */
[----:B------:R-:W-:Y:S02]  /*cf10*/  FADD.FTZ R10, R172, R8 ;  /* 0x00000008ac0a7221 */ /* 0x000fe40000010000 */
[----:B------:R-:W-:Y:S02]  /*cf20*/  FADD.FTZ R8, R184, R0 ;  /* 0x00000000b8087221 */ /* 0x000fe40000010000 */
[-C--:B------:R-:W-:Y:S04]  /*cf30*/  HMMA.16816.F32.BF16 R168, R28, R46.reuse, R20 ;  /* 0x0000002e1ca8723c */ /* 0x080fe80000041814 */
[----:B------:R-:W-:Y:S02]  /*cf40*/  FADD.FTZ R3, R174, R10 ;  /* 0x0000000aae037221 */ /* 0x000fe40000010000 */
[----:B------:R-:W-:Y:S02]  /*cf50*/  FADD.FTZ R10, R183, R8 ;  /* 0x00000008b70a7221 */ /* 0x000fe40000010000 */
[C---:B------:R-:W-:Y:S04]  /*cf60*/  HMMA.16816.F32.BF16 R140, R24.reuse, R46, R140 ;  /* 0x0000002e188c723c */ /* 0x040fe8000004188c */
[----:B------:R-:W-:Y:S04]  /*cf70*/  FADD.FTZ R0, R65, R9 ;  /* 0x0000000941007221 */ /* 0x000fe80000010000 */
[-C--:B-1----:R-:W-:Y:S04]  /*cf80*/  HMMA.16816.F32.BF16 R68, R24, R32.reuse, R68 ;  /* 0x000000201844723c */ /* 0x082fe80000041844 */
[----:B------:R-:W-:Y:S04]  /*cf90*/  FADD.FTZ R8, R53, R0 ;  /* 0x0000000035087221 */ /* 0x000fe80000010000 */
[C---:B------:R-:W-:Y:S04]  /*cfa0*/  HMMA.16816.F32.BF16 R72, R28.reuse, R32, R72 ;  /* 0x000000201c48723c */ /* 0x040fe80000041848 */
[----:B------:R-:W-:Y:S04]  /*cfb0*/  FADD.FTZ R8, R58, R8 ;  /* 0x000000083a087221 */ /* 0x000fe80000010000 */
        /* <DEDUP_REMOVED lines=15> */
[----:B------:R-:W-:Y:S01]  /*d0b0*/  FADD.FTZ R3, R55, R3 ;  /* 0x0000000337037221 */ /* 0x000fe20000010000 */
[----:B------:R1:W-:Y:S01]  /*d0c0*/  STL [R1+0x4], R4 ;  /* 0x0000040401007387 */ /* 0x0003e20000100800 */
[----:B------:R-:W-:Y:S02]  /*d0d0*/  FADD.FTZ R5, R57, R0 ;  /* 0x0000000039057221 */ /* 0x000fe40000010000 */
[----:B------:R-:W-:Y:S02]  /*d0e0*/  FADD.FTZ R6, R66, R3 ;  /* 0x0000000342067221 */ /* 0x000fe40000010000 */
[----:B------:R-:W-:Y:S02]  /*d0f0*/  FADD.FTZ R5, R60, R5 ;  /* 0x000000053c057221 */ /* 0x000fe40000010000 */
[----:B------:R-:W-:Y:S02]  /*d100*/  FADD.FTZ R6, R67, R6 ;  /* 0x0000000643067221 */ /* 0x000fe40000010000 */
[----:B------:R-:W-:Y:S03]  /*d110*/  FADD.FTZ R0, R59, R8 ;  /* 0x000000083b007221 */ /* 0x000fe60000010000 */
[----:B------:R2:W-:Y:S01]  /*d120*/  STL [R1+0x10], R6 ;  /* 0x0000100601007387 */ /* 0x0005e20000100800 */
[----:B------:R-:W-:Y:S01]  /*d130*/  FADD.FTZ R3, R62, R0 ;  /* 0x000000003e037221 */ /* 0x000fe20000010000 */
[----:B------:R-:W-:Y:S03]  /*d140*/  IADD3 R0, R221, -0x1, RZ ;  /* 0xffffffffdd007810 */ /* 0x000fe60007ffe0ff */
[----:B------:R-:W-:Y:S01]  /*d150*/  FADD.FTZ R3, R63, R3 ;  /* 0x000000033f037221 */ /* 0x000fe20000010000 */
[----:B------:R-:W-:Y:S02]  /*d160*/  MOV R221, R0 ;  /* 0x0000000000dd7202 */ /* 0x000fe40000000f00 */
[----:B------:R-:W-:Y:S01]  /*d170*/  MOV R0, R149 ;  /* 0x0000009500007202 */ /* 0x000fe20000000f00 */
[----:B-1----:R-:W-:Y:S05]  /*d180*/  FADD.FTZ R4, R61, R5 ;  /* 0x000000053d047221 */ /* 0x002fea0000010000 */
[----:B------:R2:W-:Y:S04]  /*d190*/  STL [R1+0xc], R4 ;  /* 0x00000c0401007387 */ /* 0x0005e80000100800 */
[----:B------:R2:W-:Y:S02]  /*d1a0*/  STL [R1+0x8], R3 ;  /* 0x0000080301007387 */ /* 0x0005e40000100800 */
[----:B--2---:R-:W-:-:S05]  /*d1b0*/  @P0 BRA `(.L_x_632) ;  /* 0xffffcb7000000947 */ /* 0x004fca000383ffff */
.L_x_625:
[----:B------:R-:W-:Y:S05]  /*d1c0*/  BRA.DIV ~URZ, `(.L_x_633) ;  /* 0x000057027f007947 */ /* 0x000fea000b800000 */
[----:B-1----:R-:W2:Y:S04]  /*d1d0*/  LDL R0, [R1+0x4] ;  /* 0x0000040001007983 */ /* 0x002ea80000100800 */
[----:B--2---:R1:W2:Y:S02]  /*d1e0*/  SHFL.BFLY PT, R4, R0, 0x2, 0x1f ;  /* 0x0c401f0000047f89 */ /* 0x0042a400000e0000 */
.L_x_685:
[----:B-1----:R-:W3:Y:S02]  /*d1f0*/  LDL.LU R0, [R1+0x4] ;  /* 0x0000040001007983 */ /* 0x002ee40000300800 */
[----:B--23--:R-:W-:Y:S01]  /*d200*/  FADD.FTZ R4, R4, R0 ;  /* 0x0000000004047221 */ /* 0x00cfe20000010000 */
[----:B------:R-:W-:Y:S05]  /*d210*/  BRA.DIV ~URZ, `(.L_x_634) ;  /* 0x000057127f007947 */ /* 0x000fea000b800000 */
[----:B------:R-:W2:Y:S04]  /*d220*/  LDL.LU R2, [R1+0x10] ;  /* 0x0000100001027983 */ /* 0x000ea80000300800 */
[----:B------:R-:W3:Y:S04]  /*d230*/  LDL.LU R0, [R1+0xc] ;  /* 0x00000c0001007983 */ /* 0x000ee80000300800 */
[----:B------:R-:W4:Y:S04]  /*d240*/  LDL.LU R8, [R1+0x8] ;  /* 0x0000080001087983 */ /* 0x000f280000300800 */
[----:B--2---:R-:W1:Y:S04]  /*d250*/  SHFL.BFLY PT, R5, R2, 0x2, 0x1f ;  /* 0x0c401f0002057f89 */ /* 0x004e6800000e0000 */
[----:B---3--:R-:W2:Y:S04]  /*d260*/  SHFL.BFLY PT, R6, R0, 0x2, 0x1f ;  /* 0x0c401f0000067f89 */ /* 0x008ea800000e0000 */
[----:B----4-:R-:W3:Y:S01]  /*d270*/  SHFL.BFLY PT, R7, R8, 0x2, 0x1f ;  /* 0x0c401f0008077f89 */ /* 0x010ee200000e0000 */
[----:B-1----:R-:W-:-:S02]  /*d280*/  FADD.FTZ R5, R5, R2 ;  /* 0x0000000205057221 */ /* 0x002fc40000010000 */
[----:B--2---:R-:W-:-:S03]  /*d290*/  FADD.FTZ R6, R6, R0 ;  /* 0x0000000006067221 */ /* 0x004fc60000010000 */
[----:B------:R-:W1:Y:S01]  /*d2a0*/  SHFL.BFLY PT, R2, R5, 0x1, 0x1f ;  /* 0x0c201f0005027f89 */ /* 0x000e6200000e0000 */
[----:B---3--:R-:W-:-:S03]  /*d2b0*/  FADD.FTZ R7, R7, R8 ;  /* 0x0000000807077221 */ /* 0x008fc60000010000 */
[----:B------:R-:W2:Y:S04]  /*d2c0*/  SHFL.BFLY PT, R0, R4, 0x1, 0x1f ;  /* 0x0c201f0004007f89 */ /* 0x000ea800000e0000 */
[----:B------:R-:W3:Y:S04]  /*d2d0*/  SHFL.BFLY PT, R3, R6, 0x1, 0x1f ;  /* 0x0c201f0006037f89 */ /* 0x000ee800000e0000 */
[----:B------:R4:W4:Y:S01]  /*d2e0*/  SHFL.BFLY PT, R175, R7, 0x1, 0x1f ;  /* 0x0c201f0007af7f89 */ /* 0x00092200000e0000 */
[----:B-1----:R-:W-:Y:S02]  /*d2f0*/  FADD.FTZ R5, R5, R2 ;  /* 0x0000000205057221 */ /* 0x002fe40000010000 */
[----:B--2---:R-:W-:-:S02]  /*d300*/  FADD.FTZ R4, R4, R0 ;  /* 0x0000000004047221 */ /* 0x004fc40000010000 */
[----:B---3--:R-:W-:-:S03]  /*d310*/  FADD.FTZ R6, R6, R3 ;  /* 0x0000000306067221 */ /* 0x008fc60000010000 */
.L_x_686:
[----:B------:R-:W-:Y:S01]  /*d320*/  FSETP.NE.FTZ.AND P3, PT, R4, RZ, PT ;  /* 0x000000ff0400720b */ /* 0x000fe20003f75000 */
[----:B------:R-:W-:Y:S01]  /*d330*/  CS2R R2, SRZ ;  /* 0x0000000000027805 */ /* 0x000fe2000001ff00 */
[----:B------:R-:W-:Y:S01]  /*d340*/  FSETP.NE.FTZ.AND P2, PT, R5, RZ, PT ;  /* 0x000000ff0500720b */ /* 0x000fe20003f55000 */
[----:B----4-:R-:W-:Y:S01]  /*d350*/  FADD.FTZ R7, R175, R7 ;  /* 0x00000007af077221 */ /* 0x010fe20000010000 */
[----:B------:R-:W-:Y:S02]  /*d360*/  FSETP.NE.FTZ.AND P1, PT, R6, RZ, PT ;  /* 0x000000ff0600720b */ /* 0x000fe40003f35000 */
[----:B------:R-:W-:Y:S02]  /*d370*/  MOV R0, RZ ;  /* 0x000000ff00007202 */ /* 0x000fe40000000f00 */
[----:B------:R-:W-:Y:S02]  /*d380*/  FSETP.NE.FTZ.AND P0, PT, R7, RZ, PT ;  /* 0x000000ff0700720b */ /* 0x000fe40003f15000 */
[----:B------:R-:W-:-:S02]  /*d390*/  MOV R47, 0xff800000 ;  /* 0xff800000002f7802 */ /* 0x000fc40000000f00 */
[----:B------:R-:W-:Y:S01]  /*d3a0*/  MOV R46, 0xff800000 ;  /* 0xff800000002e7802 */ /* 0x000fe20000000f00 */
[----:B------:R-:W1:Y:S01]  /*d3b0*/  @P3 MUFU.RCP R0, R4 ;  /* 0x0000000400003308 */ /* 0x000e620000001000 */
[----:B------:R-:W-:Y:S02]  /*d3c0*/  MOV R45, 0xff800000 ;  /* 0xff800000002d7802 */ /* 0x000fe40000000f00 */
[----:B------:R-:W-:Y:S02]  /*d3d0*/  MOV R44, 0xff800000 ;  /* 0xff800000002c7802 */ /* 0x000fe40000000f00 */
[----:B------:R-:W-:-:S03]  /*d3e0*/  @P1 MOV R13, 0x3f317218 ;  /* 0x3f317218000d1802 */ /* 0x000fc60000000f00 */
[----:B------:R-:W2:Y:S08]  /*d3f0*/  @P2 MUFU.RCP R3, R5 ;  /* 0x0000000500032308 */ /* 0x000eb00000001000 */
[----:B------:R-:W3:Y:S01]  /*d400*/  @P1 MUFU.RCP R2, R6 ;  /* 0x0000000600021308 */ /* 0x000ee20000001000 */
[C---:B-1----:R-:W-:Y:S02]  /*d410*/  FMUL.FTZ R152, R0.reuse, R152 ;  /* 0x0000009800987220 */ /* 0x042fe40000410000 */
[----:B------:R-:W-:-:S02]  /*d420*/  FMUL.FTZ R43, R0, R153 ;  /* 0x00000099002b7220 */ /* 0x000fc40000410000 */
[C---:B------:R-:W-:Y:S02]  /*d430*/  FMUL.FTZ R164, R0.reuse, R164 ;  /* 0x000000a400a47220 */ /* 0x040fe40000410000 */
[C---:B------:R-:W-:Y:S01]  /*d440*/  FMUL.FTZ R40, R0.reuse, R165 ;  /* 0x000000a500287220 */ /* 0x040fe20000410000 */
[----:B------:R-:W1:Y:S01]  /*d450*/  @P3 MUFU.LG2 R8, R4 ;  /* 0x0000000400083308 */ /* 0x000e620000000c00 */
[C---:B------:R-:W-:Y:S02]  /*d460*/  FMUL.FTZ R100, R0.reuse, R100 ;  /* 0x0000006400647220 */ /* 0x040fe40000410000 */
[C---:B------:R-:W-:Y:S02]  /*d470*/  FMUL.FTZ R37, R0.reuse, R101 ;  /* 0x0000006500257220 */ /* 0x040fe40000410000 */
[C---:B------:R-:W-:Y:S02]  /*d480*/  FMUL.FTZ R112, R0.reuse, R112 ;  /* 0x0000007000707220 */ /* 0x040fe40000410000 */
[C---:B------:R-:W-:Y:S01]  /*d490*/  FMUL.FTZ R34, R0.reuse, R113 ;  /* 0x0000007100227220 */ /* 0x040fe20000410000 */
[----:B------:R4:W5:Y:S01]  /*d4a0*/  @P2 MUFU.LG2 R4, R5 ;  /* 0x0000000500042308 */ /* 0x0009620000000c00 */
[----:B------:R-:W-:-:S02]  /*d4b0*/  FMUL.FTZ R116, R0, R116 ;  /* 0x0000007400747220 */ /* 0x000fc40000410000 */
[C---:B------:R-:W-:Y:S02]  /*d4c0*/  FMUL.FTZ R31, R0.reuse, R117 ;  /* 0x00000075001f7220 */ /* 0x040fe40000410000 */
[C---:B------:R-:W-:Y:S02]  /*d4d0*/  FMUL.FTZ R128, R0.reuse, R128 ;  /* 0x0000008000807220 */ /* 0x040fe40000410000 */
[C---:B------:R-:W-:Y:S01]  /*d4e0*/  FMUL.FTZ R28, R0.reuse, R129 ;  /* 0x00000081001c7220 */ /* 0x040fe20000410000 */
[----:B------:R-:W1:Y:S01]  /*d4f0*/  @P1 MUFU.LG2 R6, R6 ;  /* 0x0000000600061308 */ /* 0x000e620000000c00 */
[C---:B------:R-:W-:Y:S02]  /*d500*/  FMUL.FTZ R132, R0.reuse, R132 ;  /* 0x0000008400847220 */ /* 0x040fe40000410000 */
[C---:B------:R-:W-:Y:S02]  /*d510*/  FMUL.FTZ R24, R0.reuse, R133 ;  /* 0x0000008500187220 */ /* 0x040fe40000410000 */
[----:B------:R-:W-:-:S02]  /*d520*/  FMUL.FTZ R140, R0, R140 ;  /* 0x0000008c008c7220 */ /* 0x000fc40000410000 */
[C---:B------:R-:W-:Y:S01]  /*d530*/  FMUL.FTZ R20, R0.reuse, R141 ;  /* 0x0000008d00147220 */ /* 0x040fe20000410000 */
[----:B----4-:R-:W-:Y:S01]  /*d540*/  @P3 MOV R5, 0x3f317218 ;  /* 0x3f31721800053802 */ /* 0x010fe20000000f00 */
[C---:B------:R-:W-:Y:S02]  /*d550*/  FMUL.FTZ R68, R0.reuse, R68 ;  /* 0x0000004400447220 */ /* 0x040fe40000410000 */
[C---:B------:R-:W-:Y:S02]  /*d560*/  FMUL.FTZ R16, R0.reuse, R69 ;  /* 0x0000004500107220 */ /* 0x040fe40000410000 */
[C---:B------:R-:W-:Y:S02]  /*d570*/  FMUL.FTZ R80, R0.reuse, R80 ;  /* 0x0000005000507220 */ /* 0x040fe40000410000 */
[C---:B------:R-:W-:Y:S02]  /*d580*/  FMUL.FTZ R12, R0.reuse, R81 ;  /* 0x00000051000c7220 */ /* 0x040fe40000410000 */
[----:B------:R-:W-:-:S02]  /*d590*/  FMUL.FTZ R84, R0, R84 ;  /* 0x0000005400547220 */ /* 0x000fc40000410000 */
[C---:B------:R-:W-:Y:S02]  /*d5a0*/  FMUL.FTZ R85, R0.reuse, R85 ;  /* 0x0000005500557220 */ /* 0x040fe40000410000 */
[C---:B------:R-:W-:Y:S02]  /*d5b0*/  FMUL.FTZ R96, R0.reuse, R96 ;  /* 0x0000006000607220 */ /* 0x040fe40000410000 */
[----:B------:R-:W-:Y:S01]  /*d5c0*/  FMUL.FTZ R97, R0, R97 ;  /* 0x0000006100617220 */ /* 0x000fe20000410000 */
[----:B------:R-:W-:Y:S01]  /*d5d0*/  MOV R0, RZ ;  /* 0x000000ff00007202 */ /* 0x000fe20000000f00 */
[C---:B--2---:R-:W-:Y:S02]  /*d5e0*/  FMUL.FTZ R154, R3.reuse, R154 ;  /* 0x0000009a039a7220 */ /* 0x044fe40000410000 */
[C---:B------:R-:W-:Y:S02]  /*d5f0*/  FMUL.FTZ R42, R3.reuse, R155 ;  /* 0x0000009b032a7220 */ /* 0x040fe40000410000 */
[C---:B------:R-:W-:Y:S01]  /*d600*/  FMUL.FTZ R166, R3.reuse, R166 ;  /* 0x000000a603a67220 */ /* 0x040fe20000410000 */
[----:B------:R-:W-:Y:S01]  /*d610*/  @P0 MUFU.RCP R0, R7 ;  /* 0x0000000700000308 */ /* 0x000fe20000001000 */
        /* <DEDUP_REMOVED lines=22> */
[C---:B---3--:R-:W-:Y:S02]  /*d780*/  FMUL.FTZ R156, R2.reuse, R156 ;  /* 0x0000009c029c7220 */ /* 0x048fe40000410000 */
        /* <DEDUP_REMOVED lines=22> */
[----:B------:R-:W-:Y:S02]  /*d8f0*/  FMUL.FTZ R93, R2, R93 ;  /* 0x0000005d025d7220 */ /* 0x000fe40000410000 */
[----:B------:R-:W2:Y:S01]  /*d900*/  @P0 MUFU.LG2 R2, R7 ;  /* 0x0000000700020308 */ /* 0x000ea20000000c00 */
[----:B-1----:R-:W-:Y:S02]  /*d910*/  @P3 FMUL.FTZ R9, R8, 0.69314718246459960938 ;  /* 0x3f31721808093820 */ /* 0x002fe40000410000 */
[----:B-----5:R-:W-:Y:S02]  /*d920*/  @P2 FMUL.FTZ R8, R4, 0.69314718246459960938 ;  /* 0x3f31721804082820 */ /* 0x020fe40000410000 */
[----:B------:R-:W-:Y:S02]  /*d930*/  @P2 FMUL.FTZ R4, R3, c[0x0][0x2d0] ;  /* 0x0000b40003042a20 */ /* 0x000fe40000410000 */
[----:B------:R-:W-:-:S02]  /*d940*/  @P1 FMUL.FTZ R6, R6, 0.69314718246459960938 ;  /* 0x3f31721806061820 */ /* 0x000fc40000410000 */
[----:B------:R-:W-:Y:S02]  /*d950*/  @P1 FMUL.FTZ R3, R13, c[0x0][0x2d0] ;  /* 0x0000b4000d031a20 */ /* 0x000fe40000410000 */
[----:B------:R-:W-:Y:S02]  /*d960*/  @P3 FMUL.FTZ R5, R5, c[0x0][0x2d0] ;  /* 0x0000b40005053a20 */ /* 0x000fe40000410000 */
[----:B------:R-:W-:Y:S01]  /*d970*/  @P1 FFMA.FTZ R47, R3, R147, R6 ;  /* 0x00000093032f1223 */ /* 0x000fe20000010006 */
[----:B------:R-:W-:Y:S01]  /*d980*/  @P0 MOV R3, 0x3f317218 ;  /* 0x3f31721800030802 */ /* 0x000fe20000000f00 */
[----:B------:R-:W-:Y:S01]  /*d990*/  @P2 FFMA.FTZ R46, R4, R148, R8 ;  /* 0x00000094042e2223 */ /* 0x000fe20000010008 */
[----:B------:R-:W-:Y:S01]  /*d9a0*/  MOV R4, 0x1 ;  /* 0x0000000100047802 */ /* 0x000fe20000000f00 */
[----:B--2---:R-:W-:Y:S02]  /*d9b0*/  @P0 FMUL.FTZ R2, R2, 0.69314718246459960938 ;  /* 0x3f31721802020820 */ /* 0x004fe40000410000 */
[----:B------:R-:W-:-:S02]  /*d9c0*/  @P0 FMUL.FTZ R3, R3, c[0x0][0x2d0] ;  /* 0x0000b40003030a20 */ /* 0x000fc40000410000 */
[----:B------:R-:W-:Y:S02]  /*d9d0*/  @P3 FFMA.FTZ R45, R5, R149, R9 ;  /* 0x00000095052d3223 */ /* 0x000fe40000010009 */
        /* <DEDUP_REMOVED lines=23> */
[----:B------:R-:W-:Y:S01]  /*db50*/  FMUL.FTZ R95, R0, R95 ;  /* 0x0000005f005f7220 */ /* 0x000fe20000410000 */
[----:B------:R-:W-:Y:S01]  /*db60*/  PRMT R0, R4, 0x7610, R0 ;  /* 0x0000761004007816 */ /* 0x000fe20000000000 */
[----:B------:R-:W-:Y:S02]  /*db70*/  @P0 FFMA.FTZ R44, R3, R17, R2 ;  /* 0x00000011032c0223 */ /* 0x000fe40000010002 */
.L_x_594:
[----:B------:R2:W5:Y:S01]  /*db80*/  LDL R8, [R1+0x64] ;  /* 0x0000640001087983 */ /* 0x0005620000100800 */
[----:B------:R-:W-:Y:S03]  /*db90*/  BSSY B0, `(.L_x_635) ;  /* 0x0000012000007945 */ /* 0x000fe60003800000 */
[----:B------:R-:W3:Y:S02]  /*dba0*/  S2R R49, SR_TID.X ;  /* 0x0000000000317919 */ /* 0x000ee40000002100 */
[----:B---3--:R-:W-:-:S13]  /*dbb0*/  LOP3.LUT P6, RZ, R49, 0x7f, RZ, 0xc0, !PT ;  /* 0x0000007f31ff7812 */ /* 0x008fda00078cc0ff */
[----:B------:R-:W-:Y:S05]  /*dbc0*/  @P6 BRA `(.L_x_636) ;  /* 0x000000e000006947 */ /* 0x000fea0003800000 */
[----:B--2---:R-:W2:Y:S01]  /*dbd0*/  S2R R4, SR_LANEID ;  /* 0x0000000000047919 */ /* 0x004ea20000000000 */
[----:B------:R-:W-:Y:S01]  /*dbe0*/  VOTEU.ANY UR4, UPT, PT ;  /* 0x0000000000047886 */ /* 0x000fe200038e0100 */
[----:B-1----:R-:W-:Y:S01]  /*dbf0*/  IMAD.MOV.U32 R6, RZ, RZ, c[0x0][0x580] ;  /* 0x00016000ff067624 */ /* 0x002fe200078e00ff */
[----:B------:R-:W2:Y:S01]  /*dc00*/  FLO.U32 R3, UR4 ;  /* 0x0000000400037d00 */ /* 0x000ea200080e0000 */
[----:B------:R-:W-:-:S07]  /*dc10*/  IMAD.MOV.U32 R7, RZ, RZ, c[0x0][0x584] ;  /* 0x00016100ff077624 */ /* 0x000fce00078e00ff */
[----:B------:R-:W1:Y:S01]  /*dc20*/  POPC R2, UR4 ;  /* 0x0000000400027d09 */ /* 0x000e620008000000 */
[----:B--2---:R-:W-:-:S13]  /*dc30*/  ISETP.EQ.U32.AND P0, PT, R3, R4, PT ;  /* 0x000000040300720c */ /* 0x004fda0003f02070 */
[----:B-1----:R-:W2:Y:S04]  /*dc40*/  @P0 ATOMG.E.ADD.STRONG.GPU PT, R2, [R6.64], R2 ;  /* 0x00000002060209a8 */ /* 0x002ea800081ee1c6 */
[----:B------:R-:W1:Y:S04]  /*dc50*/  S2R R4, SR_LTMASK ;  /* 0x0000000000047919 */ /* 0x000e680000003900 */
[----:B--2---:R1:W2:Y:S02]  /*dc60*/  SHFL.IDX PT, R3, R2, R3, 0x1f ;  /* 0x00001f0302037589 */ /* 0x0042a400000e0000 */
[----:B-1----:R-:W-:-:S06]  /*dc70*/  LOP3.LUT R2, R4, UR4, RZ, 0xc0, !PT ;  /* 0x0000000404027c12 */ /* 0x002fcc000f8ec0ff */
[----:B------:R-:W2:Y:S02]  /*dc80*/  POPC R2, R2 ;  /* 0x0000000200027309 */ /* 0x000ea40000000000 */
[----:B--2--5:R-:W-:-:S05]  /*dc90*/  IADD3 R8, R3, c[0x0][0xc], R2 ;  /* 0x0000030003087a10 */ /* 0x024fca0007ffe002 */
[----:B------:R1:W-:Y:S02]  /*dca0*/  STL [R1+0x64], R8 ;  /* 0x0000640801007387 */ /* 0x0003e40000100800 */
.L_x_636:
[----:B--2---:R-:W-:Y:S05]  /*dcb0*/  BSYNC B0 ;  /* 0x0000000000007941 */ /* 0x004fea0003800000 */
.L_x_635:
[----:B------:R-:W-:Y:S01]  /*dcc0*/  PRMT R0, R0, 0x9910, RZ ;  /* 0x0000991000007816 */ /* 0x000fe200000000ff */
[----:B------:R-:W-:Y:S01]  /*dcd0*/  BSSY B1, `(.L_x_637) ;  /* 0x00001e5000017945 */ /* 0x000fe20003800000 */
[----:B-----5:R-:W-:Y:S02]  /*dce0*/  IMAD.MOV.U32 R64, RZ, RZ, R8 ;  /* 0x000000ffff407224 */ /* 0x020fe400078e0008 */
[----:B------:R-:W-:-:S13]  /*dcf0*/  ISETP.NE.AND P0, PT, R0, RZ, PT ;  /* 0x000000ff0000720c */ /* 0x000fda0003f05270 */
[----:B------:R-:W-:Y:S05]  /*dd00*/  @!P0 BRA `(.L_x_638) ;  /* 0x000012e000008947 */ /* 0x000fea0003800000 */
[----:B------:R-:W2:Y:S04]  /*dd10*/  LDL R52, [R1+0x54] ;  /* 0x0000540001347983 */ /* 0x000ea80000100800 */
[----:B------:R-:W3:Y:S04]  /*dd20*/  LDL R51, [R1+0x58] ;  /* 0x0000580001337983 */ /* 0x000ee80000100800 */
[----:B------:R-:W4:Y:S04]  /*dd30*/  LDL R50, [R1+0x60] ;  /* 0x0000600001327983 */ /* 0x000f280000100800 */
[----:B------:R-:W5:Y:S01]  /*dd40*/  LDL R48, [R1+0x5c] ;  /* 0x00005c0001307983 */ /* 0x000f620000100800 */
[----:B------:R-:W-:Y:S01]  /*dd50*/  WARPSYNC 0xffffffff ;  /* 0xffffffff00007948 */ /* 0x000fe20003800000 */
[----:B------:R-:W-:-:S02]  /*dd60*/  F2FP.BF16.PACK_AB R43, R43, R152 ;  /* 0x000000982b2b723e */ /* 0x000fc400000010ff */
[----:B------:R-:W-:Y:S01]  /*dd70*/  BAR.SYNC.DEFER_BLOCKING 0x1, 0x80 ;  /* 0x0042000000007b1d */ /* 0x000fe20000010000 */
        /* <DEDUP_REMOVED lines=39> */
[----:B-1----:R-:W-:Y:S02]  /*dff0*/  F2FP.BF16.PACK_AB R8, R85, R84 ;  /* 0x000000545508723e */ /* 0x002fe400000010ff */
[----:B------:R-:W-:Y:S02]  /*e000*/  F2FP.BF16.PACK_AB R7, R87, R86 ;  /* 0x000000565707723e */ /* 0x000fe400000010ff */
[----:B------:R-:W-:-:S02]  /*e010*/  F2FP.BF16.PACK_AB R4, R97, R96 ;  /* 0x000000606104723e */ /* 0x000fc400000010ff */
[----:B------:R-:W-:Y:S02]  /*e020*/  F2FP.BF16.PACK_AB R3, R99, R98 ;  /* 0x000000626303723e */ /* 0x000fe400000010ff */
[----:B------:R-:W-:Y:S02]  /*e030*/  F2FP.BF16.PACK_AB R6, R89, R88 ;  /* 0x000000585906723e */ /* 0x000fe400000010ff */
[----:B------:R-:W-:Y:S02]  /*e040*/  F2FP.BF16.PACK_AB R5, R5, R90 ;  /* 0x0000005a0505723e */ /* 0x000fe400000010ff */
[----:B------:R-:W-:Y:S02]  /*e050*/  F2FP.BF16.PACK_AB R2, R93, R92 ;  /* 0x0000005c5d02723e */ /* 0x000fe400000010ff */
[----:B------:R-:W-:Y:S01]  /*e060*/  F2FP.BF16.PACK_AB R0, R95, R94 ;  /* 0x0000005e5f00723e */ /* 0x000fe200000010ff */
[----:B--2---:R1:W-:Y:S04]  /*e070*/  STS [R52+0x80], R43 ;  /* 0x0000802b34007388 */ /* 0x0043e80000000800 */
[----:B------:R1:W-:Y:S04]  /*e080*/  STS [R52+0x280], R42 ;  /* 0x0002802a34007388 */ /* 0x0003e80000000800 */
[----:B---3--:R1:W-:Y:S04]  /*e090*/  STS [R51], R40 ;  /* 0x0000002833007388 */ /* 0x0083e80000000800 */
[----:B------:R1:W-:Y:S04]  /*e0a0*/  STS [R51+0x200], R39 ;  /* 0x0002002733007388 */ /* 0x0003e80000000800 */
[----:B------:R1:W-:Y:S04]  /*e0b0*/  STS [R52+0x1080], R41 ;  /* 0x0010802934007388 */ /* 0x0003e80000000800 */
[----:B------:R1:W-:Y:S04]  /*e0c0*/  STS [R52+0x1280], R158 ;  /* 0x0012809e34007388 */ /* 0x0003e80000000800 */
[----:B------:R1:W-:Y:S04]  /*e0d0*/  STS [R51+0x1000], R38 ;  /* 0x0010002633007388 */ /* 0x0003e80000000800 */
[----:B------:R1:W-:Y:S04]  /*e0e0*/  STS [R51+0x1200], R162 ;  /* 0x001200a233007388 */ /* 0x0003e80000000800 */
[----:B----4-:R1:W-:Y:S04]  /*e0f0*/  STS [R50+0x80], R37 ;  /* 0x0000802532007388 */ /* 0x0103e80000000800 */
[----:B------:R1:W-:Y:S04]  /*e100*/  STS [R50+0x280], R36 ;  /* 0x0002802432007388 */ /* 0x0003e80000000800 */
[----:B-----5:R1:W-:Y:S04]  /*e110*/  STS [R48], R34 ;  /* 0x0000002230007388 */ /* 0x0203e80000000800 */
[----:B------:R1:W-:Y:S04]  /*e120*/  STS [R48+0x200], R33 ;  /* 0x0002002130007388 */ /* 0x0003e80000000800 */
        /* <DEDUP_REMOVED lines=36> */
[----:B------:R-:W-:Y:S06]  /*e370*/  BAR.SYNC.DEFER_BLOCKING 0x1, 0x80 ;  /* 0x0042000000007b1d */ /* 0x000fec0000010000 */
[----:B------:R-:W-:Y:S05]  /*e380*/  BRA.CONV ~URZ, `(.L_x_639) ;  /* 0x000000837f007947 */ /* 0x000fea000b800000 */
[----:B-1----:R-:W-:Y:S01]  /*e390*/  SHF.R.S32.HI R48, RZ, 0x1f, R49 ;  /* 0x0000001fff307819 */ /* 0x002fe20000011431 */
[----:B------:R-:W-:Y:S01]  /*e3a0*/  IMAD.MOV.U32 R148, RZ, RZ, RZ ;  /* 0x000000ffff947224 */ /* 0x000fe200078e00ff */
[----:B------:R-:W-:Y:S01]  /*e3b0*/  MOV R2, 0xe410 ;  /* 0x0000e41000027802 */ /* 0x000fe20000000f00 */
[----:B------:R-:W-:Y:S01]  /*e3c0*/  IMAD.MOV.U32 R3, RZ, RZ, 0x1f ;  /* 0x0000001fff037424 */ /* 0x000fe200078e00ff */
[----:B------:R-:W-:-:S04]  /*e3d0*/  LEA.HI R48, R48, R49, RZ, 0x7 ;  /* 0x0000003130307211 */ /* 0x000fc800078f38ff */
[----:B------:R-:W-:-:S05]  /*e3e0*/  SHF.R.S32.HI R48, RZ, 0x7, R48 ;  /* 0x00000007ff307819 */ /* 0x000fca0000011430 */
[----:B------:R-:W-:Y:S02]  /*e3f0*/  IMAD.MOV.U32 R147, RZ, RZ, R48 ;  /* 0x000000ffff937224 */ /* 0x000fe400078e0030 */
[----:B------:R-:W-:Y:S05]  /*e400*/  CALL.REL.NOINC `($__internal_4_$__cuda_sm70_shflsync_idx_p) ;  /* 0x00004bb000007944 */ /* 0x000fea0003c00000 */
.L_x_639:
[----:B-1----:R-:W2:Y:S04]  /*e410*/  LDL R2, [R1+0x50] ;  /* 0x0000500001027983 */ /* 0x002ea80000100800 */
[----:B------:R-:W3:Y:S04]  /*e420*/  LDL.LU R8, [R1+0x48] ;  /* 0x0000480001087983 */ /* 0x000ee80000300800 */
[----:B------:R-:W4:Y:S04]  /*e430*/  LDL.LU R15, [R1+0x44] ;  /* 0x00004400010f7983 */ /* 0x000f280000300800 */
[----:B------:R-:W5:Y:S04]  /*e440*/  LDL R14, [R1] ;  /* 0x00000000010e7983 */ /* 0x000f680000100800 */
[----:B------:R-:W2:Y:S01]  /*e450*/  LDL.LU R19, [R1+0x40] ;  /* 0x0000400001137983 */ /* 0x000ea20000300800 */
[----:B------:R-:W-:-:S03]  /*e460*/  IMAD.MOV.U32 R0, RZ, RZ, 0x1 ;  /* 0x00000001ff007424 */ /* 0x000fc600078e00ff */
[----:B------:R-:W4:Y:S02]  /*e470*/  LDL R13, [R1+0x70] ;  /* 0x00007000010d7983 */ /* 0x000f240000100800 */
[----:B------:R-:W-:Y:S02]  /*e480*/  ISETP.NE.AND P1, PT, R0, c[0x0][0x4e8], PT ;  /* 0x00013a0000007a0c */ /* 0x000fe40003f25270 */
[----:B------:R-:W4:Y:S01]  /*e490*/  LDL R18, [R1+0x68] ;  /* 0x0000680001127983 */ /* 0x000f220000100800 */
[----:B------:R-:W-:Y:S02]  /*e4a0*/  ULDC UR5, c[0x0][0x4e8] ;  /* 0x00013a0000057ab9 */ /* 0x000fe40000000800 */
[----:B------:R-:W-:Y:S02]  /*e4b0*/  ULDC UR4, c[0x0][0x388] ;  /* 0x0000e20000047ab9 */ /* 0x000fe40000000800 */
[----:B------:R-:W-:Y:S01]  /*e4c0*/  UIMAD UR4, UR5, UR4, URZ ;  /* 0x00000004050472a4 */ /* 0x000fe2000f8e023f */
[----:B------:R-:W1:Y:S01]  /*e4d0*/  S2R R20, SR_TID.X ;  /* 0x0000000000147919 */ /* 0x000e620000002100 */
[----:B------:R-:W-:Y:S01]  /*e4e0*/  BSSY B0, `(.L_x_640) ;  /* 0x0000077000007945 */ /* 0x000fe20003800000 */
[----:B------:R-:W-:-:S02]  /*e4f0*/  IADD3 R65, R218, 0x40, RZ ;  /* 0x00000040da417810 */ /* 0x000fc40007ffe0ff */
[----:B------:R-:W-:Y:S02]  /*e500*/  SHF.R.S32.HI R66, RZ, 0x1f, R252 ;  /* 0x0000001fff427819 */ /* 0x000fe400000114fc */
[----:B------:R-:W-:Y:S02]  /*e510*/  SHF.R.S32.HI R67, RZ, 0x1f, R218 ;  /* 0x0000001fff437819 */ /* 0x000fe400000114da */
[----:B---3--:R-:W-:-:S05]  /*e520*/  SHF.R.S32.HI R5, RZ, 0x1f, R8 ;  /* 0x0000001fff057819 */ /* 0x008fca0000011408 */
[----:B------:R-:W-:Y:S02]  /*e530*/  IMAD R6, R5, c[0x0][0x490], RZ ;  /* 0x0001240005067a24 */ /* 0x000fe400078e02ff */
[----:B--2---:R-:W-:-:S04]  /*e540*/  IMAD.IADD R4, R2, 0x1, R19 ;  /* 0x0000000102047824 */ /* 0x004fc800078e0213 */
[----:B------:R-:W-:-:S04]  /*e550*/  @P1 IMAD.HI.U32 R7, R4, c[0x0][0x4ec], RZ ;  /* 0x00013b0004071a27 */ /* 0x000fc800078e00ff */
[----:B------:R-:W-:-:S04]  /*e560*/  IMAD.WIDE.U32 R2, R8, c[0x0][0x490], RZ ;  /* 0x0001240008027a25 */ /* 0x000fc800078e00ff */
[C---:B------:R-:W-:Y:S02]  /*e570*/  IMAD R6, R8.reuse, c[0x0][0x494], R6 ;  /* 0x0001250008067a24 */ /* 0x040fe400078e0206 */
[----:B------:R-:W-:Y:S01]  /*e580*/  IMAD.MOV.U32 R0, RZ, RZ, R4 ;  /* 0x000000ffff007224 */ /* 0x000fe200078e0004 */
[----:B------:R-:W-:Y:S02]  /*e590*/  @P1 SHF.R.U32.HI R0, RZ, c[0x0][0x4f0], R7 ;  /* 0x00013c00ff001a19 */ /* 0x000fe40000011607 */
[----:B------:R-:W-:Y:S01]  /*e5a0*/  IADD3 R3, R3, R6, RZ ;  /* 0x0000000603037210 */ /* 0x000fe20007ffe0ff */
[----:B------:R-:W-:Y:S01]  /*e5b0*/  IMAD R6, R5, c[0x0][0x3e8], RZ ;  /* 0x0000fa0005067a24 */ /* 0x000fe200078e02ff */
[----:B----4-:R-:W-:Y:S01]  /*e5c0*/  SHF.R.S32.HI R5, RZ, 0x1f, R15 ;  /* 0x0000001fff057819 */ /* 0x010fe2000001140f */
[----:B------:R-:W-:Y:S02]  /*e5d0*/  IMAD.MOV R7, RZ, RZ, -R0 ;  /* 0x000000ffff077224 */ /* 0x000fe400078e0a00 */
[----:B------:R-:W-:-:S02]  /*e5e0*/  IMAD R10, R8, c[0x0][0x3ec], R6 ;  /* 0x0000fb00080a7a24 */ /* 0x000fc400078e0206 */
[----:B------:R-:W-:Y:S02]  /*e5f0*/  IMAD R4, R7, c[0x0][0x4e8], R4 ;  /* 0x00013a0007047a24 */ /* 0x000fe400078e0204 */
[----:B------:R-:W-:-:S04]  /*e600*/  IMAD.WIDE.U32 R8, R8, c[0x0][0x3e8], RZ ;  /* 0x0000fa0008087a25 */ /* 0x000fc800078e00ff */
[----:B------:R-:W-:Y:S02]  /*e610*/  IMAD R11, R5, c[0x0][0x498], RZ ;  /* 0x00012600050b7a24 */ /* 0x000fe400078e02ff */
[----:B------:R-:W-:Y:S01]  /*e620*/  IMAD.WIDE.U32 R6, R15, c[0x0][0x498], R2 ;  /* 0x000126000f067a25 */ /* 0x000fe200078e0002 */
[----:B------:R-:W-:-:S03]  /*e630*/  MOV R2, R8 ;  /* 0x0000000800027202 */ /* 0x000fc60000000f00 */
[----:B------:R-:W-:Y:S01]  /*e640*/  IMAD R12, R5, c[0x0][0x3f0], RZ ;  /* 0x0000fc00050c7a24 */ /* 0x000fe200078e02ff */
[----:B------:R-:W-:Y:S01]  /*e650*/  SHF.R.S32.HI R5, RZ, 0x1f, R0 ;  /* 0x0000001fff057819 */ /* 0x000fe20000011400 */
[----:B------:R-:W-:Y:S01]  /*e660*/  IMAD R11, R15, c[0x0][0x49c], R11 ;  /* 0x000127000f0b7a24 */ /* 0x000fe200078e020b */
[----:B------:R-:W-:Y:S01]  /*e670*/  IADD3 R6, P0, R0, R6, RZ ;  /* 0x0000000600067210 */ /* 0x000fe20007f1e0ff */
[----:B------:R-:W-:-:S03]  /*e680*/  IMAD.IADD R3, R9, 0x1, R10 ;  /* 0x0000000109037824 */ /* 0x000fc600078e020a */
[----:B------:R-:W-:Y:S01]  /*e690*/  IADD3.X R7, R5, R7, R11, P0, !PT ;  /* 0x0000000705077210 */ /* 0x000fe200007fe40b */
[C---:B------:R-:W-:Y:S02]  /*e6a0*/  IMAD R11, R15.reuse, c[0x0][0x3f4], R12 ;  /* 0x0000fd000f0b7a24 */ /* 0x040fe400078e020c */
[----:B------:R-:W-:Y:S02]  /*e6b0*/  IMAD.WIDE.U32 R8, R15, c[0x0][0x3f0], R2 ;  /* 0x0000fc000f087a25 */ /* 0x000fe400078e0002 */
[----:B------:R-:W2:Y:S01]  /*e6c0*/  S2R R15, SR_TID.X ;  /* 0x00000000000f7919 */ /* 0x000ea20000002100 */
[----:B------:R-:W-:Y:S01]  /*e6d0*/  SHF.R.S32.HI R0, RZ, 0x1f, R4 ;  /* 0x0000001fff007819 */ /* 0x000fe20000011404 */
[----:B-----5:R-:W-:-:S04]  /*e6e0*/  IMAD.IADD R5, R14, 0x1, R19 ;  /* 0x000000010e057824 */ /* 0x020fc800078e0213 */
[----:B------:R-:W-:Y:S02]  /*e6f0*/  IMAD R0, R0, c[0x0][0x488], RZ ;  /* 0x0001220000007a24 */ /* 0x000fe400078e02ff */
[----:B------:R-:W-:-:S04]  /*e700*/  IMAD.WIDE.U32 R2, R4, c[0x0][0x488], R6 ;  /* 0x0001220004027a25 */ /* 0x000fc800078e0006 */
[----:B------:R-:W-:Y:S02]  /*e710*/  IMAD R10, R4, c[0x0][0x48c], R0 ;  /* 0x00012300040a7a24 */ /* 0x000fe400078e0200 */
[----:B------:R-:W-:Y:S01]  /*e720*/  @P1 IMAD.HI.U32 R6, R5, c[0x0][0x4ec], RZ ;  /* 0x00013b0005061a27 */ /* 0x000fe200078e00ff */
[----:B------:R-:W-:-:S03]  /*e730*/  LEA R4, P0, R2, c[0x0][0x450], 0x2 ;  /* 0x0001140002047a11 */ /* 0x000fc600078010ff */
[----:B------:R-:W-:Y:S01]  /*e740*/  IMAD.IADD R3, R3, 0x1, R10 ;  /* 0x0000000103037824 */ /* 0x000fe200078e020a */
[----:B--2---:R-:W-:-:S04]  /*e750*/  SHF.R.S32.HI R14, RZ, 0x1f, R15 ;  /* 0x0000001fff0e7819 */ /* 0x004fc8000001140f */
[-C--:B------:R-:W-:Y:S01]  /*e760*/  LEA.HI R14, R14, R15.reuse, RZ, 0x5 ;  /* 0x0000000f0e0e7211 */ /* 0x080fe200078f28ff */
[----:B------:R-:W-:Y:S01]  /*e770*/  IMAD.MOV.U32 R0, RZ, RZ, R5 ;  /* 0x000000ffff007224 */ /* 0x000fe200078e0005 */
[----:B------:R-:W-:Y:S02]  /*e780*/  @P1 SHF.R.U32.HI R0, RZ, c[0x0][0x4f0], R6 ;  /* 0x00013c00ff001a19 */ /* 0x000fe40000011606 */
[----:B------:R-:W-:Y:S01]  /*e790*/  LOP3.LUT R14, R14, 0xffffffe0, RZ, 0xc0, !PT ;  /* 0xffffffe00e0e7812 */ /* 0x000fe200078ec0ff */
[----:B------:R-:W-:Y:S01]  /*e7a0*/  IMAD.MOV.U32 R6, RZ, RZ, R8 ;  /* 0x000000ffff067224 */ /* 0x000fe200078e0008 */
[----:B------:R-:W-:Y:S02]  /*e7b0*/  LEA.HI.X R3, R2, c[0x0][0x454], R3, 0x2, P0 ;  /* 0x0001150002037a11 */ /* 0x000fe400000f1403 */
[----:B------:R-:W-:Y:S02]  /*e7c0*/  IADD3 R14, -R14, R15, RZ ;  /* 0x0000000f0e0e7210 */ /* 0x000fe40007ffe1ff */
[----:B------:R-:W-:Y:S01]  /*e7d0*/  SHF.R.S32.HI R8, RZ, 0x1f, R0 ;  /* 0x0000001fff087819 */ /* 0x000fe20000011400 */
[----:B------:R-:W-:Y:S01]  /*e7e0*/  IMAD.IADD R2, R13, 0x1, R19 ;  /* 0x000000010d027824 */ /* 0x000fe200078e0213 */
[----:B------:R-:W-:Y:S01]  /*e7f0*/  IADD3 R7, R9, R11, RZ ;  /* 0x0000000b09077210 */ /* 0x000fe20007ffe0ff */
[----:B------:R-:W-:Y:S01]  /*e800*/  SHFL.IDX PT, R12, R4, RZ, 0x1c1f ;  /* 0x001c1fff040c7589 */ /* 0x000fe200000e0000 */
[----:B------:R-:W-:Y:S01]  /*e810*/  LOP3.LUT P0, RZ, R14, 0x3, RZ, 0xc0, !PT ;  /* 0x000000030eff7812 */ /* 0x000fe2000780c0ff */
[----:B------:R-:W-:-:S02]  /*e820*/  IMAD R16, R8, c[0x0][0x3e0], RZ ;  /* 0x0000f80008107a24 */ /* 0x000fc400078e02ff */
[----:B------:R-:W2:Y:S04]  /*e830*/  SHFL.IDX PT, R13, R3, RZ, 0x1c1f ;  /* 0x001c1fff030d7589 */ /* 0x000ea800000e0000 */
[----:B------:R-:W-:Y:S04]  /*e840*/  SHFL.IDX PT, R10, R4, 0x1, 0x1c1f ;  /* 0x003c1f00040a7f89 */ /* 0x000fe800000e0000 */
[----:B------:R-:W3:Y:S04]  /*e850*/  SHFL.IDX PT, R11, R3, 0x1, 0x1c1f ;  /* 0x003c1f00030b7f89 */ /* 0x000ee800000e0000 */
[----:B------:R-:W-:Y:S04]  /*e860*/  SHFL.IDX PT, R14, R4, 0x2, 0x1c1f ;  /* 0x005c1f00040e7f89 */ /* 0x000fe800000e0000 */
[----:B------:R-:W4:Y:S04]  /*e870*/  SHFL.IDX PT, R15, R3, 0x2, 0x1c1f ;  /* 0x005c1f00030f7f89 */ /* 0x000f2800000e0000 */
[----:B------:R-:W-:Y:S04]  /*e880*/  SHFL.IDX PT, R8, R4, 0x3, 0x1c1f ;  /* 0x007c1f0004087f89 */ /* 0x000fe800000e0000 */
[----:B------:R5:W1:Y:S01]  /*e890*/  SHFL.IDX PT, R9, R3, 0x3, 0x1c1f ;  /* 0x007c1f0003097f89 */ /* 0x000a6200000e0000 */
[----:B------:R-:W-:-:S02]  /*e8a0*/  IADD3 R17, R2, 0x8, RZ ;  /* 0x0000000802117810 */ /* 0x000fc40007ffe0ff */
[----:B------:R-:W-:Y:S02]  /*e8b0*/  ISETP.GE.OR P3, PT, R2, UR4, P0 ;  /* 0x0000000402007c0c */ /* 0x000fe40008766670 */
[----:B------:R-:W-:Y:S01]  /*e8c0*/  ISETP.GE.OR P2, PT, R17, UR4, P0 ;  /* 0x0000000411007c0c */ /* 0x000fe20008746670 */
[C---:B------:R-:W-:Y:S02]  /*e8d0*/  IMAD R16, R0.reuse, c[0x0][0x3e4], R16 ;  /* 0x0000f90000107a24 */ /* 0x040fe400078e0210 */
[----:B------:R-:W-:Y:S01]  /*e8e0*/  IMAD.WIDE.U32 R6, R0, c[0x0][0x3e0], R6 ;  /* 0x0000f80000067a25 */ /* 0x000fe200078e0006 */
[C---:B-----5:R-:W-:Y:S02]  /*e8f0*/  IADD3 R3, R2.reuse, 0x40, RZ ;  /* 0x0000004002037810 */ /* 0x060fe40007ffe0ff */
[----:B------:R-:W-:Y:S02]  /*e900*/  IADD3 R2, R2, 0x48, RZ ;  /* 0x0000004802027810 */ /* 0x000fe40007ffe0ff */
[----:B------:R-:W-:-:S02]  /*e910*/  ISETP.GE.OR P1, PT, R3, UR4, P0 ;  /* 0x0000000403007c0c */ /* 0x000fc40008726670 */
[----:B------:R-:W-:Y:S01]  /*e920*/  ISETP.GE.OR P0, PT, R2, UR4, P0 ;  /* 0x0000000402007c0c */ /* 0x000fe20008706670 */
[----:B------:R-:W-:Y:S01]  /*e930*/  IMAD.MOV R4, RZ, RZ, -R0 ;  /* 0x000000ffff047224 */ /* 0x000fe200078e0a00 */
[----:B--2---:R2:W-:Y:S01]  /*e940*/  @!P3 ST.E [R12.64], R45 ;  /* 0x0000002d0c00b985 */ /* 0x0045e2000c101906 */
[----:B------:R-:W-:Y:S02]  /*e950*/  IMAD.SHL.U32 R0, R18, 0x2, RZ ;  /* 0x0000000212007824 */ /* 0x000fe400078e00ff */
[----:B------:R-:W-:Y:S01]  /*e960*/  IMAD R4, R4, c[0x0][0x4e8], R5 ;  /* 0x00013a0004047a24 */ /* 0x000fe200078e0205 */
[----:B---3--:R3:W-:Y:S05]  /*e970*/  @!P2 ST.E [R10.64], R46 ;  /* 0x0000002e0a00a985 */ /* 0x0087ea000c101906 */
[----:B----4-:R4:W-:Y:S01]  /*e980*/  @!P1 ST.E [R14.64], R47 ;  /* 0x0000002f0e009985 */ /* 0x0109e2000c101906 */
[----:B------:R-:W-:-:S03]  /*e990*/  SHF.R.S32.HI R5, RZ, 0x1f, R4 ;  /* 0x0000001fff057819 */ /* 0x000fc60000011404 */
[----:B-1----:R4:W-:Y:S01]  /*e9a0*/  @!P0 ST.E [R8.64], R44 ;  /* 0x0000002c08008985 */ /* 0x0029e2000c101906 */
[----:B------:R-:W-:-:S03]  /*e9b0*/  SHF.R.S32.HI R18, RZ, 0x1f, R20 ;  /* 0x0000001fff127819 */ /* 0x000fc60000011414 */
[----:B------:R4:W1:Y:S04]  /*e9c0*/  LDS.128 R36, [R0+0x880] ;  /* 0x0008800000247984 */ /* 0x0008680000000c00 */
        /* <DEDUP_REMOVED lines=8> */
[----:B------:R-:W-:Y:S01]  /*ea50*/  IADD3 R3, R7, R16, RZ ;  /* 0x0000001007037210 */ /* 0x000fe20007ffe0ff */
[----:B------:R-:W-:Y:S01]  /*ea60*/  IMAD.MOV.U32 R2, RZ, RZ, R6 ;  /* 0x000000ffff027224 */ /* 0x000fe200078e0006 */
[----:B------:R-:W-:Y:S01]  /*ea70*/  LEA.HI R18, R18, R20, RZ, 0x2 ;  /* 0x0000001412127211 */ /* 0x000fe200078f10ff */
[----:B------:R-:W-:-:S02]  /*ea80*/  IMAD R5, R5, c[0x0][0x3d8], RZ ;  /* 0x0000f60005057a24 */ /* 0x000fc400078e02ff */
[----:B------:R-:W-:Y:S01]  /*ea90*/  IMAD.WIDE.U32 R2, R4, c[0x0][0x3d8], R2 ;  /* 0x0000f60004027a25 */ /* 0x000fe200078e0002 */
[----:B------:R-:W-:-:S03]  /*eaa0*/  SHF.R.S32.HI R18, RZ, 0x2, R18 ;  /* 0x00000002ff127819 */ /* 0x000fc60000011412 */
[----:B------:R-:W-:Y:S01]  /*eab0*/  IMAD R5, R4, c[0x0][0x3dc], R5 ;  /* 0x0000f70004057a24 */ /* 0x000fe200078e0205 */
[----:B--2---:R-:W-:Y:S01]  /*eac0*/  LEA R12, P0, R2, c[0x0][0x380], 0x1 ;  /* 0x0000e000020c7a11 */ /* 0x004fe200078008ff */
[----:B---3--:R-:W-:-:S03]  /*ead0*/  IMAD.IADD R11, R18, 0x1, R19 ;  /* 0x00000001120b7824 */ /* 0x008fc600078e0213 */
[----:B------:R-:W-:-:S04]  /*eae0*/  IADD3 R3, R3, R5, RZ ;  /* 0x0000000503037210 */ /* 0x000fc80007ffe0ff */
[----:B------:R-:W-:Y:S02]  /*eaf0*/  LEA.HI.X R10, R2, c[0x0][0x384], R3, 0x1, P0 ;  /* 0x0000e100020a7a11 */ /* 0x000fe400000f0c03 */
[----:B------:R-:W-:Y:S01]  /*eb00*/  ISETP.GE.AND P0, PT, R11, UR4, PT ;  /* 0x000000040b007c0c */ /* 0x000fe2000bf06270 */
[----:B------:R4:W2:Y:S01]  /*eb10*/  SHFL.IDX PT, R2, R12, RZ, 0x1c1f ;  /* 0x001c1fff0c027589 */ /* 0x0008a200000e0000 */
[----:B------:R-:W-:-:S03]  /*eb20*/  IADD3 R13, R218, 0x40, RZ ;  /* 0x00000040da0d7810 */ /* 0x000fc60007ffe0ff */
[----:B------:R4:W3:Y:S01]  /*eb30*/  SHFL.IDX PT, R3, R10, RZ, 0x1c1f ;  /* 0x001c1fff0a037589 */ /* 0x0008e200000e0000 */
[----:B------:R-:W-:-:S07]  /*eb40*/  SHF.R.S32.HI R13, RZ, 0x1f, R13 ;  /* 0x0000001fff0d7819 */ /* 0x000fce000001140d */
[----:B------:R-:W-:Y:S05]  /*eb50*/  @P0 BRA `(.L_x_641) ;  /* 0x000000f000000947 */ /* 0x000fea0003800000 */
[----:B------:R-:W5:Y:S01]  /*eb60*/  LDS.128 R24, [R0+0x80] ;  /* 0x0000800000187984 */ /* 0x000f620000000c00 */
[----:B------:R-:W-:Y:S02]  /*eb70*/  ISETP.GE.AND P5, PT, R218, c[0x0][0x3c8], PT ;  /* 0x0000f200da007a0c */ /* 0x000fe40003fa6270 */
[----:B------:R-:W-:Y:S01]  /*eb80*/  ISETP.GE.AND P4, PT, R252, c[0x0][0x3c8], PT ;  /* 0x0000f200fc007a0c */ /* 0x000fe20003f86270 */
[----:B------:R-:W4:Y:S01]  /*eb90*/  LDS.128 R20, [R0+0x2080] ;  /* 0x0020800000147984 */ /* 0x000f220000000c00 */
[----:B------:R-:W-:-:S03]  /*eba0*/  ISETP.GE.AND P3, PT, R65, c[0x0][0x3c8], PT ;  /* 0x0000f20041007a0c */ /* 0x000fc60003f66270 */
[----:B------:R-:W3:Y:S06]  /*ebb0*/  LDS.128 R16, [R0+0x4080] ;  /* 0x0040800000107984 */ /* 0x000eec0000000c00 */
[-C--:B--2---:R-:W-:Y:S02]  /*ebc0*/  @!P5 LEA R6, P2, R218, R2.reuse, 0x1 ;  /* 0x00000002da06d211 */ /* 0x084fe400078408ff */
[-C--:B------:R-:W-:Y:S02]  /*ebd0*/  @!P4 LEA R4, P1, R252, R2.reuse, 0x1 ;  /* 0x00000002fc04c211 */ /* 0x080fe400078208ff */
[----:B------:R-:W-:-:S02]  /*ebe0*/  @!P3 LEA R2, P0, R65, R2, 0x1 ;  /* 0x000000024102b211 */ /* 0x000fc400078008ff */
[-C--:B---3--:R-:W-:Y:S02]  /*ebf0*/  @!P5 LEA.HI.X R7, R218, R3.reuse, R67, 0x1, P2 ;  /* 0x00000003da07d211 */ /* 0x088fe400010f0c43 */
[-C--:B------:R-:W-:Y:S02]  /*ec00*/  @!P4 LEA.HI.X R5, R252, R3.reuse, R66, 0x1, P1 ;  /* 0x00000003fc05c211 */ /* 0x080fe400008f0c42 */
[----:B------:R-:W-:Y:S01]  /*ec10*/  @!P3 LEA.HI.X R3, R65, R3, R13, 0x1, P0 ;  /* 0x000000034103b211 */ /* 0x000fe200000f0c0d */
[----:B-----5:R2:W-:Y:S04]  /*ec20*/  @!P5 ST.E.128 [R6.64], R24 ;  /* 0x000000180600d985 */ /* 0x0205e8000c101d06 */
[----:B----4-:R2:W-:Y:S04]  /*ec30*/  @!P4 ST.E.128 [R4.64], R20 ;  /* 0x000000140400c985 */ /* 0x0105e8000c101d06 */
[----:B------:R2:W-:Y:S02]  /*ec40*/  @!P3 ST.E.128 [R2.64], R16 ;  /* 0x000000100200b985 */ /* 0x0005e4000c101d06 */
.L_x_641:
[----:B------:R-:W-:Y:S05]  /*ec50*/  BSYNC B0 ;  /* 0x0000000000007941 */ /* 0x000fea0003800000 */
.L_x_640:
[----:B--23--:R-:W-:Y:S01]  /*ec60*/  IADD3 R3, R11, 0x20, RZ ;  /* 0x000000200b037810 */ /* 0x00cfe20007ffe0ff */
[----:B------:R2:W3:Y:S01]  /*ec70*/  SHFL.IDX PT, R2, R10, 0x1, 0x1c1f ;  /* 0x003c1f000a027f89 */ /* 0x0004e200000e0000 */
[----:B------:R-:W-:Y:S02]  /*ec80*/  BSSY B0, `(.L_x_642) ;  /* 0x0000010000007945 */ /* 0x000fe40003800000 */
[----:B------:R-:W-:Y:S01]  /*ec90*/  ISETP.GE.AND P0, PT, R3, UR4, PT ;  /* 0x0000000403007c0c */ /* 0x000fe2000bf06270 */
[----:B----4-:R2:W4:-:S12]  /*eca0*/  SHFL.IDX PT, R0, R12, 0x1, 0x1c1f ;  /* 0x003c1f000c007f89 */ /* 0x01051800000e0000 */
[----:B------:R-:W-:Y:S05]  /*ecb0*/  @P0 BRA `(.L_x_643) ;  /* 0x000000c000000947 */ /* 0x000fea0003800000 */
[----:B------:R-:W-:Y:S02]  /*ecc0*/  ISETP.GE.AND P2, PT, R218, c[0x0][0x3c8], PT ;  /* 0x0000f200da007a0c */ /* 0x000fe40003f46270 */
[----:B------:R-:W-:Y:S02]  /*ecd0*/  ISETP.GE.AND P1, PT, R252, c[0x0][0x3c8], PT ;  /* 0x0000f200fc007a0c */ /* 0x000fe40003f26270 */
[----:B------:R-:W-:-:S09]  /*ece0*/  ISETP.GE.AND P0, PT, R65, c[0x0][0x3c8], PT ;  /* 0x0000f20041007a0c */ /* 0x000fd20003f06270 */
[-C--:B----4-:R-:W-:Y:S02]  /*ecf0*/  @!P2 LEA R8, P5, R218, R0.reuse, 0x1 ;  /* 0x00000000da08a211 */ /* 0x090fe400078a08ff */
[-C--:B------:R-:W-:Y:S02]  /*ed00*/  @!P1 LEA R6, P4, R252, R0.reuse, 0x1 ;  /* 0x00000000fc069211 */ /* 0x080fe400078808ff */
[C---:B------:R-:W-:Y:S02]  /*ed10*/  @!P0 LEA R4, P3, R65.reuse, R0, 0x1 ;  /* 0x0000000041048211 */ /* 0x040fe400078608ff */
[-C--:B---3--:R-:W-:Y:S02]  /*ed20*/  @!P2 LEA.HI.X R9, R218, R2.reuse, R67, 0x1, P5 ;  /* 0x00000002da09a211 */ /* 0x088fe400028f0c43 */
[-C--:B------:R-:W-:Y:S02]  /*ed30*/  @!P1 LEA.HI.X R7, R252, R2.reuse, R66, 0x1, P4 ;  /* 0x00000002fc079211 */ /* 0x080fe400020f0c42 */
[----:B------:R-:W-:Y:S01]  /*ed40*/  @!P0 LEA.HI.X R5, R65, R2, R13, 0x1, P3 ;  /* 0x0000000241058211 */ /* 0x000fe200018f0c0d */
[----:B-1----:R1:W-:Y:S04]  /*ed50*/  @!P2 ST.E.128 [R8.64], R36 ;  /* 0x000000240800a985 */ /* 0x0023e8000c101d06 */
[----:B------:R1:W-:Y:S04]  /*ed60*/  @!P1 ST.E.128 [R6.64], R32 ;  /* 0x0000002006009985 */ /* 0x0003e8000c101d06 */
[----:B------:R1:W-:Y:S02]  /*ed70*/  @!P0 ST.E.128 [R4.64], R28 ;  /* 0x0000001c04008985 */ /* 0x0003e4000c101d06 */
.L_x_643:
[----:B------:R-:W-:Y:S05]  /*ed80*/  BSYNC B0 ;  /* 0x0000000000007941 */ /* 0x000fea0003800000 */
.L_x_642:
[----:B------:R-:W-:Y:S01]  /*ed90*/  IADD3 R3, R11, 0x40, RZ ;  /* 0x000000400b037810 */ /* 0x000fe20007ffe0ff */
[----:B---3--:R3:W2:Y:S01]  /*eda0*/  SHFL.IDX PT, R2, R10, 0x2, 0x1c1f ;  /* 0x005c1f000a027f89 */ /* 0x0086a200000e0000 */
[----:B------:R-:W-:Y:S02]  /*edb0*/  BSSY B0, `(.L_x_644) ;  /* 0x0000010000007945 */ /* 0x000fe40003800000 */
[----:B------:R-:W-:Y:S01]  /*edc0*/  ISETP.GE.AND P0, PT, R3, UR4, PT ;  /* 0x0000000403007c0c */ /* 0x000fe2000bf06270 */
[----:B----4-:R3:W4:-:S12]  /*edd0*/  SHFL.IDX PT, R0, R12, 0x2, 0x1c1f ;  /* 0x005c1f000c007f89 */ /* 0x01071800000e0000 */
[----:B------:R-:W-:Y:S05]  /*ede0*/  @P0 BRA `(.L_x_645) ;  /* 0x000000c000000947 */ /* 0x000fea0003800000 */
[----:B------:R-:W-:Y:S02]  /*edf0*/  ISETP.GE.AND P2, PT, R218, c[0x0][0x3c8], PT ;  /* 0x0000f200da007a0c */ /* 0x000fe40003f46270 */
[----:B------:R-:W-:Y:S02]  /*ee00*/  ISETP.GE.AND P1, PT, R252, c[0x0][0x3c8], PT ;  /* 0x0000f200fc007a0c */ /* 0x000fe40003f26270 */
[----:B------:R-:W-:-:S09]  /*ee10*/  ISETP.GE.AND P0, PT, R65, c[0x0][0x3c8], PT ;  /* 0x0000f20041007a0c */ /* 0x000fd20003f06270 */
[-C--:B-1--4-:R-:W-:Y:S02]  /*ee20*/  @!P2 LEA R8, P5, R218, R0.reuse, 0x1 ;  /* 0x00000000da08a211 */ /* 0x092fe400078a08ff */
[-C--:B------:R-:W-:Y:S02]  /*ee30*/  @!P1 LEA R6, P4, R252, R0.reuse, 0x1 ;  /* 0x00000000fc069211 */ /* 0x080fe400078808ff */
[C---:B------:R-:W-:Y:S02]  /*ee40*/  @!P0 LEA R4, P3, R65.reuse, R0, 0x1 ;  /* 0x0000000041048211 */ /* 0x040fe400078608ff */
[-C--:B--2---:R-:W-:Y:S02]  /*ee50*/  @!P2 LEA.HI.X R9, R218, R2.reuse, R67, 0x1, P5 ;  /* 0x00000002da09a211 */ /* 0x084fe400028f0c43 */
[-C--:B------:R-:W-:Y:S02]  /*ee60*/  @!P1 LEA.HI.X R7, R252, R2.reuse, R66, 0x1, P4 ;  /* 0x00000002fc079211 */ /* 0x080fe400020f0c42 */
[----:B------:R-:W-:Y:S01]  /*ee70*/  @!P0 LEA.HI.X R5, R65, R2, R13, 0x1, P3 ;  /* 0x0000000241058211 */ /* 0x000fe200018f0c0d */
[----:B------:R1:W-:Y:S04]  /*ee80*/  @!P2 ST.E.128 [R8.64], R48 ;  /* 0x000000300800a985 */ /* 0x0003e8000c101d06 */
[----:B------:R1:W-:Y:S04]  /*ee90*/  @!P1 ST.E.128 [R6.64], R44 ;  /* 0x0000002c06009985 */ /* 0x0003e8000c101d06 */
[----:B------:R1:W-:Y:S02]  /*eea0*/  @!P0 ST.E.128 [R4.64], R40 ;  /* 0x0000002804008985 */ /* 0x0003e4000c101d06 */
.L_x_645:
[----:B------:R-:W-:Y:S05]  /*eeb0*/  BSYNC B0 ;  /* 0x0000000000007941 */ /* 0x000fea0003800000 */
.L_x_644:
[----:B------:R-:W-:Y:S01]  /*eec0*/  IADD3 R3, R11, 0x60, RZ ;  /* 0x000000600b037810 */ /* 0x000fe20007ffe0ff */
[----:B--2---:R2:W3:Y:S03]  /*eed0*/  SHFL.IDX PT, R2, R10, 0x3, 0x1c1f ;  /* 0x007c1f000a027f89 */ /* 0x0044e600000e0000 */
[----:B------:R-:W-:Y:S01]  /*eee0*/  ISETP.GE.AND P0, PT, R3, UR4, PT ;  /* 0x0000000403007c0c */ /* 0x000fe2000bf06270 */
[----:B----4-:R2:W4:-:S12]  /*eef0*/  SHFL.IDX PT, R0, R12, 0x3, 0x1c1f ;  /* 0x007c1f000c007f89 */ /* 0x01051800000e0000 */
[----:B------:R-:W-:Y:S05]  /*ef00*/  @P0 BRA `(.L_x_646) ;  /* 0x00000c1000000947 */ /* 0x000fea0003800000 */
[----:B------:R-:W-:Y:S02]  /*ef10*/  ISETP.GE.AND P1, PT, R218, c[0x0][0x3c8], PT ;  /* 0x0000f200da007a0c */ /* 0x000fe40003f26270 */
[----:B------:R-:W-:-:S11]  /*ef20*/  ISETP.GE.AND P0, PT, R252, c[0x0][0x3c8], PT ;  /* 0x0000f200fc007a0c */ /* 0x000fd60003f06270 */
[-C--:B-1--4-:R-:W-:Y:S02]  /*ef30*/  @!P1 LEA R6, P3, R218, R0.reuse, 0x1 ;  /* 0x00000000da069211 */ /* 0x092fe400078608ff */
[----:B------:R-:W-:Y:S02]  /*ef40*/  @!P0 LEA R4, P2, R252, R0, 0x1 ;  /* 0x00000000fc048211 */ /* 0x000fe400078408ff */
[-C--:B---3--:R-:W-:Y:S02]  /*ef50*/  @!P1 LEA.HI.X R7, R218, R2.reuse, R67, 0x1, P3 ;  /* 0x00000002da079211 */ /* 0x088fe400018f0c43 */
[----:B------:R-:W-:-:S03]  /*ef60*/  @!P0 LEA.HI.X R5, R252, R2, R66, 0x1, P2 ;  /* 0x00000002fc058211 */ /* 0x000fc600010f0c42 */
[----:B------:R1:W-:Y:S04]  /*ef70*/  @!P1 ST.E.128 [R6.64], R56 ;  /* 0x0000003806009985 */ /* 0x0003e8000c101d06 */
[----:B------:R1:W-:Y:S01]  /*ef80*/  @!P0 ST.E.128 [R4.64], R52 ;  /* 0x0000003404008985 */ /* 0x0003e2000c101d06 */
[----:B------:R-:W-:-:S13]  /*ef90*/  ISETP.GE.AND P0, PT, R65, c[0x0][0x3c8], PT ;  /* 0x0000f20041007a0c */ /* 0x000fda0003f06270 */
[----:B------:R-:W-:Y:S05]  /*efa0*/  @P0 BRA `(.L_x_646) ;  /* 0x00000b7000000947 */ /* 0x000fea0003800000 */
[----:B-1----:R-:W-:-:S04]  /*efb0*/  LEA R4, P0, R65, R0, 0x1 ;  /* 0x0000000041047211 */ /* 0x002fc800078008ff */
[----:B------:R-:W-:-:S05]  /*efc0*/  LEA.HI.X R5, R65, R2, R13, 0x1, P0 ;  /* 0x0000000241057211 */ /* 0x000fca00000f0c0d */
[----:B------:R1:W-:Y:S01]  /*efd0*/  ST.E.128 [R4.64], R60 ;  /* 0x0000003c04007985 */ /* 0x0003e2000c101d06 */
[----:B------:R-:W-:Y:S05]  /*efe0*/  BRA `(.L_x_646) ;  /* 0x00000b3000007947 */ /* 0x000fea0003800000 */
.L_x_638:
[----:B------:R-:W2:Y:S04]  /*eff0*/  LDL R2, [R1+0x48] ;  /* 0x0000480001027983 */ /* 0x000ea80000100800 */
[----:B------:R-:W3:Y:S04]  /*f000*/  LDL R0, [R1+0x44] ;  /* 0x0000440001007983 */ /* 0x000ee80000100800 */
[----:B------:R-:W4:Y:S04]  /*f010*/  LDL R4, [R1+0x40] ;  /* 0x0000400001047983 */ /* 0x000f280000100800 */
[----:B------:R-:W5:Y:S01]  /*f020*/  S2R R3, SR_TID.X ;  /* 0x0000000000037919 */ /* 0x000f620000002100 */
[----:B------:R-:W-:Y:S01]  /*f030*/  BSSY B0, `(.L_x_647) ;  /* 0x0000026000007945 */ /* 0x000fe20003800000 */
[----:B-----5:R-:W-:Y:S01]  /*f040*/  ISETP.GE.AND P0, PT, R3, 0x80, PT ;  /* 0x000000800300780c */ /* 0x020fe20003f06270 */
[----:B--2---:R-:W-:-:S02]  /*f050*/  IMAD.MOV.U32 R12, RZ, RZ, R2 ;  /* 0x000000ffff0c7224 */ /* 0x004fc400078e0002 */
[----:B---3--:R-:W-:-:S03]  /*f060*/  IMAD.MOV.U32 R11, RZ, RZ, R0 ;  /* 0x000000ffff0b7224 */ /* 0x008fc600078e0000 */
[----:B-1----:R-:W-:Y:S01]  /*f070*/  SHF.R.S32.HI R8, RZ, 0x1f, R12 ;  /* 0x0000001fff087819 */ /* 0x002fe2000001140c */
[----:B----4-:R-:W-:Y:S01]  /*f080*/  IMAD.MOV.U32 R13, RZ, RZ, R4 ;  /* 0x000000ffff0d7224 */ /* 0x010fe200078e0004 */
[----:B------:R-:W-:-:S05]  /*f090*/  SHF.R.S32.HI R10, RZ, 0x1f, R11 ;  /* 0x0000001fff0a7819 */ /* 0x000fca000001140b */
[----:B------:R-:W-:Y:S05]  /*f0a0*/  @P0 BRA `(.L_x_648) ;  /* 0x000001e000000947 */ /* 0x000fea0003800000 */
[----:B------:R-:W-:Y:S02]  /*f0b0*/  MOV R2, c[0x0][0x4e8] ;  /* 0x00013a0000027a02 */ /* 0x000fe40000000f00 */
[----:B------:R-:W-:-:S03]  /*f0c0*/  IADD3 R6, R13, R3, RZ ;  /* 0x000000030d067210 */ /* 0x000fc60007ffe0ff */
[----:B------:R-:W-:-:S05]  /*f0d0*/  IMAD R0, R2, c[0x0][0x388], RZ ;  /* 0x0000e20002007a24 */ /* 0x000fca00078e02ff */
[----:B------:R-:W-:-:S13]  /*f0e0*/  ISETP.GE.AND P0, PT, R6, R0, PT ;  /* 0x000000000600720c */ /* 0x000fda0003f06270 */
[----:B------:R-:W-:Y:S05]  /*f0f0*/  @P0 BRA `(.L_x_648) ;  /* 0x0000019000000947 */ /* 0x000fea0003800000 */
[----:B------:R-:W-:Y:S01]  /*f100*/  ISETP.NE.AND P0, PT, R2, 0x1, PT ;  /* 0x000000010200780c */ /* 0x000fe20003f05270 */
[----:B------:R-:W-:Y:S01]  /*f110*/  IMAD R4, R8, c[0x0][0x490], RZ ;  /* 0x0001240008047a24 */ /* 0x000fe200078e02ff */
[----:B------:R-:W-:Y:S01]  /*f120*/  MOV R0, R6 ;  /* 0x0000000600007202 */ /* 0x000fe20000000f00 */
[----:B------:R-:W-:-:S04]  /*f130*/  IMAD.WIDE.U32 R2, R12, c[0x0][0x490], RZ ;  /* 0x000124000c027a25 */ /* 0x000fc800078e00ff */
[----:B------:R-:W-:Y:S02]  /*f140*/  IMAD R4, R12, c[0x0][0x494], R4 ;  /* 0x000125000c047a24 */ /* 0x000fe400078e0204 */
[----:B------:R-:W-:-:S03]  /*f150*/  IMAD R9, R10, c[0x0][0x498], RZ ;  /* 0x000126000a097a24 */ /* 0x000fc600078e02ff */
[----:B------:R-:W-:Y:S01]  /*f160*/  IADD3 R3, R3, R4, RZ ;  /* 0x0000000403037210 */ /* 0x000fe20007ffe0ff */
[----:B------:R-:W-:-:S05]  /*f170*/  @P0 IMAD.HI.U32 R5, R6, c[0x0][0x4ec], RZ ;  /* 0x00013b0006050a27 */ /* 0x000fca00078e00ff */
[----:B------:R-:W-:Y:S01]  /*f180*/  @P0 SHF.R.U32.HI R0, RZ, c[0x0][0x4f0], R5 ;  /* 0x00013c00ff000a19 */ /* 0x000fe20000011605 */
[----:B------:R-:W-:-:S03]  /*f190*/  IMAD.WIDE.U32 R4, R11, c[0x0][0x498], R2 ;  /* 0x000126000b047a25 */ /* 0x000fc600078e0002 */
[C---:B------:R-:W-:Y:S01]  /*f1a0*/  IADD3 R7, -R0.reuse, RZ, RZ ;  /* 0x000000ff00077210 */ /* 0x040fe20007ffe1ff */
[----:B------:R-:W-:Y:S01]  /*f1b0*/  IMAD R3, R11, c[0x0][0x49c], R9 ;  /* 0x000127000b037a24 */ /* 0x000fe200078e0209 */
[----:B------:R-:W-:-:S03]  /*f1c0*/  IADD3 R4, P0, R0, R4, RZ ;  /* 0x0000000400047210 */ /* 0x000fc60007f1e0ff */
[----:B------:R-:W-:Y:S01]  /*f1d0*/  IMAD R2, R7, c[0x0][0x4e8], R6 ;  /* 0x00013a0007027a24 */ /* 0x000fe200078e0206 */
[----:B------:R-:W-:-:S04]  /*f1e0*/  SHF.R.S32.HI R6, RZ, 0x1f, R0 ;  /* 0x0000001fff067819 */ /* 0x000fc80000011400 */
[----:B------:R-:W-:Y:S02]  /*f1f0*/  SHF.R.S32.HI R0, RZ, 0x1f, R2 ;  /* 0x0000001fff007819 */ /* 0x000fe40000011402 */
[----:B------:R-:W-:-:S03]  /*f200*/  IADD3.X R5, R6, R5, R3, P0, !PT ;  /* 0x0000000506057210 */ /* 0x000fc600007fe403 */
[----:B------:R-:W-:-:S04]  /*f210*/  IMAD R0, R0, c[0x0][0x488], RZ ;  /* 0x0001220000007a24 */ /* 0x000fc800078e02ff */
[C---:B------:R-:W-:Y:S02]  /*f220*/  IMAD R0, R2.reuse, c[0x0][0x48c], R0 ;  /* 0x0001230002007a24 */ /* 0x040fe400078e0200 */
[----:B------:R-:W-:-:S05]  /*f230*/  IMAD.WIDE.U32 R2, R2, c[0x0][0x488], R4 ;  /* 0x0001220002027a25 */ /* 0x000fca00078e0004 */
[----:B------:R-:W-:Y:S02]  /*f240*/  IADD3 R0, R3, R0, RZ ;  /* 0x0000000003007210 */ /* 0x000fe40007ffe0ff */
[----:B------:R-:W-:-:S04]  /*f250*/  LEA R4, P0, R2, c[0x0][0x450], 0x2 ;  /* 0x0001140002047a11 */ /* 0x000fc800078010ff */
[----:B------:R-:W-:Y:S02]  /*f260*/  LEA.HI.X R5, R2, c[0x0][0x454], R0, 0x2, P0 ;  /* 0x0001150002057a11 */ /* 0x000fe400000f1400 */
[----:B------:R-:W-:-:S05]  /*f270*/  MOV R0, 0xff800000 ;  /* 0xff80000000007802 */ /* 0x000fca0000000f00 */
[----:B------:R1:W-:Y:S02]  /*f280*/  STG.E [R4.64], R0 ;  /* 0x0000000004007986 */ /* 0x0003e4000c101906 */
.L_x_648:
[----:B------:R-:W-:Y:S05]  /*f290*/  BSYNC B0 ;  /* 0x0000000000007941 */ /* 0x000fea0003800000 */
.L_x_647:
[----:B------:R-:W2:Y:S01]  /*f2a0*/  LDL R2, [R1] ;  /* 0x0000000001027983 */ /* 0x000ea20000100800 */
[----:B-1----:R-:W-:Y:S01]  /*f2b0*/  MOV R0, c[0x0][0x4e8] ;  /* 0x00013a0000007a02 */ /* 0x002fe20000000f00 */
[----:B------:R-:W-:-:S03]  /*f2c0*/  IMAD R6, R10, c[0x0][0x3f0], RZ ;  /* 0x0000fc000a067a24 */ /* 0x000fc600078e02ff */
[----:B------:R-:W-:Y:S01]  /*f2d0*/  ISETP.NE.AND P0, PT, R0, 0x1, PT ;  /* 0x000000010000780c */ /* 0x000fe20003f05270 */
[----:B------:R-:W-:Y:S02]  /*f2e0*/  IMAD R0, R8, c[0x0][0x3e8], RZ ;  /* 0x0000fa0008007a24 */ /* 0x000fe400078e02ff */
[----:B------:R-:W-:Y:S02]  /*f2f0*/  IMAD R8, R11, c[0x0][0x3f4], R6 ;  /* 0x0000fd000b087a24 */ /* 0x000fe400078e0206 */
[----:B------:R-:W-:Y:S01]  /*f300*/  IMAD R5, R12, c[0x0][0x3ec], R0 ;  /* 0x0000fb000c057a24 */ /* 0x000fe200078e0200 */
[----:B--2---:R-:W-:Y:S01]  /*f310*/  IADD3 R4, R2, R13, RZ ;  /* 0x0000000d02047210 */ /* 0x004fe20007ffe0ff */
[----:B------:R-:W-:-:S03]  /*f320*/  IMAD.WIDE.U32 R2, R12, c[0x0][0x3e8], RZ ;  /* 0x0000fa000c027a25 */ /* 0x000fc600078e00ff */
[----:B------:R-:W-:-:S03]  /*f330*/  MOV R0, R4 ;  /* 0x0000000400007202 */ /* 0x000fc60000000f00 */
[----:B------:R-:W-:Y:S01]  /*f340*/  @P0 IMAD.HI.U32 R7, R4, c[0x0][0x4ec], RZ ;  /* 0x00013b0004070a27 */ /* 0x000fe200078e00ff */
[----:B------:R-:W-:-:S04]  /*f350*/  IADD3 R3, R3, R5, RZ ;  /* 0x0000000503037210 */ /* 0x000fc80007ffe0ff */
[----:B------:R-:W-:Y:S01]  /*f360*/  @P0 SHF.R.U32.HI R0, RZ, c[0x0][0x4f0], R7 ;  /* 0x00013c00ff000a19 */ /* 0x000fe20000011607 */
[----:B------:R-:W-:-:S03]  /*f370*/  IMAD.WIDE.U32 R2, R11, c[0x0][0x3f0], R2 ;  /* 0x0000fc000b027a25 */ /* 0x000fc600078e0002 */
[----:B------:R-:W-:Y:S02]  /*f380*/  SHF.R.S32.HI R6, RZ, 0x1f, R0 ;  /* 0x0000001fff067819 */ /* 0x000fe40000011400 */
[----:B------:R-:W-:Y:S02]  /*f390*/  IADD3 R5, -R0, RZ, RZ ;  /* 0x000000ff00057210 */ /* 0x000fe40007ffe1ff */
[----:B------:R-:W-:Y:S01]  /*f3a0*/  IADD3 R3, R3, R8, RZ ;  /* 0x0000000803037210 */ /* 0x000fe20007ffe0ff */
[----:B------:R-:W-:Y:S02]  /*f3b0*/  IMAD R6, R6, c[0x0][0x3e0], RZ ;  /* 0x0000f80006067a24 */ /* 0x000fe400078e02ff */
[----:B------:R-:W-:Y:S02]  /*f3c0*/  IMAD R4, R5, c[0x0][0x4e8], R4 ;  /* 0x00013a0005047a24 */ /* 0x000fe400078e0204 */
[C---:B------:R-:W-:Y:S02]  /*f3d0*/  IMAD R5, R0.reuse, c[0x0][0x3e4], R6 ;  /* 0x0000f90000057a24 */ /* 0x040fe400078e0206 */
[----:B------:R-:W-:Y:S01]  /*f3e0*/  IMAD.WIDE.U32 R2, R0, c[0x0][0x3e0], R2 ;  /* 0x0000f80000027a25 */ /* 0x000fe200078e0002 */
[----:B------:R-:W-:-:S04]  /*f3f0*/  SHF.R.S32.HI R0, RZ, 0x1f, R4 ;  /* 0x0000001fff007819 */ /* 0x000fc80000011404 */
[----:B------:R-:W-:Y:S01]  /*f400*/  IADD3 R3, R3, R5, RZ ;  /* 0x0000000503037210 */ /* 0x000fe20007ffe0ff */
[----:B------:R-:W-:-:S04]  /*f410*/  IMAD R0, R0, c[0x0][0x3d8], RZ ;  /* 0x0000f60000007a24 */ /* 0x000fc800078e02ff */
[----:B------:R-:W-:-:S04]  /*f420*/  IMAD.WIDE.U32 R2, R4, c[0x0][0x3d8], R2 ;  /* 0x0000f60004027a25 */ /* 0x000fc800078e0002 */
[----:B------:R-:W-:Y:S01]  /*f430*/  IMAD R4, R4, c[0x0][0x3dc], R0 ;  /* 0x0000f70004047a24 */ /* 0x000fe200078e0200 */
[----:B------:R-:W-:-:S04]  /*f440*/  LEA R11, P0, R2, c[0x0][0x380], 0x1 ;  /* 0x0000e000020b7a11 */ /* 0x000fc800078008ff */
[----:B------:R-:W-:-:S04]  /*f450*/  IADD3 R4, R3, R4, RZ ;  /* 0x0000000403047210 */ /* 0x000fc80007ffe0ff */
[----:B------:R-:W-:Y:S01]  /*f460*/  LEA.HI.X R5, R2, c[0x0][0x384], R4, 0x1, P0 ;  /* 0x0000e10002057a11 */ /* 0x000fe200000f0c04 */
[----:B------:R-:W-:Y:S05]  /*f470*/  BRA.DIV ~URZ, `(.L_x_649) ;  /* 0x000037127f007947 */ /* 0x000fea000b800000 */
[----:B------:R1:W2:Y:S02]  /*f480*/  SHFL.IDX PT, R4, R5, RZ, 0x1c1f ;  /* 0x001c1fff05047589 */ /* 0x0002a400000e0000 */
.L_x_687:
[----:B------:R-:W-:Y:S05]  /*f490*/  BRA.DIV ~URZ, `(.L_x_650) ;  /* 0x000037627f007947 */ /* 0x000fea000b800000 */
[----:B------:R3:W4:Y:S02]  /*f4a0*/  SHFL.IDX PT, R0, R11, RZ, 0x1c1f ;  /* 0x001c1fff0b007589 */ /* 0x00072400000e0000 */
.L_x_688:
[----:B------:R-:W5:Y:S04]  /*f4b0*/  LDL.LU R3, [R1+0x40] ;  /* 0x0000400001037983 */ /* 0x000f680000300800 */
[----:B------:R-:W1:Y:S01]  /*f4c0*/  S2R R6, SR_TID.X ;  /* 0x0000000000067919 */ /* 0x000e620000002100 */
[----:B------:R-:W-:-:S04]  /*f4d0*/  IMAD.MOV.U32 R12, RZ, RZ, c[0x0][0x4e8] ;  /* 0x00013a00ff0c7624 */ /* 0x000fc800078e00ff */
[----:B------:R-:W-:Y:S01]  /*f4e0*/  IMAD R12, R12, c[0x0][0x388], RZ ;  /* 0x0000e2000c0c7a24 */ /* 0x000fe200078e02ff */
[----:B-1----:R-:W-:-:S04]  /*f4f0*/  SHF.R.S32.HI R2, RZ, 0x1f, R6 ;  /* 0x0000001fff027819 */ /* 0x002fc80000011406 */
[----:B------:R-:W-:-:S04]  /*f500*/  LEA.HI R2, R2, R6, RZ, 0x2 ;  /* 0x0000000602027211 */ /* 0x000fc800078f10ff */
[----:B------:R-:W-:Y:S01]  /*f510*/  SHF.R.S32.HI R2, RZ, 0x2, R2 ;  /* 0x00000002ff027819 */ /* 0x000fe20000011402 */
[----:B------:R-:W-:Y:S04]  /*f520*/  BSSY B0, `(.L_x_651) ;  /* 0x0000015000007945 */ /* 0x000fe80003800000 */
[----:B-----5:R-:W-:-:S05]  /*f530*/  IMAD.IADD R10, R2, 0x1, R3 ;  /* 0x00000001020a7824 */ /* 0x020fca00078e0203 */
[----:B------:R-:W-:-:S13]  /*f540*/  ISETP.GE.AND P0, PT, R10, R12, PT ;  /* 0x0000000c0a00720c */ /* 0x000fda0003f06270 */
[----:B------:R-:W-:Y:S05]  /*f550*/  @P0 BRA `(.L_x_652) ;  /* 0x0000011000000947 */ /* 0x000fea0003800000 */
[C---:B------:R-:W-:Y:S02]  /*f560*/  IADD3 R13, R218.reuse, 0x40, RZ ;  /* 0x00000040da0d7810 */ /* 0x040fe40007ffe0ff */
[----:B------:R-:W-:Y:S02]  /*f570*/  ISETP.GE.AND P2, PT, R218, c[0x0][0x3c8], PT ;  /* 0x0000f200da007a0c */ /* 0x000fe40003f46270 */
[----:B------:R-:W-:Y:S02]  /*f580*/  ISETP.GE.AND P1, PT, R252, c[0x0][0x3c8], PT ;  /* 0x0000f200fc007a0c */ /* 0x000fe40003f26270 */
[----:B------:R-:W-:Y:S02]  /*f590*/  ISETP.GE.AND P0, PT, R13, c[0x0][0x3c8], PT ;  /* 0x0000f2000d007a0c */ /* 0x000fe40003f06270 */
[----:B------:R-:W-:Y:S02]  /*f5a0*/  IADD3 R14, R218, 0x40, RZ ;  /* 0x00000040da0e7810 */ /* 0x000fe40007ffe0ff */
[----:B------:R-:W-:-:S02]  /*f5b0*/  SHF.R.S32.HI R16, RZ, 0x1f, R218 ;  /* 0x0000001fff107819 */ /* 0x000fc400000114da */
[----:B------:R-:W-:Y:S02]  /*f5c0*/  SHF.R.S32.HI R15, RZ, 0x1f, R252 ;  /* 0x0000001fff0f7819 */ /* 0x000fe400000114fc */
[----:B------:R-:W-:Y:S02]  /*f5d0*/  SHF.R.S32.HI R14, RZ, 0x1f, R14 ;  /* 0x0000001fff0e7819 */ /* 0x000fe4000001140e */
[-C--:B----4-:R-:W-:Y:S02]  /*f5e0*/  @!P2 LEA R8, P5, R218, R0.reuse, 0x1 ;  /* 0x00000000da08a211 */ /* 0x090fe400078a08ff */
[-C--:B------:R-:W-:Y:S02]  /*f5f0*/  @!P1 LEA R6, P4, R252, R0.reuse, 0x1 ;  /* 0x00000000fc069211 */ /* 0x080fe400078808ff */
[----:B------:R-:W-:Y:S02]  /*f600*/  @!P0 LEA R2, P3, R13, R0, 0x1 ;  /* 0x000000000d028211 */ /* 0x000fe400078608ff */
[----:B--2---:R-:W-:-:S02]  /*f610*/  @!P2 LEA.HI.X R9, R218, R4, R16, 0x1, P5 ;  /* 0x00000004da09a211 */ /* 0x004fc400028f0c10 */
[-C--:B------:R-:W-:Y:S02]  /*f620*/  @!P1 LEA.HI.X R7, R252, R4.reuse, R15, 0x1, P4 ;  /* 0x00000004fc079211 */ /* 0x080fe400020f0c0f */
[----:B------:R-:W-:Y:S01]  /*f630*/  @!P0 LEA.HI.X R3, R13, R4, R14, 0x1, P3 ;  /* 0x000000040d038211 */ /* 0x000fe200018f0c0e */
[----:B------:R1:W-:Y:S04]  /*f640*/  @!P2 ST.E.128 [R8.64], RZ ;  /* 0x000000ff0800a985 */ /* 0x0003e8000c101d06 */
[----:B------:R1:W-:Y:S04]  /*f650*/  @!P1 ST.E.128 [R6.64], RZ ;  /* 0x000000ff06009985 */ /* 0x0003e8000c101d06 */
[----:B------:R1:W-:Y:S02]  /*f660*/  @!P0 ST.E.128 [R2.64], RZ ;  /* 0x000000ff02008985 */ /* 0x0003e4000c101d06 */
.L_x_652:
[----:B------:R-:W-:Y:S05]  /*f670*/  BSYNC B0 ;  /* 0x0000000000007941 */ /* 0x000fea0003800000 */
.L_x_651:
[----:B------:R-:W-:Y:S05]  /*f680*/  BRA.DIV ~URZ, `(.L_x_653) ;  /* 0x000035e27f007947 */ /* 0x000fea000b800000 */
[----:B--2---:R2:W1:Y:S04]  /*f690*/  SHFL.IDX PT, R4, R5, 0x1, 0x1c1f ;  /* 0x003c1f0005047f89 */ /* 0x00446800000e0000 */
[----:B----4-:R2:W4:Y:S02]  /*f6a0*/  SHFL.IDX PT, R0, R11, 0x1, 0x1c1f ;  /* 0x003c1f000b007f89 */ /* 0x01052400000e0000 */
.L_x_689:
[----:B-1----:R-:W-:Y:S01]  /*f6b0*/  IADD3 R2, R10, 0x20, RZ ;  /* 0x000000200a027810 */ /* 0x002fe20007ffe0ff */
[----:B------:R-:W-:Y:S03]  /*f6c0*/  BSSY B0, `(.L_x_654) ;  /* 0x0000014000007945 */ /* 0x000fe60003800000 */
        /* <DEDUP_REMOVED lines=13> */
[----:B------:R-:W-:-:S02]  /*f7a0*/  @!P2 LEA.HI.X R9, R218, R4, R16, 0x1, P5 ;  /* 0x00000004da09a211 */ /* 0x000fc400028f0c10 */
[-C--:B------:R-:W-:Y:S02]  /*f7b0*/  @!P1 LEA.HI.X R7, R252, R4.reuse, R15, 0x1, P4 ;  /* 0x00000004fc079211 */ /* 0x080fe400020f0c0f */
[----:B------:R-:W-:Y:S01]  /*f7c0*/  @!P0 LEA.HI.X R3, R13, R4, R14, 0x1, P3 ;  /* 0x000000040d038211 */ /* 0x000fe200018f0c0e */
[----:B------:R1:W-:Y:S04]  /*f7d0*/  @!P2 ST.E.128 [R8.64], RZ ;  /* 0x000000ff0800a985 */ /* 0x0003e8000c101d06 */
[----:B------:R1:W-:Y:S04]  /*f7e0*/  @!P1 ST.E.128 [R6.64], RZ ;  /* 0x000000ff06009985 */ /* 0x0003e8000c101d06 */
[----:B------:R1:W-:Y:S02]  /*f7f0*/  @!P0 ST.E.128 [R2.64], RZ ;  /* 0x000000ff02008985 */ /* 0x0003e4000c101d06 */
.L_x_655:
[----:B------:R-:W-:Y:S05]  /*f800*/  BSYNC B0 ;  /* 0x0000000000007941 */ /* 0x000fea0003800000 */
.L_x_654:
[----:B------:R-:W-:Y:S05]  /*f810*/  BRA.DIV ~URZ, `(.L_x_656) ;  /* 0x000035227f007947 */ /* 0x000fea000b800000 */
[----:B------:R1:W2:Y:S02]  /*f820*/  SHFL.IDX PT, R4, R5, 0x2, 0x1c1f ;  /* 0x005c1f0005047f89 */ /* 0x0002a400000e0000 */
.L_x_690:
[----:B------:R-:W-:Y:S05]  /*f830*/  BRA.DIV ~URZ, `(.L_x_657) ;  /* 0x000035727f007947 */ /* 0x000fea000b800000 */
[----:B----4-:R4:W1:Y:S02]  /*f840*/  SHFL.IDX PT, R0, R11, 0x2, 0x1c1f ;  /* 0x005c1f000b007f89 */ /* 0x01086400000e0000 */
.L_x_691:
        /* <DEDUP_REMOVED lines=12> */
[-C--:B------:R-:W-:Y:S02]  /*f910*/  @!P2 LEA R8, P5, R218, R0.reuse, 0x1 ;  /* 0x00000000da08a211 */ /* 0x080fe400078a08ff */
        /* <DEDUP_REMOVED lines=8> */
.L_x_659:
[----:B------:R-:W-:Y:S05]  /*f9a0*/  BSYNC B0 ;  /* 0x0000000000007941 */ /* 0x000fea0003800000 */
.L_x_658:
[----:B------:R-:W-:Y:S05]  /*f9b0*/  BRA.DIV ~URZ, `(.L_x_660) ;  /* 0x000034627f007947 */ /* 0x000fea000b800000 */
[----:B--2---:R2:W1:Y:S04]  /*f9c0*/  SHFL.IDX PT, R4, R5, 0x3, 0x1c1f ;  /* 0x007c1f0005047f89 */ /* 0x00446800000e0000 */
[----:B------:R2:W3:Y:S02]  /*f9d0*/  SHFL.IDX PT, R0, R11, 0x3, 0x1c1f ;  /* 0x007c1f000b007f89 */ /* 0x0004e400000e0000 */
.L_x_692:
[----:B------:R-:W-:-:S04]  /*f9e0*/  IADD3 R10, R10, 0x60, RZ ;  /* 0x000000600a0a7810 */ /* 0x000fc80007ffe0ff */
[----:B------:R-:W-:-:S13]  /*f9f0*/  ISETP.GE.AND P0, PT, R10, R12, PT ;  /* 0x0000000c0a00720c */ /* 0x000fda0003f06270 */
[----:B------:R-:W-:Y:S05]  /*fa00*/  @P0 BRA `(.L_x_646) ;  /* 0x0000011000000947 */ /* 0x000fea0003800000 */
[C---:B--2---:R-:W-:Y:S02]  /*fa10*/  IADD3 R5, R218.reuse, 0x40, RZ ;  /* 0x00000040da057810 */ /* 0x044fe40007ffe0ff */
[----:B------:R-:W-:Y:S02]  /*fa20*/  ISETP.GE.AND P2, PT, R218, c[0x0][0x3c8], PT ;  /* 0x0000f200da007a0c */ /* 0x000fe40003f46270 */
[----:B------:R-:W-:Y:S02]  /*fa30*/  ISETP.GE.AND P1, PT, R252, c[0x0][0x3c8], PT ;  /* 0x0000f200fc007a0c */ /* 0x000fe40003f26270 */
[----:B------:R-:W-:Y:S02]  /*fa40*/  ISETP.GE.AND P0, PT, R5, c[0x0][0x3c8], PT ;  /* 0x0000f20005007a0c */ /* 0x000fe40003f06270 */
[----:B---34-:R-:W-:Y:S02]  /*fa50*/  IADD3 R11, R218, 0x40, RZ ;  /* 0x00000040da0b7810 */ /* 0x018fe40007ffe0ff */
[----:B------:R-:W-:-:S02]  /*fa60*/  SHF.R.S32.HI R14, RZ, 0x1f, R218 ;  /* 0x0000001fff0e7819 */ /* 0x000fc400000114da */
[----:B------:R-:W-:Y:S02]  /*fa70*/  SHF.R.S32.HI R13, RZ, 0x1f, R252 ;  /* 0x0000001fff0d7819 */ /* 0x000fe400000114fc */
[----:B------:R-:W-:Y:S02]  /*fa80*/  SHF.R.S32.HI R11, RZ, 0x1f, R11 ;  /* 0x0000001fff0b7819 */ /* 0x000fe4000001140b */
[-C--:B-1----:R-:W-:Y:S02]  /*fa90*/  @!P2 LEA R8, P5, R218, R0.reuse, 0x1 ;  /* 0x00000000da08a211 */ /* 0x082fe400078a08ff */
        /* <DEDUP_REMOVED lines=8> */
.L_x_646:
[----:B------:R-:W-:Y:S05]  /*fb20*/  BSYNC B1 ;  /* 0x0000000000017941 */ /* 0x000fea0003800000 */
.L_x_637:
[----:B---34-:R-:W3:Y:S02]  /*fb30*/  LDL R0, [R1+0x6c] ;  /* 0x00006c0001007983 */ /* 0x018ee40000100800 */
[----:B---3--:R-:W-:-:S13]  /*fb40*/  ISETP.NE.AND P0, PT, R0, RZ, PT ;  /* 0x000000ff0000720c */ /* 0x008fda0003f05270 */
[----:B------:R-:W-:Y:S01]  /*fb50*/  @P0 WARPSYNC 0xffffffff ;  /* 0xffffffff00000948 */ /* 0x000fe20003800000 */
[----:B------:R-:W-:Y:S06]  /*fb60*/  @P0 BAR.SYNC.DEFER_BLOCKING 0x5, 0x80 ;  /* 0x0142000000000b1d */ /* 0x000fec0000010000 */
[----:B------:R-:W3:Y:S04]  /*fb70*/  @P0 LDS R0, [0xc100] ;  /* 0x00c10000ff000984 */ /* 0x000ee80000000800 */
[----:B---3--:R3:W-:Y:S04]  /*fb80*/  @P0 STL [R1+0x64], R0 ;  /* 0x0000640001000387 */ /* 0x0087e80000100800 */
[----:B------:R-:W-:Y:S06]  /*fb90*/  @P0 BAR.ARV 0x4, 0x80 ;  /* 0x0102000000000b1d */ /* 0x000fec0000002000 */
[----:B------:R-:W-:Y:S05]  /*fba0*/  @P0 BRA `(.L_x_661) ;  /* 0x0000007000000947 */ /* 0x000fea0003800000 */
[----:B------:R-:W-:Y:S05]  /*fbb0*/  BRA.DIV ~URZ, `(.L_x_662) ;  /* 0x000033327f007947 */ /* 0x000fea000b800000 */
[----:B---3--:R3:W4:Y:S02]  /*fbc0*/  SHFL.IDX PT, R0, R64, RZ, 0x1f ;  /* 0x00001fff40007589 */ /* 0x00872400000e0000 */
.L_x_693:
[----:B------:R-:W-:Y:S01]  /*fbd0*/  WARPSYNC 0xffffffff ;  /* 0xffffffff00007948 */ /* 0x000fe20003800000 */
[----:B------:R-:W-:Y:S06]  /*fbe0*/  BAR.SYNC.DEFER_BLOCKING 0x4, 0x80 ;  /* 0x0102000000007b1d */ /* 0x000fec0000010000 */
[----:B----4-:R4:W-:Y:S04]  /*fbf0*/  STL [R1+0x64], R0 ;  /* 0x0000640001007387 */ /* 0x0109e80000100800 */
[----:B------:R4:W-:Y:S04]  /*fc00*/  @!P6 STS [0xc100], R64 ;  /* 0x00c10040ff00e388 */ /* 0x0009e80000000800 */
[----:B------:R-:W-:Y:S06]  /*fc10*/  BAR.ARV 0x5, 0x80 ;  /* 0x0142000000007b1d */ /* 0x000fec0000002000 */
.L_x_661:
[----:B---34-:R-:W3:Y:S02]  /*fc20*/  LDL R0, [R1+0x64] ;  /* 0x0000640001007983 */ /* 0x018ee40000100800 */
[----:B---3--:R-:W-:-:S13]  /*fc30*/  ISETP.GE.AND P0, PT, R0, c[0x0][0x538], PT ;  /* 0x00014e0000007a0c */ /* 0x008fda0003f06270 */
[----:B-12---:R-:W-:Y:S01]  /*fc40*/  @P0 CALL.REL.NOINC `(.L_x_663) ;  /* 0x0000001000000944 */ /* 0x006fe20003c00000 */
[----:B------:R-:W-:Y:S05]  /*fc50*/  BRA `(.L_x_664) ;  /* 0xffff0da000007947 */ /* 0x000fea000383ffff */
.L_x_663:
[----:B------:R-:W-:Y:S05]  /*fc60*/  EXIT ;  /* 0x000000000000794d */ /* 0x000fea0003800000 */
.L_x_595:
[----:B------:R-:W-:Y:S01]  /*fc70*/  IMAD.MOV.U32 R147, RZ, RZ, R5 ;  /* 0x000000ffff937224 */ /* 0x000fe200078e0005 */
[----:B------:R-:W-:Y:S01]  /*fc80*/  MOV R148, RZ ;  /* 0x000000ff00947202 */ /* 0x000fe20000000f00 */
[----:B------:R-:W-:Y:S01]  /*fc90*/  IMAD.MOV.U32 R3, RZ, RZ, 0x1c1f ;  /* 0x00001c1fff037424 */ /* 0x000fe200078e00ff */
[----:B------:R-:W-:Y:S02]  /*fca0*/  MOV R2, 0xfcc0 ;  /* 0x0000fcc000027802 */ /* 0x000fe40000000f00 */
[----:B-----5:R-:W-:Y:S05]  /*fcb0*/  CALL.REL.NOINC `($__internal_4_$__cuda_sm70_shflsync_idx_p) ;  /* 0x0000330000007944 */ /* 0x020fea0003c00000 */
[----:B------:R-:W-:Y:S01]  /*fcc0*/  MOV R4, R149 ;  /* 0x0000009500047202 */ /* 0x000fe20000000f00 */
[----:B------:R-:W-:Y:S05]  /*fcd0*/  BRA `(.L_x_665) ;  /* 0xffff186000007947 */ /* 0x000fea000383ffff */
.L_x_596:
[----:B------:R-:W-:Y:S01]  /*fce0*/  IMAD.MOV.U32 R147, RZ, RZ, R11 ;  /* 0x000000ffff937224 */ /* 0x000fe200078e000b */
[----:B------:R-:W-:Y:S01]  /*fcf0*/  MOV R148, RZ ;  /* 0x000000ff00947202 */ /* 0x000fe20000000f00 */
[----:B------:R-:W-:Y:S01]  /*fd00*/  IMAD.MOV.U32 R3, RZ, RZ, 0x1c1f ;  /* 0x00001c1fff037424 */ /* 0x000fe200078e00ff */
[----:B------:R-:W-:Y:S02]  /*fd10*/  MOV R2, 0xfd30 ;  /* 0x0000fd3000027802 */ /* 0x000fe40000000f00 */
[----:B-12--5:R-:W-:Y:S05]  /*fd20*/  CALL.REL.NOINC `($__internal_4_$__cuda_sm70_shflsync_idx_p) ;  /* 0x0000329000007944 */ /* 0x026fea0003c00000 */
[----:B------:R-:W-:Y:S01]  /*fd30*/  MOV R0, R149 ;  /* 0x0000009500007202 */ /* 0x000fe20000000f00 */
[----:B------:R-:W-:Y:S05]  /*fd40*/  BRA `(.L_x_666) ;  /* 0xffff181000007947 */ /* 0x000fea000383ffff */
.L_x_599:
[----:B------:R-:W-:Y:S01]  /*fd50*/  IMAD.MOV.U32 R147, RZ, RZ, R5 ;  /* 0x000000ffff937224 */ /* 0x000fe200078e0005 */
[----:B------:R-:W-:Y:S01]  /*fd60*/  MOV R148, 0x1 ;  /* 0x0000000100947802 */ /* 0x000fe20000000f00 */
[----:B-1----:R-:W-:Y:S01]  /*fd70*/  IMAD.MOV.U32 R3, RZ, RZ, 0x1c1f ;  /* 0x00001c1fff037424 */ /* 0x002fe200078e00ff */
[----:B------:R-:W-:-:S02]  /*fd80*/  MOV R2, 0xfda0 ;  /* 0x0000fda000027802 */ /* 0x000fc40000000f00 */
[----:B--2-45:R-:W-:Y:S05]  /*fd90*/  CALL.REL.NOINC `($__internal_4_$__cuda_sm70_shflsync_idx_p) ;  /* 0x0000322000007944 */ /* 0x034fea0003c00000 */
[----:B------:R-:W-:Y:S01]  /*fda0*/  IMAD.MOV.U32 R4, RZ, RZ, R149 ;  /* 0x000000ffff047224 */ /* 0x000fe200078e0095 */
[----:B------:R-:W-:Y:S01]  /*fdb0*/  MOV R148, 0x1 ;  /* 0x0000000100947802 */ /* 0x000fe20000000f00 */
[----:B------:R-:W-:Y:S01]  /*fdc0*/  IMAD.MOV.U32 R147, RZ, RZ, R11 ;  /* 0x000000ffff937224 */ /* 0x000fe200078e000b */
[----:B------:R-:W-:-:S02]  /*fdd0*/  MOV R3, 0x1c1f ;  /* 0x00001c1f00037802 */ /* 0x000fc40000000f00 */
[----:B------:R-:W-:Y:S02]  /*fde0*/  MOV R2, 0xfe00 ;  /* 0x0000fe0000027802 */ /* 0x000fe40000000f00 */
[----:B------:R-:W-:Y:S05]  /*fdf0*/  CALL.REL.NOINC `($__internal_4_$__cuda_sm70_shflsync_idx_p) ;  /* 0x000031c000007944 */ /* 0x000fea0003c00000 */
[----:B------:R-:W-:Y:S01]  /*fe00*/  MOV R0, R149 ;  /* 0x0000009500007202 */ /* 0x000fe20000000f00 */
[----:B------:R-:W-:Y:S05]  /*fe10*/  BRA `(.L_x_667) ;  /* 0xffff196000007947 */ /* 0x000fea000383ffff */
.L_x_602:
[----:B------:R-:W-:Y:S01]  /*fe20*/  IMAD.MOV.U32 R147, RZ, RZ, R5 ;  /* 0x000000ffff937224 */ /* 0x000fe200078e0005 */
[----:B------:R-:W-:Y:S01]  /*fe30*/  MOV R148, 0x2 ;  /* 0x0000000200947802 */ /* 0x000fe20000000f00 */
[----:B-1----:R-:W-:Y:S01]  /*fe40*/  IMAD.MOV.U32 R3, RZ, RZ, 0x1c1f ;  /* 0x00001c1fff037424 */ /* 0x002fe200078e00ff */
[----:B------:R-:W-:Y:S02]  /*fe50*/  MOV R2, 0xfe70 ;  /* 0x0000fe7000027802 */ /* 0x000fe40000000f00 */
[----:B--23-5:R-:W-:Y:S05]  /*fe60*/  CALL.REL.NOINC `($__internal_4_$__cuda_sm70_shflsync_idx_p) ;  /* 0x0000315000007944 */ /* 0x02cfea0003c00000 */
[----:B------:R-:W-:Y:S01]  /*fe70*/  MOV R4, R149 ;  /* 0x0000009500047202 */ /* 0x000fe20000000f00 */
[----:B------:R-:W-:Y:S05]  /*fe80*/  BRA `(.L_x_668) ;  /* 0xffff1a9000007947 */ /* 0x000fea000383ffff */
.L_x_603:
[----:B------:R-:W-:Y:S01]  /*fe90*/  IMAD.MOV.U32 R147, RZ, RZ, R11 ;  /* 0x000000ffff937224 */ /* 0x000fe200078e000b */
[----:B------:R-:W-:Y:S01]  /*fea0*/  MOV R148, 0x2 ;  /* 0x0000000200947802 */ /* 0x000fe20000000f00 */
[----:B-1----:R-:W-:Y:S01]  /*feb0*/  IMAD.MOV.U32 R3, RZ, RZ, 0x1c1f ;  /* 0x00001c1fff037424 */ /* 0x002fe200078e00ff */
[----:B------:R-:W-:Y:S02]  /*fec0*/  MOV R2, 0xfee0 ;  /* 0x0000fee000027802 */ /* 0x000fe40000000f00 */
[----:B--2345:R-:W-:Y:S05]  /*fed0*/  CALL.REL.NOINC `($__internal_4_$__cuda_sm70_shflsync_idx_p) ;  /* 0x000030e000007944 */ /* 0x03cfea0003c00000 */
[----:B------:R-:W-:Y:S01]  /*fee0*/  MOV R0, R149 ;  /* 0x0000009500007202 */ /* 0x000fe20000000f00 */
[----:B------:R-:W-:Y:S05]  /*fef0*/  BRA `(.L_x_669) ;  /* 0xffff1a4000007947 */ /* 0x000fea000383ffff */
.L_x_606:
[----:B------:R-:W-:Y:S01]  /*ff00*/  IMAD.MOV.U32 R147, RZ, RZ, R5 ;  /* 0x000000ffff937224 */ /* 0x000fe200078e0005 */
[----:B------:R-:W-:Y:S01]  /*ff10*/  MOV R148, 0x3 ;  /* 0x0000000300947802 */ /* 0x000fe20000000f00 */
[----:B--2---:R-:W-:Y:S01]  /*ff20*/  IMAD.MOV.U32 R3, RZ, RZ, 0x1c1f ;  /* 0x00001c1fff037424 */ /* 0x004fe200078e00ff */
[----:B------:R-:W-:-:S02]  /*ff30*/  MOV R2, 0xff50 ;  /* 0x0000ff5000027802 */ /* 0x000fc40000000f00 */
[----:B-1-345:R-:W-:Y:S05]  /*ff40*/  CALL.REL.NOINC `($__internal_4_$__cuda_sm70_shflsync_idx_p) ;  /* 0x0000307000007944 */ /* 0x03afea0003c00000 */
        /* <DEDUP_REMOVED lines=8> */
.L_x_609:
[----:B------:R-:W-:Y:S01]  /*ffd0*/  IMAD.MOV.U32 R147, RZ, RZ, R5 ;  /* 0x000000ffff937224 */ /* 0x000fe200078e0005 */
[----:B------:R-:W-:Y:S01]  /*ffe0*/  MOV R148, RZ ;  /* 0x000000ff00947202 */ /* 0x000fe20000000f00 */
[----:B------:R-:W-:Y:S01]  /*fff0*/  IMAD.MOV.U32 R3, RZ, RZ, 0x1c1f ;  /* 0x00001c1fff037424 */ /* 0x000fe200078e00ff */
[----:B------:R-:W-:Y:S02]  /*10000*/  MOV R2, 0x10020 ;  /* 0x0001002000027802 */ /* 0x000fe40000000f00 */
[----:B------:R-:W-:Y:S05]  /*10010*/  CALL.REL.NOINC `($__internal_4_$__cuda_sm70_shflsync_idx_p) ;  /* 0x00002fa000007944 */ /* 0x000fea0003c00000 */
[----:B------:R-:W-:Y:S01]  /*10020*/  MOV R4, R149 ;  /* 0x0000009500047202 */ /* 0x000fe20000000f00 */
[----:B------:R-:W-:Y:S05]  /*10030*/  BRA `(.L_x_671) ;  /* 0xffff300000007947 */ /* 0x000fea000383ffff */
.L_x_610:
[----:B------:R-:W-:Y:S01]  /*10040*/  IMAD.MOV.U32 R147, RZ, RZ, R12 ;  /* 0x000000ffff937224 */ /* 0x000fe200078e000c */
[----:B------:R-:W-:Y:S01]  /*10050*/  MOV R148, RZ ;  /* 0x000000ff00947202 */ /* 0x000fe20000000f00 */
[----:B------:R-:W-:Y:S01]  /*10060*/  IMAD.MOV.U32 R3, RZ, RZ, 0x1c1f ;  /* 0x00001c1fff037424 */ /* 0x000fe200078e00ff */
[----:B------:R-:W-:Y:S02]  /*10070*/  MOV R2, 0x10090 ;  /* 0x0001009000027802 */ /* 0x000fe40000000f00 */
[----:B-12---:R-:W-:Y:S05]  /*10080*/  CALL.REL.NOINC `($__internal_4_$__cuda_sm70_shflsync_idx_p) ;  /* 0x00002f3000007944 */ /* 0x006fea0003c00000 */
[C---:B------:R-:W-:Y:S01]  /*10090*/  IADD3 R8, P0, R149.reuse, R150, RZ ;  /* 0x0000009695087210 */ /* 0x040fe20007f1e0ff */
[----:B------:R-:W-:Y:S01]  /*100a0*/  IMAD.MOV.U32 R147, RZ, RZ, R5 ;  /* 0x000000ffff937224 */ /* 0x000fe200078e0005 */
[----:B------:R-:W-:Y:S01]  /*100b0*/  IADD3 R0, R218, 0x40, RZ ;  /* 0x00000040da007810 */ /* 0x000fe20007ffe0ff */
[----:B------:R-:W-:Y:S01]  /*100c0*/  IMAD.MOV.U32 R148, RZ, RZ, 0x1 ;  /* 0x00000001ff947424 */ /* 0x000fe200078e00ff */
[----:B------:R-:W-:Y:S01]  /*100d0*/  IADD3 R6, P6, R149, R151, RZ ;  /* 0x0000009795067210 */ /* 0x000fe20007fde0ff */
[----:B------:R-:W-:Y:S01]  /*100e0*/  IMAD.X R9, R4, 0x1, R140, P0 ;  /* 0x0000000104097824 */ /* 0x000fe200000e068c */
[----:B------:R-:W-:-:S02]  /*100f0*/  ISETP.GE.AND P2, PT, R218, c[0x0][0x1d4], PT ;  /* 0x00007500da007a0c */ /* 0x000fc40003f46270 */
[----:B------:R-:W-:Y:S01]  /*10100*/  ISETP.GE.AND P1, PT, R252, c[0x0][0x1d4], PT ;  /* 0x00007500fc007a0c */ /* 0x000fe20003f26270 */
[----:B------:R-:W-:Y:S01]  /*10110*/  IMAD.X R7, R4, 0x1, R141, P6 ;  /* 0x0000000104077824 */ /* 0x000fe200030e068d */
[----:B------:R-:W-:Y:S02]  /*10120*/  ISETP.GE.AND P0, PT, R0, c[0x0][0x1d4], PT ;  /* 0x0000750000007a0c */ /* 0x000fe40003f06270 */
[----:B------:R-:W-:Y:S02]  /*10130*/  IADD3 R2, P6, R149, R152, RZ ;  /* 0x0000009895027210 */ /* 0x000fe40007fde0ff */
[----:B------:R-:W-:Y:S02]  /*10140*/  SEL R11, RZ, 0x10, P2 ;  /* 0x00000010ff0b7807 */ /* 0x000fe40001000000 */
[----:B------:R-:W-:Y:S01]  /*10150*/  SEL R10, RZ, 0x10, P1 ;  /* 0x00000010ff0a7807 */ /* 0x000fe20000800000 */
[----:B------:R-:W-:Y:S01]  /*10160*/  IMAD.X R3, R4, 0x1, R142, P6 ;  /* 0x0000000104037824 */ /* 0x000fe200030e068e */
[----:B------:R-:W-:Y:S01]  /*10170*/  SEL R5, RZ, 0x10, P0 ;  /* 0x00000010ff057807 */ /* 0x000fe20000000000 */
[----:B------:R-:W-:Y:S01]  /*10180*/  @!PT LDS RZ, [RZ] ;  /* 0x00000000fffff984 */ /* 0x000fe20000000800 */
[----:B------:R-:W-:Y:S01]  /*10190*/  @!PT LDS RZ, [RZ] ;  /* 0x00000000fffff984 */ /* 0x000fe20000000800 */
[----:B------:R-:W-:Y:S01]  /*101a0*/  @!PT LDS RZ, [RZ] ;  /* 0x00000000fffff984 */ /* 0x000fe20000000800 */
[----:B------:R1:W-:Y:S04]  /*101b0*/  LDGSTS.E.BYPASS.LTC128B.128 [R219+0x3100], [R8.64], !P2 ;  /* 0x0310000008db7fae */ /* 0x0003e8000d101d46 */
[----:B------:R1:W-:Y:S04]  /*101c0*/  LDGSTS.E.BYPASS.LTC128B.128 [R219+0x4100], [R6.64], !P1 ;  /* 0x0410000006db7fae */ /* 0x0003e8000c901d46 */
[----:B------:R2:W-:Y:S02]  /*101d0*/  LDGSTS.E.BYPASS.LTC128B.128 [R219+0x5100], [R2.64], !P0 ;  /* 0x0510000002db7fae */ /* 0x0005e4000c101d46 */
[----:B--2---:R-:W-:Y:S01]  /*101e0*/  IMAD.MOV.U32 R3, RZ, RZ, 0x1c1f ;  /* 0x00001c1fff037424 */ /* 0x004fe200078e00ff */
[----:B------:R-:W-:-:S02]  /*101f0*/  MOV R2, 0x10210 ;  /* 0x0001021000027802 */ /* 0x000fc40000000f00 */
[----:B-1----:R-:W-:Y:S05]  /*10200*/  CALL.REL.NOINC `($__internal_4_$__cuda_sm70_shflsync_idx_p) ;  /* 0x00002db000007944 */ /* 0x002fea0003c00000 */
        /* <DEDUP_REMOVED lines=8> */
.L_x_611:
[----:B------:R-:W-:Y:S01]  /*10290*/  IMAD.MOV.U32 R147, RZ, RZ, R0 ;  /* 0x000000ffff937224 */ /* 0x000fe200078e0000 */
[----:B------:R-:W-:Y:S01]  /*102a0*/  MOV R148, RZ ;  /* 0x000000ff00947202 */ /* 0x000fe20000000f00 */
[----:B------:R-:W-:Y:S01]  /*102b0*/  IMAD.MOV.U32 R3, RZ, RZ, 0x1c1f ;  /* 0x00001c1fff037424 */ /* 0x000fe200078e00ff */
[----:B------:R-:W-:Y:S02]  /*102c0*/  MOV R2, 0x102e0 ;  /* 0x000102e000027802 */ /* 0x000fe40000000f00 */
[----:B------:R-:W-:Y:S05]  /*102d0*/  CALL.REL.NOINC `($__internal_4_$__cuda_sm70_shflsync_idx_p) ;  /* 0x00002ce000007944 */ /* 0x000fea0003c00000 */
[----:B------:R-:W-:Y:S01]  /*102e0*/  MOV R2, R149 ;  /* 0x0000009500027202 */ /* 0x000fe20000000f00 */
[----:B------:R-:W-:Y:S05]  /*102f0*/  BRA `(.L_x_673) ;  /* 0xffff30f000007947 */ /* 0x000fea000383ffff */
.L_x_612:
[----:B------:R-:W-:Y:S01]  /*10300*/  IMAD.MOV.U32 R147, RZ, RZ, R0 ;  /* 0x000000ffff937224 */ /* 0x000fe200078e0000 */
[----:B------:R-:W-:Y:S01]  /*10310*/  MOV R148, 0x1 ;  /* 0x0000000100947802 */ /* 0x000fe20000000f00 */
[----:B------:R-:W-:Y:S01]  /*10320*/  IMAD.MOV.U32 R3, RZ, RZ, 0x1c1f ;  /* 0x00001c1fff037424 */ /* 0x000fe200078e00ff */
[----:B------:R-:W-:Y:S02]  /*10330*/  MOV R2, 0x10350 ;  /* 0x0001035000027802 */ /* 0x000fe40000000f00 */
[----:B-1----:R-:W-:Y:S05]  /*10340*/  CALL.REL.NOINC `($__internal_4_$__cuda_sm70_shflsync_idx_p) ;  /* 0x00002c7000007944 */ /* 0x002fea0003c00000 */
[----:B------:R-:W-:Y:S02]  /*10350*/  IMAD.IADD R2, R4, 0x1, R149 ;  /* 0x0000000104027824 */ /* 0x000fe400078e0295 */
[----:B------:R-:W-:-:S02]  /*10360*/  IMAD.MOV.U32 R147, RZ, RZ, R0 ;  /* 0x000000ffff937224 */ /* 0x000fc400078e0000 */
[----:B------:R-:W-:Y:S01]  /*10370*/  IMAD.MOV.U32 R148, RZ, RZ, 0x2 ;  /* 0x00000002ff947424 */ /* 0x000fe200078e00ff */
[----:B------:R-:W-:Y:S01]  /*10380*/  IMNMX R2, R5, R2, PT ;  /* 0x0000000205027217 */ /* 0x000fe20003800200 */
[----:B------:R-:W-:-:S03]  /*10390*/  IMAD.MOV.U32 R3, RZ, RZ, 0x1c1f ;  /* 0x00001c1fff037424 */ /* 0x000fc600078e00ff */
        /* <DEDUP_REMOVED lines=31> */
[----:B------:R-:W-:Y:S02]  /*10590*/  FSEL R188, R31, -INF , P0 ;  /* 0xff8000001fbc7808 */ /* 0x000fe40000000000 */
[----:B------:R-:W-:Y:S02]  /*105a0*/  MOV R2, 0x105c0 ;  /* 0x000105c000027802 */ /* 0x000fe40000000f00 */
[----:B------:R-:W-:Y:S05]  /*105b0*/  CALL.REL.NOINC `($__internal_4_$__cuda_sm70_shflsync_idx_p) ;  /* 0x00002a0000007944 */ /* 0x000fea0003c00000 */
[----:B------:R-:W-:Y:S02]  /*105c0*/  IMAD.IADD R2, R4, 0x1, R149 ;  /* 0x0000000104027824 */ /* 0x000fe400078e0295 */
[----:B------:R-:W-:Y:S02]  /*105d0*/  IMAD.MOV.U32 R147, RZ, RZ, R0 ;  /* 0x000000ffff937224 */ /* 0x000fe400078e0000 */
        /* <DEDUP_REMOVED lines=37> */
[----:B------:R-:W-:Y:S01]  /*10830*/  IMAD.IADD R4, R4, 0x1, R149 ;  /* 0x0000000104047824 */ /* 0x000fe200078e0295 */
[----:B------:R-:W-:Y:S01]  /*10840*/  FMNMX.FTZ R149, R7, R8, !PT ;  /* 0x0000000807957209 */ /* 0x000fe20007810000 */
[----:B------:R-:W-:Y:S01]  /*10850*/  IMAD.MOV.U32 R3, RZ, RZ, 0x2 ;  /* 0x00000002ff037424 */ /* 0x000fe200078e00ff */
[----:B------:R-:W-:Y:S02]  /*10860*/  FMNMX.FTZ R148, R9, R10, !PT ;  /* 0x0000000a09947209 */ /* 0x000fe40007810000 */
[----:B------:R-:W-:Y:S02]  /*10870*/  IMNMX R5, R5, R4, PT ;  /* 0x0000000405057217 */ /* 0x000fe40003800200 */
[----:B------:R-:W-:-:S02]  /*10880*/  FMNMX.FTZ R149, R11, R149, !PT ;  /* 0x000000950b957209 */ /* 0x000fc40007810000 */
[C---:B------:R-:W-:Y:S02]  /*10890*/  ISETP.GT.AND P6, PT, R5.reuse, RZ, PT ;  /* 0x000000ff0500720c */ /* 0x040fe40003fc4270 */
[C---:B------:R-:W-:Y:S02]  /*108a0*/  ISETP.GT.AND P2, PT, R5.reuse, 0x1, PT ;  /* 0x000000010500780c */ /* 0x040fe40003f44270 */
[----:B------:R-:W-:Y:S02]  /*108b0*/  ISETP.GT.AND P1, PT, R5, 0x8, PT ;  /* 0x000000080500780c */ /* 0x000fe40003f24270 */
[----:B------:R-:W-:Y:S02]  /*108c0*/  FSEL R30, R102, -INF , P6 ;  /* 0xff800000661e7808 */ /* 0x000fe40003000000 */
[----:B------:R-:W-:Y:S02]  /*108d0*/  FSEL R31, R103, -INF , P2 ;  /* 0xff800000671f7808 */ /* 0x000fe40001000000 */
[----:B------:R-:W-:-:S02]  /*108e0*/  ISETP.GT.AND P0, PT, R5, 0x9, PT ;  /* 0x000000090500780c */ /* 0x000fc40003f04270 */
[----:B------:R-:W-:Y:S02]  /*108f0*/  FSEL R33, R98, -INF , P1 ;  /* 0xff80000062217808 */ /* 0x000fe40000800000 */
[----:B------:R-:W-:Y:S02]  /*10900*/  FMNMX.FTZ R147, R22, R24, !PT ;  /* 0x0000001816937209 */ /* 0x000fe40007810000 */
[----:B------:R-:W-:Y:S02]  /*10910*/  FMNMX.FTZ R6, R30, R31, !PT ;  /* 0x0000001f1e067209 */ /* 0x000fe40007810000 */
[----:B------:R-:W-:Y:S02]  /*10920*/  FMNMX.FTZ R149, R12, R149, !PT ;  /* 0x000000950c957209 */ /* 0x000fe40007810000 */
[----:B------:R-:W-:Y:S02]  /*10930*/  FSEL R35, R99, -INF , P0 ;  /* 0xff80000063237808 */ /* 0x000fe40000000000 */
[----:B------:R-:W-:-:S02]  /*10940*/  ISETP.GT.AND P6, PT, R5, 0x10, PT ;  /* 0x000000100500780c */ /* 0x000fc40003fc4270 */
[----:B------:R-:W-:Y:S02]  /*10950*/  FMNMX.FTZ R148, R14, R148, !PT ;  /* 0x000000940e947209 */ /* 0x000fe40007810000 */
[----:B------:R-:W-:Y:S02]  /*10960*/  FMNMX.FTZ R147, R27, R147, !PT ;  /* 0x000000931b937209 */ /* 0x000fe40007810000 */
[----:B------:R-:W-:Y:S02]  /*10970*/  FMNMX.FTZ R6, R33, R6, !PT ;  /* 0x0000000621067209 */ /* 0x000fe40007810000 */
[----:B------:R-:W-:Y:S02]  /*10980*/  FMNMX.FTZ R149, R13, R149, !PT ;  /* 0x000000950d957209 */ /* 0x000fe40007810000 */
[----:B------:R-:W-:Y:S02]  /*10990*/  ISETP.GT.AND P2, PT, R5, 0x11, PT ;  /* 0x000000110500780c */ /* 0x000fe40003f44270 */
[----:B------:R-:W-:-:S02]  /*109a0*/  FSEL R40, R94, -INF , P6 ;  /* 0xff8000005e287808 */ /* 0x000fc40003000000 */
        /* <DEDUP_REMOVED lines=65> */
[----:B------:R-:W-:Y:S01]  /*10dc0*/  FMNMX.FTZ R148, R189, R148, !PT ;  /* 0x00000094bd947209 */ /* 0x000fe20007810000 */
[----:B------:R-:W-:Y:S01]  /*10dd0*/  IMAD.MOV.U32 R144, RZ, RZ, R149 ;  /* 0x000000ffff907224 */ /* 0x000fe200078e0095 */
[----:B------:R-:W-:-:S02]  /*10de0*/  FMNMX.FTZ R147, R185, R147, !PT ;  /* 0x00000093b9937209 */ /* 0x000fc40007810000 */
[----:B------:R-:W-:Y:S02]  /*10df0*/  FMNMX.FTZ R6, R177, R6, !PT ;  /* 0x00000006b1067209 */ /* 0x000fe40007810000 */
[----:B------:R-:W-:Y:S02]  /*10e00*/  FMNMX.FTZ R148, R188, R148, !PT ;  /* 0x00000094bc947209 */ /* 0x000fe40007810000 */
[----:B------:R-:W-:Y:S02]  /*10e10*/  FMNMX.FTZ R147, R184, R147, !PT ;  /* 0x00000093b8937209 */ /* 0x000fe40007810000 */
[----:B------:R-:W-:Y:S02]  /*10e20*/  FMNMX.FTZ R6, R176, R6, !PT ;  /* 0x00000006b0067209 */ /* 0x000fe40007810000 */
[----:B------:R-:W-:Y:S02]  /*10e30*/  MOV R2, 0x10e50 ;  /* 0x00010e5000027802 */ /* 0x000fe40000000f00 */
[----:B------:R-:W-:Y:S05]  /*10e40*/  CALL.REL.NOINC `($__internal_3_$__cuda_sm70_shflsync_bfly_p) ;  /* 0x0000211000007944 */ /* 0x000fea0003c00000 */
[----:B------:R-:W-:Y:S01]  /*10e50*/  FMNMX.FTZ R149, R149, R175, !PT ;  /* 0x000000af95957209 */ /* 0x000fe20007810000 */
[----:B------:R-:W-:Y:S01]  /*10e60*/  IMAD.MOV.U32 R3, RZ, RZ, 0x1 ;  /* 0x00000001ff037424 */ /* 0x000fe200078e00ff */
[----:B------:R-:W-:-:S03]  /*10e70*/  MOV R2, 0x10ea0 ;  /* 0x00010ea000027802 */ /* 0x000fc60000000f00 */
[----:B------:R-:W-:Y:S02]  /*10e80*/  IMAD.MOV.U32 R144, RZ, RZ, R149 ;  /* 0x000000ffff907224 */ /* 0x000fe400078e0095 */
[----:B------:R-:W-:Y:S05]  /*10e90*/  CALL.REL.NOINC `($__internal_3_$__cuda_sm70_shflsync_bfly_p) ;  /* 0x000020c000007944 */ /* 0x000fea0003c00000 */
[----:B------:R-:W-:Y:S01]  /*10ea0*/  FMNMX.FTZ R149, R149, R175, !PT ;  /* 0x000000af95957209 */ /* 0x000fe20007810000 */
[----:B------:R-:W-:Y:S01]  /*10eb0*/  IMAD.MOV.U32 R144, RZ, RZ, R148 ;  /* 0x000000ffff907224 */ /* 0x000fe200078e0094 */
[----:B------:R-:W-:Y:S01]  /*10ec0*/  MOV R2, 0x10ef0 ;  /* 0x00010ef000027802 */ /* 0x000fe20000000f00 */
[----:B------:R-:W-:Y:S02]  /*10ed0*/  IMAD.MOV.U32 R3, RZ, RZ, 0x2 ;  /* 0x00000002ff037424 */ /* 0x000fe400078e00ff */
        /* <DEDUP_REMOVED lines=26> */
[----:B------:R-:W-:Y:S01]  /*11080*/  MOV R17, R175 ;  /* 0x000000af00117202 */ /* 0x000fe20000000f00 */
[----:B------:R-:W-:Y:S05]  /*11090*/  BRA `(.L_x_674) ;  /* 0xffff30c000007947 */ /* 0x000fea000383ffff */
.L_x_616:
[----:B------:R-:W-:Y:S01]  /*110a0*/  MOV R148, RZ ;  /* 0x000000ff00947202 */ /* 0x000fe20000000f00 */
[----:B------:R-:W-:Y:S01]  /*110b0*/  IMAD.MOV.U32 R147, RZ, RZ, R5 ;  /* 0x000000ffff937224 */ /* 0x000fe200078e0005 */
[----:B------:R-:W-:Y:S01]  /*110c0*/  MOV R2, 0x110f0 ;  /* 0x000110f000027802 */ /* 0x000fe20000000f00 */
[----:B------:R-:W-:Y:S02]  /*110d0*/  IMAD.MOV.U32 R3, RZ, RZ, 0x1c1f ;  /* 0x00001c1fff037424 */ /* 0x000fe400078e00ff */
[----:B--2---:R-:W-:Y:S05]  /*110e0*/  CALL.REL.NOINC `($__internal_4_$__cuda_sm70_shflsync_idx_p) ;  /* 0x00001ed000007944 */ /* 0x004fea0003c00000 */
[----:B------:R-:W-:Y:S01]  /*110f0*/  MOV R4, R149 ;  /* 0x0000009500047202 */ /* 0x000fe20000000f00 */
[----:B------:R-:W-:-:S05]  /*11100*/  BRA `(.L_x_675) ;  /* 0xffff4bf000007947 */ /* 0x000fca000383ffff */
.L_x_617:
[----:B------:R-:W-:Y:S01]  /*11110*/  MOV R148, RZ ;  /* 0x000000ff00947202 */ /* 0x000fe20000000f00 */
[----:B------:R-:W-:Y:S01]  /*11120*/  IMAD.MOV.U32 R147, RZ, RZ, R12 ;  /* 0x000000ffff937224 */ /* 0x000fe200078e000c */
[----:B------:R-:W-:Y:S01]  /*11130*/  MOV R2, 0x11160 ;  /* 0x0001116000027802 */ /* 0x000fe20000000f00 */
[----:B------:R-:W-:Y:S02]  /*11140*/  IMAD.MOV.U32 R3, RZ, RZ, 0x1c1f ;  /* 0x00001c1fff037424 */ /* 0x000fe400078e00ff */
[----:B-123--:R-:W-:Y:S05]  /*11150*/  CALL.REL.NOINC `($__internal_4_$__cuda_sm70_shflsync_idx_p) ;  /* 0x00001e6000007944 */ /* 0x00efea0003c00000 */
[C---:B------:R-:W-:Y:S01]  /*11160*/  ISETP.GE.AND P6, PT, R218.reuse, c[0x0][0x1d4], PT ;  /* 0x00007500da007a0c */ /* 0x040fe20003fc6270 */
[----:B------:R-:W-:Y:S01]  /*11170*/  IMAD.MOV.U32 R147, RZ, RZ, R5 ;  /* 0x000000ffff937224 */ /* 0x000fe200078e0005 */
[C---:B------:R-:W-:Y:S01]  /*11180*/  IADD3 R2, P0, R149.reuse, R20, RZ ;  /* 0x0000001495027210 */ /* 0x040fe20007f1e0ff */
[----:B------:R-:W-:Y:S01]  /*11190*/  IMAD.MOV.U32 R148, RZ, RZ, 0x1 ;  /* 0x00000001ff947424 */ /* 0x000fe200078e00ff */
[----:B------:R-:W-:Y:S02]  /*111a0*/  IADD3 R0, R218, 0x40, RZ ;  /* 0x00000040da007810 */ /* 0x000fe40007ffe0ff */
[----:B------:R-:W-:Y:S01]  /*111b0*/  ISETP.GE.AND P2, PT, R252, c[0x0][0x1d4], PT ;  /* 0x00007500fc007a0c */ /* 0x000fe20003f46270 */
[----:B------:R-:W-:Y:S01]  /*111c0*/  IMAD.X R3, R4, 0x1, R13, P0 ;  /* 0x0000000104037824 */ /* 0x000fe200000e060d */
[C---:B------:R-:W-:Y:S02]  /*111d0*/  IADD3 R6, P1, R149.reuse, R21, RZ ;  /* 0x0000001595067210 */ /* 0x040fe40007f3e0ff */
[----:B------:R-:W-:Y:S02]  /*111e0*/  ISETP.GE.AND P0, PT, R0, c[0x0][0x1d4], PT ;  /* 0x0000750000007a0c */ /* 0x000fe40003f06270 */
[----:B------:R-:W-:Y:S01]  /*111f0*/  SEL R11, RZ, 0x10, P6 ;  /* 0x00000010ff0b7807 */ /* 0x000fe20003000000 */
[----:B------:R-:W-:Y:S01]  /*11200*/  @!PT LDS RZ, [RZ] ;  /* 0x00000000fffff984 */ /* 0x000fe20000000800 */
[----:B------:R-:W-:Y:S01]  /*11210*/  @!PT LDS RZ, [RZ] ;  /* 0x00000000fffff984 */ /* 0x000fe20000000800 */
[----:B------:R-:W-:Y:S01]  /*11220*/  @!PT LDS RZ, [RZ] ;  /* 0x00000000fffff984 */ /* 0x000fe20000000800 */
[----:B------:R1:W-:Y:S01]  /*11230*/  LDGSTS.E.BYPASS.LTC128B.128 [R219+0x100], [R2.64], !P6 ;  /* 0x0010000002db7fae */ /* 0x0003e2000f101d46 */
[C---:B------:R-:W-:Y:S01]  /*11240*/  IMAD.X R7, R4.reuse, 0x1, R14, P1 ;  /* 0x0000000104077824 */ /* 0x040fe200008e060e */
[----:B------:R-:W-:Y:S02]  /*11250*/  SEL R10, RZ, 0x10, P2 ;  /* 0x00000010ff0a7807 */ /* 0x000fe40001000000 */
[----:B------:R-:W-:Y:S02]  /*11260*/  SEL R5, RZ, 0x10, P0 ;  /* 0x00000010ff057807 */ /* 0x000fe40000000000 */
[----:B------:R2:W-:Y:S01]  /*11270*/  LDGSTS.E.BYPASS.LTC128B.128 [R219+0x1100], [R6.64], !P2 ;  /* 0x0110000006db7fae */ /* 0x0005e2000d101d46 */
[----:B-1----:R-:W-:Y:S05]  /*11280*/  IADD3 R2, P1, R149, R22, RZ ;  /* 0x0000001695027210 */ /* 0x002fea0007f3e0ff */
[----:B------:R-:W-:Y:S05]  /*11290*/  IMAD.X R3, R4, 0x1, R15, P1 ;  /* 0x0000000104037824 */ /* 0x000fea00008e060f */
[----:B------:R1:W-:Y:S02]  /*112a0*/  LDGSTS.E.BYPASS.LTC128B.128 [R219+0x2100], [R2.64], !P0 ;  /* 0x0210000002db7fae */ /* 0x0003e4000c101d46 */
[----:B-1----:R-:W-:Y:S01]  /*112b0*/  MOV R2, 0x112e0 ;  /* 0x000112e000027802 */ /* 0x002fe20000000f00 */
[----:B------:R-:W-:Y:S02]  /*112c0*/  IMAD.MOV.U32 R3, RZ, RZ, 0x1c1f ;  /* 0x00001c1fff037424 */ /* 0x000fe400078e00ff */
[----:B--2---:R-:W-:Y:S05]  /*112d0*/  CALL.REL.NOINC `($__internal_4_$__cuda_sm70_shflsync_idx_p) ;  /* 0x00001ce000007944 */ /* 0x004fea0003c00000 */
[----:B------:R-:W-:Y:S01]  /*112e0*/  MOV R148, 0x1 ;  /* 0x0000000100947802 */ /* 0x000fe20000000f00 */
[----:B------:R-:W-:Y:S01]  /*112f0*/  IMAD.MOV.U32 R4, RZ, RZ, R149 ;  /* 0x000000ffff047224 */ /* 0x000fe200078e0095 */
[----:B------:R-:W-:Y:S01]  /*11300*/  MOV R3, 0x1c1f ;  /* 0x00001c1f00037802 */ /* 0x000fe20000000f00 */
[----:B------:R-:W-:Y:S01]  /*11310*/  IMAD.MOV.U32 R147, RZ, RZ, R12 ;  /* 0x000000ffff937224 */ /* 0x000fe200078e000c */
[----:B------:R-:W-:Y:S02]  /*11320*/  MOV R2, 0x11340 ;  /* 0x0001134000027802 */ /* 0x000fe40000000f00 */
[----:B------:R-:W-:Y:S05]  /*11330*/  CALL.REL.NOINC `($__internal_4_$__cuda_sm70_shflsync_idx_p) ;  /* 0x00001c8000007944 */ /* 0x000fea0003c00000 */
[----:B------:R-:W-:Y:S01]  /*11340*/  MOV R0, R149 ;  /* 0x0000009500007202 */ /* 0x000fe20000000f00 */
[----:B------:R-:W-:-:S05]  /*11350*/  BRA `(.L_x_676) ;  /* 0xffff4b0000007947 */ /* 0x000fca000383ffff */
.L_x_620:
[----:B------:R-:W-:Y:S01]  /*11360*/  MOV R148, RZ ;  /* 0x000000ff00947202 */ /* 0x000fe20000000f00 */
[----:B------:R-:W-:Y:S01]  /*11370*/  IMAD.MOV.U32 R147, RZ, RZ, R174 ;  /* 0x000000ffff937224 */ /* 0x000fe200078e00ae */
[----:B------:R-:W-:Y:S01]  /*11380*/  MOV R2, 0x113b0 ;  /* 0x000113b000027802 */ /* 0x000fe20000000f00 */
[----:B------:R-:W-:Y:S02]  /*11390*/  IMAD.MOV.U32 R3, RZ, RZ, 0x1c1f ;  /* 0x00001c1fff037424 */ /* 0x000fe400078e00ff */
[----:B------:R-:W-:Y:S05]  /*113a0*/  CALL.REL.NOINC `($__internal_4_$__cuda_sm70_shflsync_idx_p) ;  /* 0x00001c1000007944 */ /* 0x000fea0003c00000 */
[----:B------:R-:W-:Y:S01]  /*113b0*/  MOV R144, R149 ;  /* 0x0000009500907202 */ /* 0x000fe20000000f00 */
[----:B------:R-:W-:-:S05]  /*113c0*/  BRA `(.L_x_677) ;  /* 0xffff56c000007947 */ /* 0x000fca000383ffff */
.L_x_621:
[----:B------:R-:W-:Y:S01]  /*113d0*/  MOV R148, RZ ;  /* 0x000000ff00947202 */ /* 0x000fe20000000f00 */
[----:B------:R-:W-:Y:S01]  /*113e0*/  IMAD.MOV.U32 R147, RZ, RZ, R177 ;  /* 0x000000ffff937224 */ /* 0x000fe200078e00b1 */
[----:B------:R-:W-:Y:S01]  /*113f0*/  MOV R2, 0x11420 ;  /* 0x0001142000027802 */ /* 0x000fe20000000f00 */
[----:B------:R-:W-:Y:S02]  /*11400*/  IMAD.MOV.U32 R3, RZ, RZ, 0x1c1f ;  /* 0x00001c1fff037424 */ /* 0x000fe400078e00ff */
[----:B-12---:R-:W-:Y:S05]  /*11410*/  CALL.REL.NOINC `($__internal_4_$__cuda_sm70_shflsync_idx_p) ;  /* 0x00001ba000007944 */ /* 0x006fea0003c00000 */
        /* <DEDUP_REMOVED lines=32> */
.L_x_622:
[----:B------:R-:W-:Y:S01]  /*11620*/  MOV R3, 0x1c1f ;  /* 0x00001c1f00037802 */ /* 0x000fe20000000f00 */
[----:B------:R-:W-:Y:S01]  /*11630*/  IMAD.MOV.U32 R148, RZ, RZ, RZ ;  /* 0x000000ffff947224 */ /* 0x000fe200078e00ff */
[----:B------:R-:W-:Y:S02]  /*11640*/  MOV R2, 0x11660 ;  /* 0x0001166000027802 */ /* 0x000fe40000000f00 */
[----:B--2---:R-:W-:Y:S05]  /*11650*/  CALL.REL.NOINC `($__internal_4_$__cuda_sm70_shflsync_idx_p) ;  /* 0x0000196000007944 */ /* 0x004fea0003c00000 */
[----:B------:R-:W-:Y:S01]  /*11660*/  MOV R0, R149 ;  /* 0x0000009500007202 */ /* 0x000fe20000000f00 */
[----:B------:R-:W-:-:S05]  /*11670*/  BRA `(.L_x_679) ;  /* 0xffff57c000007947 */ /* 0x000fca000383ffff */
.L_x_623:
[----:B------:R-:W-:Y:S01]  /*11680*/  MOV R3, 0x1c1f ;  /* 0x00001c1f00037802 */ /* 0x000fe20000000f00 */
[----:B------:R-:W-:Y:S01]  /*11690*/  IMAD.MOV.U32 R148, RZ, RZ, 0x1 ;  /* 0x00000001ff947424 */ /* 0x000fe200078e00ff */
[----:B------:R-:W-:Y:S02]  /*116a0*/  MOV R2, 0x116c0 ;  /* 0x000116c000027802 */ /* 0x000fe40000000f00 */
[----:B-12---:R-:W-:Y:S05]  /*116b0*/  CALL.REL.NOINC `($__internal_4_$__cuda_sm70_shflsync_idx_p) ;  /* 0x0000190000007944 */ /* 0x006fea0003c00000 */
[----:B------:R-:W-:Y:S01]  /*116c0*/  MOV R2, 0x11910 ;  /* 0x0001191000027802 */ /* 0x000fe20000000f00 */
[----:B------:R-:W-:Y:S02]  /*116d0*/  IMAD.IADD R149, R144, 0x1, R149 ;  /* 0x0000000190957824 */ /* 0x000fe400078e0295 */
[----:B------:R-:W-:Y:S02]  /*116e0*/  IMAD.MOV.U32 R148, RZ, RZ, 0x2 ;  /* 0x00000002ff947424 */ /* 0x000fe400078e00ff */
[----:B------:R-:W-:Y:S01]  /*116f0*/  IMAD.MOV.U32 R3, RZ, RZ, 0x1c1f ;  /* 0x00001c1fff037424 */ /* 0x000fe200078e00ff */
[C---:B------:R-:W-:Y:S02]  /*11700*/  ISETP.GT.AND P6, PT, R149.reuse, RZ, PT ;  /* 0x000000ff9500720c */ /* 0x040fe40003fc4270 */
[C---:B------:R-:W-:Y:S02]  /*11710*/  ISETP.GT.AND P2, PT, R149.reuse, 0x1, PT ;  /* 0x000000019500780c */ /* 0x040fe40003f44270 */
[C---:B------:R-:W-:Y:S02]  /*11720*/  ISETP.GT.AND P1, PT, R149.reuse, 0x8, PT ;  /* 0x000000089500780c */ /* 0x040fe40003f24270 */
[----:B------:R-:W-:Y:S02]  /*11730*/  ISETP.GT.AND P0, PT, R149, 0x9, PT ;  /* 0x000000099500780c */ /* 0x000fe40003f04270 */
[----:B------:R-:W-:Y:S02]  /*11740*/  FSEL R16, R6, -INF , P6 ;  /* 0xff80000006107808 */ /* 0x000fe40003000000 */
[----:B------:R-:W-:Y:S02]  /*11750*/  FSEL R7, R7, -INF , P2 ;  /* 0xff80000007077808 */ /* 0x000fe40001000000 */
[----:B------:R-:W-:Y:S02]  /*11760*/  FSEL R18, R18, -INF , P1 ;  /* 0xff80000012127808 */ /* 0x000fe40000800000 */
[----:B------:R-:W-:Y:S02]  /*11770*/  FSEL R19, R19, -INF , P0 ;  /* 0xff80000013137808 */ /* 0x000fe40000000000 */
[C---:B------:R-:W-:Y:S02]  /*11780*/  ISETP.GT.AND P6, PT, R149.reuse, 0x10, PT ;  /* 0x000000109500780c */ /* 0x040fe40003fc4270 */
        /* <DEDUP_REMOVED lines=23> */
[----:B------:R-:W-:Y:S05]  /*11900*/  CALL.REL.NOINC `($__internal_4_$__cuda_sm70_shflsync_idx_p) ;  /* 0x000016b000007944 */ /* 0x000fea0003c00000 */
[----:B------:R-:W-:Y:S01]  /*11910*/  MOV R2, 0x11b60 ;  /* 0x00011b6000027802 */ /* 0x000fe20000000f00 */
[----:B------:R-:W-:Y:S02]  /*11920*/  IMAD.IADD R149, R144, 0x1, R149 ;  /* 0x0000000190957824 */ /* 0x000fe400078e0295 */
[----:B------:R-:W-:Y:S02]  /*11930*/  IMAD.MOV.U32 R148, RZ, RZ, 0x3 ;  /* 0x00000003ff947424 */ /* 0x000fe400078e00ff */
[----:B------:R-:W-:Y:S01]  /*11940*/  IMAD.MOV.U32 R3, RZ, RZ, 0x1c1f ;  /* 0x00001c1fff037424 */ /* 0x000fe200078e00ff */
[C---:B------:R-:W-:Y:S02]  /*11950*/  ISETP.GT.AND P6, PT, R149.reuse, RZ, PT ;  /* 0x000000ff9500720c */ /* 0x040fe40003fc4270 */
[C---:B------:R-:W-:Y:S02]  /*11960*/  ISETP.GT.AND P2, PT, R149.reuse, 0x1, PT ;  /* 0x000000019500780c */ /* 0x040fe40003f44270 */
[C---:B------:R-:W-:Y:S02]  /*11970*/  ISETP.GT.AND P1, PT, R149.reuse, 0x8, PT ;  /* 0x000000089500780c */ /* 0x040fe40003f24270 */
        /* <DEDUP_REMOVED lines=24> */
[----:B------:R-:W-:Y:S02]  /*11b00*/  ISETP.GT.AND P0, PT, R149, 0x39, PT ;  /* 0x000000399500780c */ /* 0x000fe40003f04270 */
[----:B------:R-:W-:Y:S02]  /*11b10*/  FSEL R250, R56, -INF , P6 ;  /* 0xff80000038fa7808 */ /* 0x000fe40003000000 */
[----:B------:R-:W-:Y:S02]  /*11b20*/  FSEL R249, R57, -INF , P2 ;  /* 0xff80000039f97808 */ /* 0x000fe40001000000 */
[----:B------:R-:W-:Y:S02]  /*11b30*/  FSEL R248, R60, -INF , P1 ;  /* 0xff8000003cf87808 */ /* 0x000fe40000800000 */
[----:B------:R-:W-:Y:S02]  /*11b40*/  FSEL R247, R61, -INF , P0 ;  /* 0xff8000003df77808 */ /* 0x000fe40000000000 */
[----:B------:R-:W-:Y:S05]  /*11b50*/  CALL.REL.NOINC `($__internal_4_$__cuda_sm70_shflsync_idx_p) ;  /* 0x0000146000007944 */ /* 0x000fea0003c00000 */
[----:B------:R-:W-:Y:S01]  /*11b60*/  FMNMX.FTZ R0, R16, R146, !PT ;  /* 0x0000009210007209 */ /* 0x000fe20007810000 */
[----:B------:R-:W-:Y:S01]  /*11b70*/  IMAD.IADD R144, R144, 0x1, R149 ;  /* 0x0000000190907824 */ /* 0x000fe200078e0295 */
[----:B------:R-:W-:Y:S01]  /*11b80*/  FMNMX.FTZ R4, R8, R150, !PT ;  /* 0x0000009608047209 */ /* 0x000fe20007810000 */
[----:B------:R-:W-:Y:S01]  /*11b90*/  IMAD.MOV.U32 R3, RZ, RZ, 0x2 ;  /* 0x00000002ff037424 */ /* 0x000fe200078e00ff */
[----:B------:R-:W-:Y:S02]  /*11ba0*/  FMNMX.FTZ R0, R7, R0, !PT ;  /* 0x0000000007007209 */ /* 0x000fe40007810000 */
        /* <DEDUP_REMOVED lines=97> */
[----:B------:R-:W-:Y:S02]  /*121c0*/  MOV R2, 0x121e0 ;  /* 0x000121e000027802 */ /* 0x000fe40000000f00 */
[----:B------:R-:W-:Y:S05]  /*121d0*/  CALL.REL.NOINC `($__internal_3_$__cuda_sm70_shflsync_bfly_p) ;  /* 0x00000d8000007944 */ /* 0x000fea0003c00000 */
[----:B------:R-:W-:Y:S01]  /*121e0*/  IMAD.MOV.U32 R3, RZ, RZ, 0x2 ;  /* 0x00000002ff037424 */ /* 0x000fe200078e00ff */
[----:B------:R-:W-:Y:S01]  /*121f0*/  FMNMX.FTZ R149, R144, R175, !PT ;  /* 0x000000af90957209 */ /* 0x000fe20007810000 */
[----:B------:R-:W-:Y:S01]  /*12200*/  IMAD.MOV.U32 R144, RZ, RZ, R0 ;  /* 0x000000ffff907224 */ /* 0x000fe200078e0000 */
        /* <DEDUP_REMOVED lines=24> */
[----:B------:R-:W-:Y:S01]  /*12390*/  MOV R3, R175 ;  /* 0x000000af00037202 */ /* 0x000fe20000000f00 */
[----:B------:R-:W-:-:S05]  /*123a0*/  BRA `(.L_x_680) ;  /* 0xffff580000007947 */ /* 0x000fca000383ffff */
.L_x_626:
[----:B-1--4-:R-:W-:Y:S01]  /*123b0*/  MOV R3, 0x1c1f ;  /* 0x00001c1f00037802 */ /* 0x012fe20000000f00 */
[----:B------:R-:W-:Y:S01]  /*123c0*/  IMAD.MOV.U32 R148, RZ, RZ, RZ ;  /* 0x000000ffff947224 */ /* 0x000fe200078e00ff */
[----:B------:R-:W-:Y:S02]  /*123d0*/  MOV R2, 0x123f0 ;  /* 0x000123f000027802 */ /* 0x000fe40000000f00 */
[----:B------:R-:W-:Y:S05]  /*123e0*/  CALL.REL.NOINC `($__internal_4_$__cuda_sm70_shflsync_idx_p) ;  /* 0x00000bd000007944 */ /* 0x000fea0003c00000 */
[----:B------:R-:W-:Y:S01]  /*123f0*/  MOV R3, R149 ;  /* 0x0000009500037202 */ /* 0x000fe20000000f00 */
[----:B------:R-:W-:-:S05]  /*12400*/  BRA `(.L_x_681) ;  /* 0xffff7bd000007947 */ /* 0x000fca000383ffff */
.L_x_629:
[----:B------:R-:W-:Y:S01]  /*12410*/  MOV R148, RZ ;  /* 0x000000ff00947202 */ /* 0x000fe20000000f00 */
[----:B------:R-:W-:Y:S01]  /*12420*/  IMAD.MOV.U32 R147, RZ, RZ, R174 ;  /* 0x000000ffff937224 */ /* 0x000fe200078e00ae */
[----:B------:R-:W-:Y:S01]  /*12430*/  MOV R2, 0x12460 ;  /* 0x0001246000027802 */ /* 0x000fe20000000f00 */
[----:B------:R-:W-:Y:S02]  /*12440*/  IMAD.MOV.U32 R3, RZ, RZ, 0x1c1f ;  /* 0x00001c1fff037424 */ /* 0x000fe400078e00ff */
[----:B------:R-:W-:Y:S05]  /*12450*/  CALL.REL.NOINC `($__internal_4_$__cuda_sm70_shflsync_idx_p) ;  /* 0x00000b6000007944 */ /* 0x000fea0003c00000 */
[----:B------:R-:W-:Y:S01]  /*12460*/  MOV R144, R149 ;  /* 0x0000009500907202 */ /* 0x000fe20000000f00 */
[----:B------:R-:W-:-:S05]  /*12470*/  BRA `(.L_x_682) ;  /* 0xffff886000007947 */ /* 0x000fca000383ffff */
.L_x_630:
[----:B------:R-:W-:Y:S01]  /*12480*/  MOV R148, RZ ;  /* 0x000000ff00947202 */ /* 0x000fe20000000f00 */
[----:B------:R-:W-:Y:S01]  /*12490*/  IMAD.MOV.U32 R147, RZ, RZ, R175 ;  /* 0x000000ffff937224 */ /* 0x000fe200078e00af */
[----:B------:R-:W-:Y:S01]  /*124a0*/  MOV R2, 0x124d0 ;  /* 0x000124d000027802 */ /* 0x000fe20000000f00 */
[----:B------:R-:W-:Y:S02]  /*124b0*/  IMAD.MOV.U32 R3, RZ, RZ, 0x1c1f ;  /* 0x00001c1fff037424 */ /* 0x000fe400078e00ff */
[----:B-12---:R-:W-:Y:S05]  /*124c0*/  CALL.REL.NOINC `($__internal_4_$__cuda_sm70_shflsync_idx_p) ;  /* 0x00000af000007944 */ /* 0x006fea0003c00000 */
[C---:B------:R-:W-:Y:S01]  /*124d0*/  IADD3 R2, -R217.reuse, 0x10, RZ ;  /* 0x00000010d9027810 */ /* 0x040fe20007ffe1ff */
[----:B------:R-:W-:Y:S01]  /*124e0*/  IMAD.MOV.U32 R148, RZ, RZ, 0x1 ;  /* 0x00000001ff947424 */ /* 0x000fe200078e00ff */
[----:B------:R-:W-:Y:S02]  /*124f0*/  ISETP.NE.U32.AND P0, PT, R217, RZ, PT ;  /* 0x000000ffd900720c */ /* 0x000fe40003f05070 */
[----:B------:R-:W-:Y:S04]  /*12500*/  LOP3.LUT R2, R2, 0xf, RZ, 0xc0, !PT ;  /* 0x0000000f02027812 */ /* 0x000fe800078ec0ff */
[----:B------:R-:W-:Y:S04]  /*12510*/  IADD3 R2, P6, P5, R2, R149, R181 ;  /* 0x0000009502027210 */ /* 0x000fe80007dde0b5 */
[----:B------:R-:W-:Y:S05]  /*12520*/  IADD3.X R3, RZ, R144, R178, P6, P5 ;  /* 0x00000090ff037210 */ /* 0x000fea00037ea4b2 */
[----:B------:R-:W-:Y:S01]  /*12530*/  @!PT LDS RZ, [RZ] ;  /* 0x00000000fffff984 */ /* 0x000fe20000000800 */
[----:B------:R-:W-:Y:S01]  /*12540*/  @!PT LDS RZ, [RZ] ;  /* 0x00000000fffff984 */ /* 0x000fe20000000800 */
[----:B------:R-:W-:Y:S01]  /*12550*/  @!PT LDS RZ, [RZ] ;  /* 0x00000000fffff984 */ /* 0x000fe20000000800 */
[----:B------:R1:W-:Y:S01]  /*12560*/  LDGSTS.E.BYPASS.LTC128B.128.ZFILL [R219+0x3100], [R2.64], P0 ;  /* 0x0310000002db7fae */ /* 0x0003e20008141d46 */
[C---:B------:R-:W-:Y:S05]  /*12570*/  IADD3 R146, P0, R149.reuse, R179, RZ ;  /* 0x000000b395927210 */ /* 0x040fea0007f1e0ff */
[C---:B------:R-:W-:Y:S05]  /*12580*/  IMAD.X R147, R144.reuse, 0x1, R176, P0 ;  /* 0x0000000190937824 */ /* 0x040fea00000e06b0 */
[----:B------:R2:W-:Y:S01]  /*12590*/  LDGSTS.E.BYPASS.LTC128B.128 [R219+0x4100], [R146.64], !P2 ;  /* 0x0410000092db7fae */ /* 0x0005e2000d101d46 */
[----:B-1----:R-:W-:Y:S05]  /*125a0*/  IADD3 R2, P0, R149, R180, RZ ;  /* 0x000000b495027210 */ /* 0x002fea0007f1e0ff */
[----:B------:R-:W-:Y:S05]  /*125b0*/  IMAD.X R3, R144, 0x1, R177, P0 ;  /* 0x0000000190037824 */ /* 0x000fea00000e06b1 */
[----:B------:R1:W-:Y:S01]  /*125c0*/  LDGSTS.E.BYPASS.LTC128B.128 [R219+0x5100], [R2.64], !P1 ;  /* 0x0510000002db7fae */ /* 0x0003e2000c901d46 */
[----:B--2---:R-:W-:Y:S01]  /*125d0*/  IMAD.MOV.U32 R147, RZ, RZ, R174 ;  /* 0x000000ffff937224 */ /* 0x004fe200078e00ae */
[----:B-1----:R-:W-:Y:S01]  /*125e0*/  MOV R2, 0x12610 ;  /* 0x0001261000027802 */ /* 0x002fe20000000f00 */
[----:B------:R-:W-:Y:S02]  /*125f0*/  IMAD.MOV.U32 R3, RZ, RZ, 0x1c1f ;  /* 0x00001c1fff037424 */ /* 0x000fe400078e00ff */
[----:B------:R-:W-:Y:S05]  /*12600*/  CALL.REL.NOINC `($__internal_4_$__cuda_sm70_shflsync_idx_p) ;  /* 0x000009b000007944 */ /* 0x000fea0003c00000 */
        /* <DEDUP_REMOVED lines=8> */
.L_x_631:
[----:B------:R-:W-:Y:S02]  /*12690*/  MOV R3, 0x2 ;  /* 0x0000000200037802 */ /* 0x000fe40000000f00 */
[----:B------:R-:W-:Y:S02]  /*126a0*/  MOV R2, 0x126c0 ;  /* 0x000126c000027802 */ /* 0x000fe40000000f00 */
[----:B-1----:R-:W-:Y:S05]  /*126b0*/  CALL.REL.NOINC `($__internal_3_$__cuda_sm70_shflsync_bfly_p) ;  /* 0x000008a000007944 */ /* 0x002fea0003c00000 */
        /* <DEDUP_REMOVED lines=33> */
.L_x_633:
[----:B------:R2:W5:Y:S01]  /*128d0*/  LDL R144, [R1+0x4] ;  /* 0x0000040001907983 */ /* 0x0005620000100800 */
[----:B-1----:R-:W-:-:S02]  /*128e0*/  MOV R3, 0x2 ;  /* 0x0000000200037802 */ /* 0x002fc40000000f00 */
[----:B------:R-:W-:Y:S02]  /*128f0*/  MOV R2, 0x12910 ;  /* 0x0001291000027802 */ /* 0x000fe40000000f00 */
[----:B--2--5:R-:W-:Y:S05]  /*12900*/  CALL.REL.NOINC `($__internal_3_$__cuda_sm70_shflsync_bfly_p) ;  /* 0x0000065000007944 */ /* 0x024fea0003c00000 */
[----:B------:R-:W-:Y:S01]  /*12910*/  MOV R4, R175 ;  /* 0x000000af00047202 */ /* 0x000fe20000000f00 */
[----:B------:R-:W-:Y:S05]  /*12920*/  BRA `(.L_x_685) ;  /* 0xffffa8c000007947 */ /* 0x000fea000383ffff */
.L_x_634:
[----:B------:R-:W-:Y:S01]  /*12930*/  IMAD.MOV.U32 R144, RZ, RZ, R4 ;  /* 0x000000ffff907224 */ /* 0x000fe200078e0004 */
[----:B------:R-:W-:Y:S02]  /*12940*/  MOV R3, 0x1 ;  /* 0x0000000100037802 */ /* 0x000fe40000000f00 */
[----:B------:R-:W-:Y:S02]  /*12950*/  MOV R2, 0x12970 ;  /* 0x0001297000027802 */ /* 0x000fe40000000f00 */
[----:B------:R-:W-:Y:S05]  /*12960*/  CALL.REL.NOINC `($__internal_3_$__cuda_sm70_shflsync_bfly_p) ;  /* 0x000005f000007944 */ /* 0x000fea0003c00000 */
[----:B------:R1:W5:Y:S01]  /*12970*/  LDL R144, [R1+0x10] ;  /* 0x0000100001907983 */ /* 0x0003620000100800 */
[----:B------:R-:W-:Y:S01]  /*12980*/  FADD.FTZ R4, R4, R175 ;  /* 0x000000af04047221 */ /* 0x000fe20000010000 */
[----:B------:R-:W-:Y:S02]  /*12990*/  MOV R3, 0x2 ;  /* 0x0000000200037802 */ /* 0x000fe40000000f00 */
[----:B------:R-:W-:Y:S02]  /*129a0*/  MOV R2, 0x129c0 ;  /* 0x000129c000027802 */ /* 0x000fe40000000f00 */
[----:B-1---5:R-:W-:Y:S05]  /*129b0*/  CALL.REL.NOINC `($__internal_3_$__cuda_sm70_shflsync_bfly_p) ;  /* 0x000005a000007944 */ /* 0x022fea0003c00000 */
[----:B------:R-:W2:Y:S01]  /*129c0*/  LDL.LU R0, [R1+0x10] ;  /* 0x0000100001007983 */ /* 0x000ea20000300800 */
[----:B------:R-:W-:Y:S02]  /*129d0*/  MOV R3, 0x1 ;  /* 0x0000000100037802 */ /* 0x000fe40000000f00 */
[----:B------:R-:W-:Y:S01]  /*129e0*/  MOV R2, 0x12a20 ;  /* 0x00012a2000027802 */ /* 0x000fe20000000f00 */
[----:B--2---:R-:W-:-:S05]  /*129f0*/  FADD.FTZ R5, R0, R175 ;  /* 0x000000af00057221 */ /* 0x004fca0000010000 */
[----:B------:R-:W-:Y:S02]  /*12a00*/  MOV R144, R5 ;  /* 0x0000000500907202 */ /* 0x000fe40000000f00 */
        /* <DEDUP_REMOVED lines=23> */
[----:B------:R-:W-:Y:S05]  /*12b80*/  BRA `(.L_x_686) ;  /* 0xffffa79000007947 */ /* 0x000fea000383ffff */
.L_x_649:
[----:B------:R-:W-:Y:S01]  /*12b90*/  IMAD.MOV.U32 R147, RZ, RZ, R5 ;  /* 0x000000ffff937224 */ /* 0x000fe200078e0005 */
[----:B------:R-:W-:Y:S01]  /*12ba0*/  MOV R148, RZ ;  /* 0x000000ff00947202 */ /* 0x000fe20000000f00 */
[----:B------:R-:W-:Y:S01]  /*12bb0*/  IMAD.MOV.U32 R3, RZ, RZ, 0x1c1f ;  /* 0x00001c1fff037424 */ /* 0x000fe200078e00ff */
[----:B------:R-:W-:Y:S02]  /*12bc0*/  MOV R2, 0x12be0 ;  /* 0x00012be000027802 */ /* 0x000fe40000000f00 */
[----:B------:R-:W-:Y:S05]  /*12bd0*/  CALL.REL.NOINC `($__internal_4_$__cuda_sm70_shflsync_idx_p) ;  /* 0x000003e000007944 */ /* 0x000fea0003c00000 */
[----:B------:R-:W-:Y:S01]  /*12be0*/  MOV R4, R149 ;  /* 0x0000009500047202 */ /* 0x000fe20000000f00 */
[----:B------:R-:W-:Y:S05]  /*12bf0*/  BRA `(.L_x_687) ;  /* 0xffffc89000007947 */ /* 0x000fea000383ffff */
.L_x_650:
[----:B------:R-:W-:Y:S01]  /*12c00*/  IMAD.MOV.U32 R147, RZ, RZ, R11 ;  /* 0x000000ffff937224 */ /* 0x000fe200078e000b */
[----:B------:R-:W-:Y:S01]  /*12c10*/  MOV R148, RZ ;  /* 0x000000ff00947202 */ /* 0x000fe20000000f00 */
[----:B------:R-:W-:Y:S01]  /*12c20*/  IMAD.MOV.U32 R3, RZ, RZ, 0x1c1f ;  /* 0x00001c1fff037424 */ /* 0x000fe200078e00ff */
[----:B------:R-:W-:Y:S02]  /*12c30*/  MOV R2, 0x12c50 ;  /* 0x00012c5000027802 */ /* 0x000fe40000000f00 */
[----:B-12---:R-:W-:Y:S05]  /*12c40*/  CALL.REL.NOINC `($__internal_4_$__cuda_sm70_shflsync_idx_p) ;  /* 0x0000037000007944 */ /* 0x006fea0003c00000 */
[----:B------:R-:W-:Y:S01]  /*12c50*/  MOV R0, R149 ;  /* 0x0000009500007202 */ /* 0x000fe20000000f00 */
[----:B------:R-:W-:Y:S05]  /*12c60*/  BRA `(.L_x_688) ;  /* 0xffffc84000007947 */ /* 0x000fea000383ffff */
.L_x_653:
[----:B------:R-:W-:Y:S01]  /*12c70*/  IMAD.MOV.U32 R147, RZ, RZ, R5 ;  /* 0x000000ffff937224 */ /* 0x000fe200078e0005 */
[----:B------:R-:W-:Y:S01]  /*12c80*/  MOV R148, 0x1 ;  /* 0x0000000100947802 */ /* 0x000fe20000000f00 */
[----:B-1----:R-:W-:Y:S01]  /*12c90*/  IMAD.MOV.U32 R3, RZ, RZ, 0x1c1f ;  /* 0x00001c1fff037424 */ /* 0x002fe200078e00ff */
[----:B------:R-:W-:-:S02]  /*12ca0*/  MOV R2, 0x12cc0 ;  /* 0x00012cc000027802 */ /* 0x000fc40000000f00 */
[----:B--234-:R-:W-:Y:S05]  /*12cb0*/  CALL.REL.NOINC `($__internal_4_$__cuda_sm70_shflsync_idx_p) ;  /* 0x0000030000007944 */ /* 0x01cfea0003c00000 */
        /* <DEDUP_REMOVED lines=8> */
.L_x_656:
[----:B------:R-:W-:Y:S01]  /*12d40*/  IMAD.MOV.U32 R147, RZ, RZ, R5 ;  /* 0x000000ffff937224 */ /* 0x000fe200078e0005 */
[----:B------:R-:W-:Y:S01]  /*12d50*/  MOV R148, 0x2 ;  /* 0x0000000200947802 */ /* 0x000fe20000000f00 */
[----:B-1----:R-:W-:Y:S01]  /*12d60*/  IMAD.MOV.U32 R3, RZ, RZ, 0x1c1f ;  /* 0x00001c1fff037424 */ /* 0x002fe200078e00ff */
[----:B------:R-:W-:Y:S02]  /*12d70*/  MOV R2, 0x12d90 ;  /* 0x00012d9000027802 */ /* 0x000fe40000000f00 */
[----:B--234-:R-:W-:Y:S05]  /*12d80*/  CALL.REL.NOINC `($__internal_4_$__cuda_sm70_shflsync_idx_p) ;  /* 0x0000023000007944 */ /* 0x01cfea0003c00000 */
[----:B------:R-:W-:Y:S01]  /*12d90*/  MOV R4, R149 ;  /* 0x0000009500047202 */ /* 0x000fe20000000f00 */
[----:B------:R-:W-:Y:S05]  /*12da0*/  BRA `(.L_x_690) ;  /* 0xffffca8000007947 */ /* 0x000fea000383ffff */
.L_x_657:
[----:B------:R-:W-:Y:S01]  /*12db0*/  IMAD.MOV.U32 R147, RZ, RZ, R11 ;  /* 0x000000ffff937224 */ /* 0x000fe200078e000b */
[----:B------:R-:W-:Y:S01]  /*12dc0*/  MOV R148, 0x2 ;  /* 0x0000000200947802 */ /* 0x000fe20000000f00 */
[----:B-1----:R-:W-:Y:S01]  /*12dd0*/  IMAD.MOV.U32 R3, RZ, RZ, 0x1c1f ;  /* 0x00001c1fff037424 */ /* 0x002fe200078e00ff */
[----:B------:R-:W-:Y:S02]  /*12de0*/  MOV R2, 0x12e00 ;  /* 0x00012e0000027802 */ /* 0x000fe40000000f00 */
[----:B--234-:R-:W-:Y:S05]  /*12df0*/  CALL.REL.NOINC `($__internal_4_$__cuda_sm70_shflsync_idx_p) ;  /* 0x000001c000007944 */ /* 0x01cfea0003c00000 */
[----:B------:R-:W-:Y:S01]  /*12e00*/  MOV R0, R149 ;  /* 0x0000009500007202 */ /* 0x000fe20000000f00 */
[----:B------:R-:W-:Y:S05]  /*12e10*/  BRA `(.L_x_691) ;  /* 0xffffca3000007947 */ /* 0x000fea000383ffff */
.L_x_660:
        /* <DEDUP_REMOVED lines=13> */
.L_x_662:
[----:B------:R-:W-:Y:S01]  /*12ef0*/  IMAD.MOV.U32 R147, RZ, RZ, R64 ;  /* 0x000000ffff937224 */ /* 0x000fe200078e0040 */
[----:B------:R-:W-:Y:S01]  /*12f00*/  MOV R148, RZ ;  /* 0x000000ff00947202 */ /* 0x000fe20000000f00 */
[----:B-1----:R-:W-:Y:S01]  /*12f10*/  IMAD.MOV.U32 R3, RZ, RZ, 0x1f ;  /* 0x0000001fff037424 */ /* 0x002fe200078e00ff */
[----:B------:R-:W-:Y:S02]  /*12f20*/  MOV R2, 0x12f40 ;  /* 0x00012f4000027802 */ /* 0x000fe40000000f00 */
[----:B--23--:R-:W-:Y:S05]  /*12f30*/  CALL.REL.NOINC `($__internal_4_$__cuda_sm70_shflsync_idx_p) ;  /* 0x0000008000007944 */ /* 0x00cfea0003c00000 */
[----:B------:R-:W-:Y:S01]  /*12f40*/  MOV R0, R149 ;  /* 0x0000009500007202 */ /* 0x000fe20000000f00 */
[----:B------:R-:W-:Y:S05]  /*12f50*/  BRA `(.L_x_693) ;  /* 0xffffcc7000007947 */ /* 0x000fea000383ffff */
        .weak           $__internal_3_$__cuda_sm70_shflsync_bfly_p
        .type           $__internal_3_$__cuda_sm70_shflsync_bfly_p,@function
        .size           $__internal_3_$__cuda_sm70_shflsync_bfly_p,($__internal_4_$__cuda_sm70_shflsync_idx_p - $__internal_3_$__cuda_sm70_shflsync_bfly_p)
$__internal_3_$__cuda_sm70_shflsync_bfly_p:
[----:B------:R-:W-:Y:S02]  /*12f60*/  MOV R175, 0x1f ;  /* 0x0000001f00af7802 */ /* 0x000fe40000000f00 */
[----:B------:R-:W-:-:S04]  /*12f70*/  MOV R180, 0xffffffff ;  /* 0xffffffff00b47802 */ /* 0x000fc80000000f00 */
[----:B------:R-:W-:Y:S04]  /*12f80*/  WARPSYNC R180 ;  /* 0x000000b400007348 */ /* 0x000fe80003800000 */
[----:B------:R1:W2:Y:S02]  /*12f90*/  SHFL.BFLY PT, R175, R144, R3, R175 ;  /* 0x0c00000390af7389 */ /* 0x0002a400000e00af */
[----:B-1----:R-:W-:-:S04]  /*12fa0*/  MOV R3, 0x0 ;  /* 0x0000000000037802 */ /* 0x002fc80000000f00 */
[----:B--2---:R-:W-:Y:S05]  /*12fb0*/  RET.REL.NODEC R2 `(_ZN7cutlass13device_kernelIN5flash19enable_sm80_to_sm89INS1_16FlashAttnFwdSm80INS1_25CollectiveMainloopFwdSm80ILi4ELi1ELb0EN4cute5tupleIJNS5_1CILi128EEENS7_ILi64EEENS7_ILi96EEEEEELi96ENS_10bfloat16_tEfNS_4arch4Sm80ELb1ELb0ELb0ELb0ELb1ELb0ELb1ELb0EEENS1_21CollectiveEpilogueFwdINS6_IJS8_SA_S9_EEENS6_IJNS7_ILi1EEESI_SI_EEESC_SE_Li128ELb0ELb1ELb0ELb0EEENS1_30DynamicPersistentTileSchedulerILi128ELi128ELb0ELb1ELb0EEEEEEEEEvNT_6ParamsE) ;  /* 0xfffed04002007950 */ /* 0x004fea0003c3ffff */
        .weak           $__internal_4_$__cuda_sm70_shflsync_idx_p
        .type           $__internal_4_$__cuda_sm70_shflsync_idx_p,@function
        .size           $__internal_4_$__cuda_sm70_shflsync_idx_p,(.L_x_864 - $__internal_4_$__cuda_sm70_shflsync_idx_p)
$__internal_4_$__cuda_sm70_shflsync_idx_p:
[----:B------:R-:W-:-:S04]  /*12fc0*/  MOV R149, 0xffffffff ;  /* 0xffffffff00957802 */ /* 0x000fc80000000f00 */
[----:B------:R-:W-:Y:S04]  /*12fd0*/  WARPSYNC R149 ;  /* 0x0000009500007348 */ /* 0x000fe80003800000 */
[----:B------:R1:W2:Y:S02]  /*12fe0*/  SHFL.IDX PT, R149, R147, R148, R3 ;  /* 0x0000009493957389 */ /* 0x0002a400000e0003 */
[----:B-1----:R-:W-:-:S04]  /*12ff0*/  MOV R3, 0x0 ;  /* 0x0000000000037802 */ /* 0x002fc80000000f00 */
[----:B--2---:R-:W-:Y:S05]  /*13000*/  RET.REL.NODEC R2 `(_ZN7cutlass13device_kernelIN5flash19enable_sm80_to_sm89INS1_16FlashAttnFwdSm80INS1_25CollectiveMainloopFwdSm80ILi4ELi1ELb0EN4cute5tupleIJNS5_1CILi128EEENS7_ILi64EEENS7_ILi96EEEEEELi96ENS_10bfloat16_tEfNS_4arch4Sm80ELb1ELb0ELb0ELb0ELb1ELb0ELb1ELb0EEENS1_21CollectiveEpilogueFwdINS6_IJS8_SA_S9_EEENS6_IJNS7_ILi1EEESI_SI_EEESC_SE_Li128ELb0ELb1ELb0ELb0EEENS1_30DynamicPersistentTileSchedulerILi128ELi128ELb0ELb1ELb0EEEEEEEEEvNT_6ParamsE) ;  /* 0xfffecff002007950 */ /* 0x004fea0003c3ffff */
.L_x_694:
        /* <DEDUP_REMOVED lines=15> */
.L_x_864:


//--------------------- .text._ZN7cutlass13device_kernelIN5flash19enable_sm80_to_sm89INS1_16FlashAttnFwdSm80INS1_25CollectiveMainloopFwdSm80ILi4ELi1ELb0EN4cute5tupleIJNS5_1CILi128EEENS7_ILi64EEENS7_ILi96EEEEEELi96ENS_10bfloat16_tEfNS_4arch4Sm80ELb1ELb0ELb0ELb1ELb1ELb0ELb1ELb0EEENS1_21CollectiveEpilogueFwdINS6_IJS8_SA_S9_EEENS6_IJNS7_ILi1EEESI_SI_EEESC_SE_Li128ELb1ELb1ELb0ELb0EEENS1_19SingleTileSchedulerILb1ELb0ELb1ELi128EEEEEEEEEvNT_6ParamsE --------------------------
	.section	.text._ZN7cutlass13device_kernelIN5flash19enable_sm80_to_sm89INS1_16FlashAttnFwdSm80INS1_25CollectiveMainloopFwdSm80ILi4ELi1ELb0EN4cute5tupleIJNS5_1CILi128EEENS7_ILi64EEENS7_ILi96EEEEEELi96ENS_10bfloat16_tEfNS_4arch4Sm80ELb1ELb0ELb0ELb1ELb1ELb0ELb1ELb0EEENS1_21CollectiveEpilogueFwdINS6_IJS8_SA_S9_EEENS6_IJNS7_ILi1EEESI_SI_EEESC_SE_Li128ELb1ELb1ELb0ELb0EEENS1_19SingleTileSchedulerILb1ELb0ELb1ELi128EEEEEEEEEvNT_6ParamsE,"ax",@progbits
	.sectioninfo	@"SHI_REGISTERS=255"
	.align	128
.text._ZN7cutlass13device_kernelIN5flash19enable_sm80_to_sm89INS1_16FlashAttnFwdSm80INS1_25CollectiveMainloopFwdSm80ILi4ELi1ELb0EN4cute5tupleIJNS5_1CILi128EEENS7_ILi64EEENS7_ILi96EEEEEELi96ENS_10bfloat16_tEfNS_4arch4Sm80ELb1ELb0ELb0ELb1ELb1ELb0ELb1ELb0EEENS1_21CollectiveEpilogueFwdINS6_IJS8_SA_S9_EEENS6_IJNS7_ILi1EEESI_SI_EEESC_SE_Li128ELb1ELb1ELb0ELb0EEENS1_19SingleTileSchedulerILb1ELb0ELb1ELi128EEEEEEEEEvNT_6ParamsE:
        .type           _ZN7cutlass13device_kernelIN5flash19enable_sm80_to_sm89INS1_16FlashAttnFwdSm80INS1_25CollectiveMainloopFwdSm80ILi4ELi1ELb0EN4cute5tupleIJNS5_1CILi128EEENS7_ILi64EEENS7_ILi96EEEEEELi96ENS_10bfloat16_tEfNS_4arch4Sm80ELb1ELb0ELb0ELb1ELb1ELb0ELb1ELb0EEENS1_21CollectiveEpilogueFwdINS6_IJS8_SA_S9_EEENS6_IJNS7_ILi1EEESI_SI_EEESC_SE_Li128ELb1ELb1ELb0ELb0EEENS1_19SingleTileSchedulerILb1ELb0ELb1ELi128EEEEEEEEEvNT_6ParamsE,@function
        .size           _ZN7cutlass13device_kernelIN5flash19enable_sm80_to_sm89INS1_16FlashAttnFwdSm80INS1_25CollectiveMainloopFwdSm80ILi4ELi1ELb0EN4cute5tupleIJNS5_1CILi128EEENS7_ILi64EEENS7_ILi96EEEEEELi96ENS_10bfloat16_tEfNS_4arch4Sm80ELb1ELb0ELb0ELb1ELb1ELb0ELb1ELb0EEENS1_21CollectiveEpilogueFwdINS6_IJS8_SA_S9_EEENS6_IJNS7_ILi1EEESI_SI_EEESC_SE_Li128ELb1ELb1ELb0ELb0EEENS1_19SingleTileSchedulerILb1ELb0ELb1ELi128EEEEEEEEEvNT_6ParamsE,(.L_x_867 - _ZN7cutlass13device_kernelIN5flash19enable_sm80_to_sm89INS1_16FlashAttnFwdSm80INS1_25CollectiveMainloopFwdSm80ILi4ELi1ELb0EN4cute5tupleIJNS5_1CILi128EEENS7_ILi64EEENS7_ILi96EEEEEELi96ENS_10bfloat16_tEfNS_4arch4Sm80ELb1ELb0ELb0ELb1ELb1ELb0ELb1ELb0EEENS1_21CollectiveEpilogueFwdINS6_IJS8_SA_S9_EEENS6_IJNS7_ILi1EEESI_SI_EEESC_SE_Li128ELb1ELb1ELb0ELb0EEENS1_19SingleTileSchedulerILb1ELb0ELb1ELi128EEEEEEEEEvNT_6ParamsE)
        .other          _ZN7cutlass13device_kernelIN5flash19enable_sm80_to_sm89INS1_16FlashAttnFwdSm80INS1_25CollectiveMainloopFwdSm80ILi4ELi1ELb0EN4cute5tupleIJNS5_1CILi128EEENS7_ILi64EEENS7_ILi96EEEEEELi96ENS_10bfloat16_tEfNS_4arch4Sm80ELb1ELb0ELb0ELb1ELb1ELb0ELb1ELb0EEENS1_21CollectiveEpilogueFwdINS6_IJS8_SA_S9_EEENS6_IJNS7_ILi1EEESI_SI_EEESC_SE_Li128ELb1ELb1ELb0ELb0EEENS1_19SingleTileSchedulerILb1ELb0ELb1ELi128EEEEEEEEEvNT_6ParamsE,@"STO_CUDA_ENTRY STV_DEFAULT"
_ZN7cutlass13device_kernelIN5flash19enable_sm80_to_sm89INS1_16FlashAttnFwdSm80INS1_25CollectiveMainloopFwdSm80ILi4ELi1ELb0EN4cute5tupleIJNS5_1CILi128EEENS7_ILi64EEENS7_ILi96EEEEEELi96ENS_10bfloat16_tEfNS_4arch4Sm80ELb1ELb0ELb0ELb1ELb1ELb0ELb1ELb0EEENS1_21CollectiveEpilogueFwdINS6_IJS8_SA_S9_EEENS6_IJNS7_ILi1EEESI_SI_EEESC_SE_Li128ELb1ELb1ELb0ELb0EEENS1_19SingleTileSchedulerILb1ELb0ELb1ELi128EEEEEEEEEvNT_6ParamsE:
[----:B------:R-:W-:Y:S02]  /*0000*/  MOV R1, c[0x0][0x28] ;  /* 0x00000a0000017a02 */ /* 0x000fe40000000f00 */
[----:B------:R-:W1:Y:S01]  /*0010*/  S2R R143, SR_TID.X ;  /* 0x00000000008f7919 */ /* 0x000e620000002100 */
[----:B------:R-:W2:Y:S01]  /*0020*/  S2UR UR13, SR_CTAID.Z ;  /* 0x00000000000d79c3 */ /* 0x000ea20000002700 */
[----:B------:R-:W-:Y:S01]  /*0030*/  UMOV UR17, 0x4 ;  /* 0x0000000400117882 */ /* 0x000fe20000000000 */
[----:B------:R-:W-:Y:S01]  /*0040*/  IADD3 R1, R1, -0x50, RZ ;  /* 0xffffffb001017810 */ /* 0x000fe20007ffe0ff */
[----:B------:R-:W-:Y:S02]  /*0050*/  ULDC.64 UR4, c[0x0][0x568] ;  /* 0x00015a0000047ab9 */ /* 0x000fe40000000a00 */
[----:B------:R-:W-:-:S03]  /*0060*/  ULDC.64 UR14, c[0x0][0x118] ;  /* 0x00004600000e7ab9 */ /* 0x000fc60000000a00 */
[----:B------:R-:W3:Y:S01]  /*0070*/  S2UR UR10, SR_CTAID.X ;  /* 0x00000000000a79c3 */ /* 0x000ee20000002500 */
[----:B-1----:R-:W-:Y:S01]  /*0080*/  SHF.R.U32.HI R0, RZ, 0x5, R143 ;  /* 0x00000005ff007819 */ /* 0x002fe2000001168f */
[----:B--2---:R-:W-:-:S05]  /*0090*/  UIMAD.WIDE UR4, UR13, UR17, UR4 ;  /* 0x000000110d0472a5 */ /* 0x004fca000f8e0204 */
[----:B------:R-:W1:Y:S02]  /*00a0*/  SHFL.IDX PT, R0, R0, RZ, 0x1f ;  /* 0x00001fff00007589 */ /* 0x000e6400000e0000 */
[----:B-1----:R-:W-:-:S13]  /*00b0*/  ISETP.NE.AND P0, PT, R0, RZ, PT ;  /* 0x000000ff0000720c */ /* 0x002fda0003f05270 */
[----:B---3--:R-:W-:Y:S05]  /*00c0*/  @!P0 BRA `(.L_x_695) ;  /* 0x000001c000008947 */ /* 0x008fea0003800000 */
[----:B------:R-:W-:-:S04]  /*00d0*/  ISETP.NE.U32.AND P0, PT, RZ, c[0x0][0x568], PT ;  /* 0x00015a00ff007a0c */ /* 0x000fc80003f05070 */
[----:B------:R-:W-:-:S13]  /*00e0*/  ISETP.NE.AND.EX P0, PT, RZ, c[0x0][0x56c], PT, P0 ;  /* 0x00015b00ff007a0c */ /* 0x000fda0003f05300 */
[----:B------:R-:W-:Y:S05]  /*00f0*/  @!P0 BRA `(.L_x_696) ;  /* 0x0000005000008947 */ /* 0x000fea0003800000 */
[----:B------:R-:W-:Y:S02]  /*0100*/  MOV R2, UR4 ;  /* 0x0000000400027c02 */ /* 0x000fe40008000f00 */
[----:B------:R-:W-:-:S05]  /*0110*/  MOV R3, UR5 ;  /* 0x0000000500037c02 */ /* 0x000fca0008000f00 */
[----:B------:R-:W2:Y:S02]  /*0120*/  LDG.E R0, [R2.64] ;  /* 0x0000000e02007981 */ /* 0x000ea4000c1e1900 */
[----:B--2---:R1:W2:Y:S02]  /*0130*/  R2UR UR5, R0 ;  /* 0x00000000000573c2 */ /* 0x0042a400000e0000 */
[----:B-12---:R-:W-:Y:S05]  /*0140*/  BRA `(.L_x_697) ;  /* 0x000000e000007947 */ /* 0x006fea0003800000 */
.L_x_696:
[----:B------:R-:W-:-:S04]  /*0150*/  ISETP.NE.U32.AND P0, PT, RZ, c[0x0][0x560], PT ;  /* 0x00015800ff007a0c */ /* 0x000fc80003f05070 */
[----:B------:R-:W-:-:S13]  /*0160*/  ISETP.NE.AND.EX P0, PT, RZ, c[0x0][0x564], PT, P0 ;  /* 0x00015900ff007a0c */ /* 0x000fda0003f05300 */
[----:B------:R-:W-:Y:S05]  /*0170*/  @!P0 BRA `(.L_x_698) ;  /* 0x000000a000008947 */ /* 0x000fea0003800000 */
[----:B------:R-:W-:Y:S02]  /*0180*/  ULDC.64 UR4, c[0x0][0x560] ;  /* 0x0001580000047ab9 */ /* 0x000fe40000000a00 */
[----:B------:R-:W-:-:S06]  /*0190*/  UIMAD.WIDE UR4, UR13, UR17, UR4 ;  /* 0x000000110d0472a5 */ /* 0x000fcc000f8e0204 */
[----:B------:R-:W-:Y:S02]  /*01a0*/  MOV R2, UR4 ;  /* 0x0000000400027c02 */ /* 0x000fe40008000f00 */
[----:B------:R-:W-:-:S05]  /*01b0*/  MOV R3, UR5 ;  /* 0x0000000500037c02 */ /* 0x000fca0008000f00 */
[----:B------:R1:W2:Y:S04]  /*01c0*/  LDG.E R0, [R2.64] ;  /* 0x0000000e02007981 */ /* 0x0002a8000c1e1900 */
[----:B-1----:R-:W3:Y:S01]  /*01d0*/  LDG.E R2, [R2.64+0x4] ;  /* 0x0000040e02027981 */ /* 0x002ee2000c1e1900 */
[----:B--2---:R-:W1:Y:S08]  /*01e0*/  R2UR UR4, R0 ;  /* 0x00000000000473c2 */ /* 0x004e7000000e0000 */
[----:B---3--:R-:W1:Y:S02]  /*01f0*/  R2UR UR5, R2 ;  /* 0x00000000020573c2 */ /* 0x008e6400000e0000 */
[----:B-1----:R-:W-:Y:S01]  /*0200*/  UIADD3 UR5, -UR4, UR5, URZ ;  /* 0x0000000504057290 */ /* 0x002fe2000fffe13f */
[----:B------:R-:W-:Y:S05]  /*0210*/  BRA `(.L_x_697) ;  /* 0x0000001000007947 */ /* 0x000fea0003800000 */
.L_x_698:
[----:B------:R-:W-:Y:S02]  /*0220*/  ULDC UR5, c[0x0][0x54c] ;  /* 0x0001530000057ab9 */ /* 0x000fe40000000800 */
.L_x_697:
[----:B------:R-:W-:Y:S02]  /*0230*/  ULDC UR4, c[0x0][0x548] ;  /* 0x0001520000047ab9 */ /* 0x000fe40000000800 */
[----:B------:R-:W-:-:S02]  /*0240*/  USHF.L.U32 UR10, UR10, 0x7, URZ ;  /* 0x000000070a0a7899 */ /* 0x000fc4000800063f */
[----:B------:R-:W-:-:S04]  /*0250*/  UIMAD UR4, UR5, UR4, URZ ;  /* 0x00000004050472a4 */ /* 0x000fc8000f8e023f */
[----:B------:R-:W-:-:S04]  /*0260*/  UISETP.GE.AND UP0, UPT, UR10, UR4, UPT ;  /* 0x000000040a00728c */ /* 0x000fc8000bf06270 */
[----:B------:R-:W-:Y:S01]  /*0270*/  USEL UR13, UR13, 0xffffffff, !UP0 ;  /* 0xffffffff0d0d7887 */ /* 0x000fe2000c000000 */
[----:B------:R-:W-:Y:S05]  /*0280*/  BRA `(.L_x_699) ;  /* 0x000001b000007947 */ /* 0x000fea0003800000 */
.L_x_695:
        /* <DEDUP_REMOVED lines=8> */
.L_x_700:
        /* <DEDUP_REMOVED lines=13> */
.L_x_702:
[----:B------:R-:W-:Y:S02]  /*03e0*/  ULDC UR5, c[0x0][0x54c] ;  /* 0x0001530000057ab9 */ /* 0x000fe40000000800 */
.L_x_701:
[----:B------:R-:W-:Y:S02]  /*03f0*/  ULDC UR4, c[0x0][0x548] ;  /* 0x0001520000047ab9 */ /* 0x000fe40000000800 */
[----:B------:R-:W-:-:S02]  /*0400*/  USHF.L.U32 UR10, UR10, 0x7, URZ ;  /* 0x000000070a0a7899 */ /* 0x000fc4000800063f */
[----:B------:R-:W-:-:S04]  /*0410*/  UIMAD UR4, UR5, UR4, URZ ;  /* 0x00000004050472a4 */ /* 0x000fc8000f8e023f */
[----:B------:R-:W-:-:S04]  /*0420*/  UISETP.GE.AND UP0, UPT, UR10, UR4, UPT ;  /* 0x000000040a00728c */ /* 0x000fc8000bf06270 */
[----:B------:R-:W-:-:S06]  /*0430*/  USEL UR13, UR13, 0xffffffff, !UP0 ;  /* 0xffffffff0d0d7887 */ /* 0x000fcc000c000000 */
.L_x_699:
[----:B------:R-:W-:-:S13]  /*0440*/  ISETP.LE.AND P0, PT, RZ, UR13, PT ;  /* 0x0000000dff007c0c */ /* 0x000fda000bf03270 */
[----:B------:R-:W-:Y:S05]  /*0450*/  @!P0 EXIT ;  /* 0x000000000000894d */ /* 0x000fea0003800000 */
[----:B------:R-:W-:Y:S02]  /*0460*/  ULDC.64 UR8, c[0x0][0x370] ;  /* 0x0000dc0000087ab9 */ /* 0x000fe40000000a00 */
[----:B------:R-:W-:Y:S02]  /*0470*/  UISETP.NE.U32.AND UP1, UPT, URZ, UR8, UPT ;  /* 0x000000083f00728c */ /* 0x000fe4000bf25070 */
[----:B------:R-:W-:Y:S02]  /*0480*/  ULDC.64 UR4, c[0x0][0x360] ;  /* 0x0000d80000047ab9 */ /* 0x000fe40000000a00 */
[----:B------:R-:W-:Y:S02]  /*0490*/  UISETP.NE.U32.AND UP0, UPT, URZ, UR4, UPT ;  /* 0x000000043f00728c */ /* 0x000fe4000bf05070 */
[----:B------:R-:W-:Y:S02]  /*04a0*/  ULDC.64 UR6, c[0x0][0x348] ;  /* 0x0000d20000067ab9 */ /* 0x000fe40000000a00 */
[----:B------:R-:W-:-:S02]  /*04b0*/  UISETP.NE.AND.EX UP1, UPT, URZ, UR9, UPT, UP1 ;  /* 0x000000093f00728c */ /* 0x000fc4000bf25310 */
[----:B------:R-:W-:Y:S02]  /*04c0*/  UISETP.NE.U32.AND UP2, UPT, URZ, UR6, UPT ;  /* 0x000000063f00728c */ /* 0x000fe4000bf45070 */
[----:B------:R-:W-:Y:S02]  /*04d0*/  UISETP.NE.AND.EX UP0, UPT, URZ, UR5, UPT, UP0 ;  /* 0x000000053f00728c */ /* 0x000fe4000bf05300 */
[----:B------:R-:W-:Y:S01]  /*04e0*/  UISETP.NE.AND.EX UP2, UPT, URZ, UR7, UPT, UP2 ;  /* 0x000000073f00728c */ /* 0x000fe2000bf45320 */
[----:B------:R-:W-:Y:S01]  /*04f0*/  PLOP3.LUT P2, PT, PT, PT, UP1, 0x80, 0x0 ;  /* 0x000000000000781c */ /* 0x000fe20003f4f018 */
[----:B------:R-:W-:Y:S02]  /*0500*/  ULDC.64 UR8, c[0x0][0x370] ;  /* 0x0000dc0000087ab9 */ /* 0x000fe40000000a00 */
[----:B------:R-:W-:Y:S01]  /*0510*/  ULDC.64 UR6, c[0x0][0x348] ;  /* 0x0000d20000067ab9 */ /* 0x000fe20000000a00 */
[----:B------:R-:W-:Y:S01]  /*0520*/  PLOP3.LUT P0, PT, PT, PT, UP0, 0x80, 0x0 ;  /* 0x000000000000781c */ /* 0x000fe20003f0f008 */
[----:B------:R-:W-:Y:S01]  /*0530*/  ULDC.64 UR4, c[0x0][0x360] ;  /* 0x0000d80000047ab9 */ /* 0x000fe20000000a00 */
[----:B------:R-:W-:Y:S01]  /*0540*/  PLOP3.LUT P1, PT, PT, PT, UP2, 0x80, 0x0 ;  /* 0x000000000000781c */ /* 0x000fe20003f2f028 */
[----:B------:R-:W-:-:S02]  /*0550*/  @UP1 UIMAD.WIDE UR8, UR13, UR17, UR8 ;  /* 0x000000110d0812a5 */ /* 0x000fc4000f8e0208 */
[----:B------:R-:W-:Y:S02]  /*0560*/  @UP0 UIMAD.WIDE UR4, UR13, UR17, UR4 ;  /* 0x000000110d0402a5 */ /* 0x000fe4000f8e0204 */
[----:B------:R-:W-:Y:S02]  /*0570*/  UIMAD.WIDE UR6, UR13, UR17, UR6 ;  /* 0x000000110d0672a5 */ /* 0x000fe4000f8e0206 */
[----:B------:R-:W-:Y:S02]  /*0580*/  IMAD.U32 R3, RZ, RZ, UR9 ;  /* 0x00000009ff037e24 */ /* 0x000fe4000f8e00ff */
[----:B------:R-:W-:Y:S01]  /*0590*/  IMAD.U32 R2, RZ, RZ, UR8 ;  /* 0x00000008ff027e24 */ /* 0x000fe2000f8e00ff */
[----:B------:R-:W-:Y:S01]  /*05a0*/  MOV R4, UR4 ;  /* 0x0000000400047c02 */ /* 0x000fe20008000f00 */
[----:B------:R-:W-:Y:S01]  /*05b0*/  IMAD.U32 R5, RZ, RZ, UR5 ;  /* 0x00000005ff057e24 */ /* 0x000fe2000f8e00ff */
[----:B------:R-:W-:Y:S01]  /*05c0*/  MOV R6, UR6 ;  /* 0x0000000600067c02 */ /* 0x000fe20008000f00 */
[----:B------:R-:W-:Y:S01]  /*05d0*/  IMAD.U32 R7, RZ, RZ, UR7 ;  /* 0x00000007ff077e24 */ /* 0x000fe2000f8e00ff */
[----:B------:R1:W2:Y:S04]  /*05e0*/  @P2 LDG.E R3, [R2.64] ;  /* 0x0000000e02032981 */ /* 0x0002a8000c1e1900 */
[----:B------:R-:W3:Y:S04]  /*05f0*/  @P0 LDG.E R0, [R4.64] ;  /* 0x0000000e04000981 */ /* 0x000ee8000c1e1900 */
[----:B-1----:R-:W4:Y:S01]  /*0600*/  @P1 LDG.E R2, [R6.64] ;  /* 0x0000000e06021981 */ /* 0x002f22000c1e1900 */
[----:B------:R-:W1:Y:S01]  /*0610*/  S2UR UR9, SR_CTAID.Y ;  /* 0x00000000000979c3 */ /* 0x000e620000002600 */
[----:B------:R-:W-:-:S02]  /*0620*/  UMOV UR11, URZ ;  /* 0x0000003f000b7c82 */ /* 0x000fc40008000000 */
[----:B------:R-:W-:Y:S02]  /*0630*/  ULDC UR12, c[0x0][0x168] ;  /* 0x00005a00000c7ab9 */ /* 0x000fe40000000800 */
[----:B------:R-:W-:Y:S02]  /*0640*/  UMOV UR16, URZ ;  /* 0x0000003f00107c82 */ /* 0x000fe40008000000 */
[----:B------:R-:W-:Y:S02]  /*0650*/  ULDC UR4, c[0x0][0x2ac] ;  /* 0x0000ab0000047ab9 */ /* 0x000fe40000000800 */
[----:B------:R-:W-:Y:S02]  /*0660*/  ULDC UR7, c[0x0][0x1d0] ;  /* 0x0000740000077ab9 */ /* 0x000fe40000000800 */
[----:B------:R-:W-:Y:S02]  /*0670*/  UIMAD UR7, UR4, UR7, URZ ;  /* 0x00000007040772a4 */ /* 0x000fe4000f8e023f */
[----:B-1----:R-:W-:Y:S01]  /*0680*/  USHF.R.S32.HI UR8, URZ, 0x1f, UR9 ;  /* 0x0000001f3f087899 */ /* 0x002fe20008011409 */
[----:B--2---:R1:W2:Y:S08]  /*0690*/  @P2 R2UR UR11, R3 ;  /* 0x00000000030b23c2 */ /* 0x0042b000000e0000 */
[----:B---3--:R1:W3:Y:S08]  /*06a0*/  @P0 R2UR UR12, R0 ;  /* 0x00000000000c03c2 */ /* 0x0082f000000e0000 */
[----:B----4-:R1:W4:Y:S02]  /*06b0*/  @P1 R2UR UR16, R2 ;  /* 0x00000000021013c2 */ /* 0x01032400000e0000 */
[----:B-1--4-:R-:W-:Y:S05]  /*06c0*/  @P0 BRA `(.L_x_703) ;  /* 0x0000006000000947 */ /* 0x012fea0003800000 */
[----:B--2---:R-:W-:Y:S05]  /*06d0*/  @!P1 BRA `(.L_x_703) ;  /* 0x0000005000009947 */ /* 0x004fea0003800000 */
[----:B------:R-:W2:Y:S04]  /*06e0*/  LDG.E R2, [R6.64] ;  /* 0x0000000e06027981 */ /* 0x000ea8000c1e1900 */
[----:B------:R-:W4:Y:S01]  /*06f0*/  LDG.E R0, [R6.64+0x4] ;  /* 0x0000040e06007981 */ /* 0x000f22000c1e1900 */
[----:B--23--:R-:W1:Y:S08]  /*0700*/  R2UR UR12, R2 ;  /* 0x00000000020c73c2 */ /* 0x00ce7000000e0000 */
[----:B----4-:R-:W1:Y:S02]  /*0710*/  R2UR UR4, R0 ;  /* 0x00000000000473c2 */ /* 0x010e6400000e0000 */
[----:B-1----:R-:W-:-:S06]  /*0720*/  UIADD3 UR12, -UR12, UR4, URZ ;  /* 0x000000040c0c7290 */ /* 0x002fcc000fffe13f */
.L_x_703:
[----:B--2---:R-:W-:-:S04]  /*0730*/  ISETP.NE.U32.AND P0, PT, RZ, c[0x0][0x368], PT ;  /* 0x0000da00ff007a0c */ /* 0x004fc80003f05070 */
[----:B------:R-:W-:-:S13]  /*0740*/  ISETP.NE.AND.EX P0, PT, RZ, c[0x0][0x36c], PT, P0 ;  /* 0x0000db00ff007a0c */ /* 0x000fda0003f05300 */
[----:B------:R-:W-:Y:S05]  /*0750*/  @!P0 BRA `(.L_x_704) ;  /* 0x0000007000008947 */ /* 0x000fea0003800000 */
[----:B------:R-:W-:Y:S02]  /*0760*/  ULDC.64 UR4, c[0x0][0x368] ;  /* 0x0000da0000047ab9 */ /* 0x000fe40000000a00 */
[----:B------:R-:W-:-:S06]  /*0770*/  UIMAD.WIDE UR4, UR13, UR17, UR4 ;  /* 0x000000110d0472a5 */ /* 0x000fcc000f8e0204 */
[----:B------:R-:W-:Y:S02]  /*0780*/  MOV R2, UR4 ;  /* 0x0000000400027c02 */ /* 0x000fe40008000f00 */
[----:B------:R-:W-:-:S05]  /*0790*/  MOV R3, UR5 ;  /* 0x0000000500037c02 */ /* 0x000fca0008000f00 */
[----:B------:R-:W2:Y:S02]  /*07a0*/  LDG.E R0, [R2.64] ;  /* 0x0000000e02007981 */ /* 0x000ea4000c1e1900 */
[----:B--2---:R1:W2:Y:S02]  /*07b0*/  R2UR UR7, R0 ;  /* 0x00000000000773c2 */ /* 0x0042a400000e0000 */
[----:B-12---:R-:W-:Y:S05]  /*07c0*/  BRA `(.L_x_705) ;  /* 0x000000c000007947 */ /* 0x006fea0003800000 */
.L_x_704:
[----:B------:R-:W-:-:S04]  /*07d0*/  ISETP.NE.U32.AND P0, PT, RZ, c[0x0][0x350], PT ;  /* 0x0000d400ff007a0c */ /* 0x000fc80003f05070 */
[----:B------:R-:W-:-:S13]  /*07e0*/  ISETP.NE.AND.EX P0, PT, RZ, c[0x0][0x354], PT, P0 ;  /* 0x0000d500ff007a0c */ /* 0x000fda0003f05300 */
[----:B------:R-:W-:Y:S05]  /*07f0*/  @!P0 BRA `(.L_x_705) ;  /* 0x0000009000008947 */ /* 0x000fea0003800000 */
[----:B------:R-:W-:Y:S02]  /*0800*/  ULDC.64 UR4, c[0x0][0x350] ;  /* 0x0000d40000047ab9 */ /* 0x000fe40000000a00 */
[----:B------:R-:W-:-:S06]  /*0810*/  UIMAD.WIDE UR4, UR13, UR17, UR4 ;  /* 0x000000110d0472a5 */ /* 0x000fcc000f8e0204 */
[----:B------:R-:W-:Y:S02]  /*0820*/  MOV R2, UR4 ;  /* 0x0000000400027c02 */ /* 0x000fe40008000f00 */
[----:B------:R-:W-:-:S05]  /*0830*/  MOV R3, UR5 ;  /* 0x0000000500037c02 */ /* 0x000fca0008000f00 */
[----:B------:R-:W2:Y:S04]  /*0840*/  LDG.E R4, [R2.64] ;  /* 0x0000000e02047981 */ /* 0x000ea8000c1e1900 */
[----:B------:R-:W4:Y:S01]  /*0850*/  LDG.E R0, [R2.64+0x4] ;  /* 0x0000040e02007981 */ /* 0x000f22000c1e1900 */
[----:B--2---:R-:W1:Y:S08]  /*0860*/  R2UR UR4, R4 ;  /* 0x00000000040473c2 */ /* 0x004e7000000e0000 */
[----:B----4-:R-:W1:Y:S02]  /*0870*/  R2UR UR7, R0 ;  /* 0x00000000000773c2 */ /* 0x010e6400000e0000 */
[----:B-1----:R-:W-:-:S06]  /*0880*/  UIADD3 UR7, -UR4, UR7, URZ ;  /* 0x0000000704077290 */ /* 0x002fcc000fffe13f */
.L_x_705:
[----:B------:R-:W-:Y:S01]  /*0890*/  ULDC UR4, c[0x0][0x2c4] ;  /* 0x0000b10000047ab9 */ /* 0x000fe20000000800 */
[----:B------:R-:W-:Y:S01]  /*08a0*/  PLOP3.LUT P4, PT, PT, PT, PT, 0x80, 0x0 ;  /* 0x000000000000781c */ /* 0x000fe20003f8f070 */
[----:B------:R-:W-:Y:S01]  /*08b0*/  UISETP.NE.AND UP1, UPT, UR4, 0x1, UPT ;  /* 0x000000010400788c */ /* 0x000fe2000bf25270 */
[----:B------:R-:W-:Y:S01]  /*08c0*/  CS2R R94, SRZ ;  /* 0x00000000005e7805 */ /* 0x000fe2000001ff00 */
[----:B------:R-:W-:Y:S01]  /*08d0*/  UIADD3 UR7, -UR11, UR7, URZ ;  /* 0x000000070b077290 */ /* 0x000fe2000fffe13f */
[----:B------:R-:W-:Y:S01]  /*08e0*/  CS2R R92, SRZ ;  /* 0x00000000005c7805 */ /* 0x000fe2000001ff00 */
[----:B------:R-:W-:Y:S01]  /*08f0*/  ULDC.64 UR4, c[0x0][0x2c8] ;  /* 0x0000b20000047ab9 */ /* 0x000fe20000000a00 */
[----:B------:R-:W-:Y:S01]  /*0900*/  CS2R R98, SRZ ;  /* 0x0000000000627805 */ /* 0x000fe2000001ff00 */
[----:B---3--:R-:W-:Y:S01]  /*0910*/  UIADD3 UR6, UR7, 0x40, -UR12 ;  /* 0x0000004007067890 */ /* 0x008fe2000fffe80c */
[----:B------:R-:W-:Y:S01]  /*0920*/  CS2R R96, SRZ ;  /* 0x0000000000607805 */ /* 0x000fe2000001ff00 */
[----:B------:R-:W-:Y:S01]  /*0930*/  CS2R R90, SRZ ;  /* 0x00000000005a7805 */ /* 0x000fe2000001ff00 */
[----:B------:R-:W-:Y:S01]  /*0940*/  CS2R R88, SRZ ;  /* 0x0000000000587805 */ /* 0x000fe2000001ff00 */
[----:B------:R-:W-:Y:S01]  /*0950*/  IMAD.MOV.U32 R11, RZ, RZ, RZ ;  /* 0x000000ffff0b7224 */ /* 0x000fe200078e00ff */
[----:B------:R-:W-:Y:S01]  /*0960*/  @UP1 UIADD3 UR18, UR10, 0x7f, URZ ;  /* 0x0000007f0a121890 */ /* 0x000fe2000fffe03f */
[----:B------:R-:W-:Y:S01]  /*0970*/  IMAD.MOV.U32 R86, RZ, RZ, RZ ;  /* 0x000000ffff567224 */ /* 0x000fe200078e00ff */
[----:B------:R-:W-:Y:S01]  /*0980*/  MOV R12, RZ ;  /* 0x000000ff000c7202 */ /* 0x000fe20000000f00 */
[----:B------:R-:W-:Y:S01]  /*0990*/  IMAD.MOV.U32 R84, RZ, RZ, RZ ;  /* 0x000000ffff547224 */ /* 0x000fe200078e00ff */
[----:B------:R-:W-:Y:S01]  /*09a0*/  UIMAD.WIDE.U32 UR18, UR18, UR4, URZ ;  /* 0x00000004121272a5 */ /* 0x000fe2000f8e003f */
[----:B------:R-:W-:Y:S01]  /*09b0*/  CS2R R14, SRZ ;  /* 0x00000000000e7805 */ /* 0x000fe2000001ff00 */
[----:B------:R-:W-:Y:S01]  /*09c0*/  UIADD3 UR4, UR10, 0x7f, URZ ;  /* 0x0000007f0a047890 */ /* 0x000fe2000fffe03f */
[----:B------:R-:W-:Y:S01]  /*09d0*/  MOV R78, RZ ;  /* 0x000000ff004e7202 */ /* 0x000fe20000000f00 */
[----:B------:R-:W-:Y:S01]  /*09e0*/  @UP1 USHF.R.U32.HI UR4, URZ, UR5, UR19 ;  /* 0x000000053f041299 */ /* 0x000fe20008011613 */
[----:B------:R-:W-:Y:S01]  /*09f0*/  IMAD.MOV.U32 R76, RZ, RZ, RZ ;  /* 0x000000ffff4c7224 */ /* 0x000fe200078e00ff */
[----:B------:R-:W-:Y:S01]  /*0a00*/  UIADD3 UR5, UR7, 0x3f, URZ ;  /* 0x0000003f07057890 */ /* 0x000fe2000fffe03f */
[----:B------:R-:W-:Y:S01]  /*0a10*/  CS2R R16, SRZ ;  /* 0x0000000000107805 */ /* 0x000fe2000001ff00 */
[----:B------:R-:W-:Y:S01]  /*0a20*/  UIADD3 UR6, UR6, UR4, URZ ;  /* 0x0000000406067290 */ /* 0x000fe2000fffe03f */
[----:B------:R-:W-:Y:S01]  /*0a30*/  MOV R82, RZ ;  /* 0x000000ff00527202 */ /* 0x000fe20000000f00 */
[----:B------:R-:W-:Y:S01]  /*0a40*/  USHF.R.S32.HI UR18, URZ, 0x1f, UR5 ;  /* 0x0000001f3f127899 */ /* 0x000fe20008011405 */
[----:B------:R-:W-:Y:S01]  /*0a50*/  IMAD.MOV.U32 R80, RZ, RZ, RZ ;  /* 0x000000ffff507224 */ /* 0x000fe200078e00ff */
[----:B------:R-:W-:Y:S01]  /*0a60*/  USHF.R.S32.HI UR4, URZ, 0x1f, UR6 ;  /* 0x0000001f3f047899 */ /* 0x000fe20008011406 */
[----:B------:R-:W-:Y:S01]  /*0a70*/  MOV R18, RZ ;  /* 0x000000ff00127202 */ /* 0x000fe20000000f00 */
[----:B------:R-:W-:Y:S01]  /*0a80*/  ULEA.HI UR18, UR18, UR5, URZ, 0x6 ;  /* 0x0000000512127291 */ /* 0x000fe2000f8f303f */
[----:B------:R-:W-:Y:S01]  /*0a90*/  IMAD.MOV.U32 R74, RZ, RZ, RZ ;  /* 0x000000ffff4a7224 */ /* 0x000fe200078e00ff */
[----:B------:R-:W-:Y:S01]  /*0aa0*/  ULEA.HI UR4, UR4, UR6, URZ, 0x6 ;  /* 0x0000000604047291 */ /* 0x000fe2000f8f303f */
[----:B------:R-:W-:Y:S01]  /*0ab0*/  CS2R R20, SRZ ;  /* 0x0000000000147805 */ /* 0x000fe2000001ff00 */
[----:B------:R-:W-:Y:S01]  /*0ac0*/  USHF.R.S32.HI UR18, URZ, 0x6, UR18 ;  /* 0x000000063f127899 */ /* 0x000fe20008011412 */
[----:B------:R-:W-:Y:S01]  /*0ad0*/  MOV R72, RZ ;  /* 0x000000ff00487202 */ /* 0x000fe20000000f00 */
[----:B------:R-:W-:Y:S01]  /*0ae0*/  USHF.R.S32.HI UR4, URZ, 0x6, UR4 ;  /* 0x000000063f047899 */ /* 0x000fe20008011404 */
[----:B------:R-:W-:Y:S01]  /*0af0*/  IMAD.MOV.U32 R70, RZ, RZ, RZ ;  /* 0x000000ffff467224 */ /* 0x000fe200078e00ff */
[----:B------:R-:W-:Y:S01]  /*0b00*/  CS2R R22, SRZ ;  /* 0x0000000000167805 */ /* 0x000fe2000001ff00 */
[----:B------:R-:W-:Y:S01]  /*0b10*/  MOV R68, RZ ;  /* 0x000000ff00447202 */ /* 0x000fe20000000f00 */
[----:B------:R-:W-:Y:S01]  /*0b20*/  UISETP.LT.AND UP0, UPT, UR18, UR4, UPT ;  /* 0x000000041200728c */ /* 0x000fe2000bf01270 */
[----:B------:R-:W-:Y:S01]  /*0b30*/  IMAD.MOV.U32 R174, RZ, RZ, RZ ;  /* 0x000000ffffae7224 */ /* 0x000fe200078e00ff */
[----:B------:R-:W-:Y:S01]  /*0b40*/  CS2R R24, SRZ ;  /* 0x0000000000187805 */ /* 0x000fe2000001ff00 */
[----:B------:R-:W-:Y:S01]  /*0b50*/  MOV R172, RZ ;  /* 0x000000ff00ac7202 */ /* 0x000fe20000000f00 */
[----:B------:R-:W-:Y:S01]  /*0b60*/  USEL UR6, UR18, UR4, UP0 ;  /* 0x0000000412067287 */ /* 0x000fe20008000000 */
[----:B------:R-:W-:Y:S01]  /*0b70*/  IMAD.MOV.U32 R138, RZ, RZ, RZ ;  /* 0x000000ffff8a7224 */ /* 0x000fe200078e00ff */
[----:B------:R-:W-:Y:S01]  /*0b80*/  CS2R R26, SRZ ;  /* 0x00000000001a7805 */ /* 0x000fe2000001ff00 */
[----:B------:R-:W-:Y:S01]  /*0b90*/  MOV R136, RZ ;  /* 0x000000ff00887202 */ /* 0x000fe20000000f00 */
[----:B------:R-:W-:Y:S01]  /*0ba0*/  UISETP.GE.AND UP0, UPT, UR6, 0x1, UPT ;  /* 0x000000010600788c */ /* 0x000fe2000bf06270 */
[----:B------:R-:W-:Y:S01]  /*0bb0*/  CS2R R134, SRZ ;  /* 0x0000000000867805 */ /* 0x000fe2000001ff00 */
[----:B------:R-:W-:Y:S01]  /*0bc0*/  IMAD.MOV.U32 R132, RZ, RZ, RZ ;  /* 0x000000ffff847224 */ /* 0x000fe200078e00ff */
[----:B------:R-:W-:Y:S01]  /*0bd0*/  CS2R R28, SRZ ;  /* 0x00000000001c7805 */ /* 0x000fe2000001ff00 */
[----:B------:R-:W-:Y:S01]  /*0be0*/  MOV R130, RZ ;  /* 0x000000ff00827202 */ /* 0x000fe20000000f00 */
[----:B------:R-:W-:Y:S01]  /*0bf0*/  IMAD.MOV.U32 R128, RZ, RZ, RZ ;  /* 0x000000ffff807224 */ /* 0x000fe200078e00ff */
[----:B------:R-:W-:Y:S01]  /*0c00*/  PLOP3.LUT P0, PT, PT, PT, UP0, 0x80, 0x0 ;  /* 0x000000000000781c */ /* 0x000fe20003f0f008 */
        /* <DEDUP_REMOVED lines=34> */
[----:B------:R-:W-:Y:S01]  /*0e30*/  MOV R54, RZ ;  /* 0x000000ff00367202 */ /* 0x000fe20000000f00 */
[----:B------:R-:W-:Y:S01]  /*0e40*/  CS2R R52, SRZ ;  /* 0x0000000000347805 */ /* 0x000fe2000001ff00 */
[----:B------:R-:W-:Y:S01]  /*0e50*/  IMAD.MOV.U32 R51, RZ, RZ, RZ ;  /* 0x000000ffff337224 */ /* 0x000fe200078e00ff */
[----:B------:R-:W-:Y:S05]  /*0e60*/  @!P0 BRA `(.L_x_706) ;  /* 0x0000ca0000008947 */ /* 0x000fea0003800000 */
[----:B------:R-:W-:Y:S02]  /*0e70*/  ULDC.64 UR4, c[0x0][0x340] ;  /* 0x0000d00000047ab9 */ /* 0x000fe40000000a00 */
[----:B------:R-:W-:-:S04]  /*0e80*/  UISETP.NE.U32.AND UP0, UPT, URZ, UR4, UPT ;  /* 0x000000043f00728c */ /* 0x000fc8000bf05070 */
[----:B------:R-:W-:-:S03]  /*0e90*/  UISETP.NE.AND.EX UP0, UPT, URZ, UR5, UPT, UP0 ;  /* 0x000000053f00728c */ /* 0x000fc6000bf05300 */
[----:B------:R-:W-:-:S03]  /*0ea0*/  ULDC.64 UR4, c[0x0][0x340] ;  /* 0x0000d00000047ab9 */ /* 0x000fc60000000a00 */
[----:B------:R-:W-:-:S05]  /*0eb0*/  PLOP3.LUT P2, PT, PT, PT, UP0, 0x80, 0x0 ;  /* 0x000000000000781c */ /* 0x000fca0003f4f008 */
[----:B------:R-:W-:-:S06]  /*0ec0*/  @UP0 UIMAD.WIDE UR4, UR13, UR17, UR4 ;  /* 0x000000110d0402a5 */ /* 0x000fcc000f8e0204 */
[----:B------:R-:W-:Y:S02]  /*0ed0*/  IMAD.U32 R2, RZ, RZ, UR4 ;  /* 0x00000004ff027e24 */ /* 0x000fe4000f8e00ff */
[----:B------:R-:W-:Y:S01]  /*0ee0*/  IMAD.U32 R3, RZ, RZ, UR5 ;  /* 0x00000005ff037e24 */ /* 0x000fe2000f8e00ff */
[----:B------:R-:W-:Y:S01]  /*0ef0*/  SHF.R.S32.HI R9, RZ, 0x1f, R143 ;  /* 0x0000001fff097819 */ /* 0x000fe2000001148f */
[----:B------:R-:W-:Y:S02]  /*0f00*/  USHF.R.S32.HI UR17, URZ, 0x1f, UR16 ;  /* 0x0000001f3f117899 */ /* 0x000fe40008011410 */
[----:B------:R-:W-:Y:S01]  /*0f10*/  ULDC.64 UR4, c[0x0][0x178] ;  /* 0x00005e0000047ab9 */ /* 0x000fe20000000a00 */
[----:B------:R1:W2:Y:S01]  /*0f20*/  @P2 LDG.E R8, [R2.64] ;  /* 0x0000000e02082981 */ /* 0x0002a2000c1e1900 */
[----:B------:R-:W-:Y:S01]  /*0f30*/  UIMAD UR17, UR17, UR4, URZ ;  /* 0x00000004111172a4 */ /* 0x000fe2000f8e023f */
[----:B------:R-:W-:Y:S01]  /*0f40*/  PLOP3.LUT P1, PT, PT, PT, UP1, 0x80, 0x0 ;  /* 0x000000000000781c */ /* 0x000fe20003f2f018 */
[----:B------:R-:W-:Y:S01]  /*0f50*/  UIMAD.WIDE.U32 UR18, UR16, UR4, URZ ;  /* 0x00000004101272a5 */ /* 0x000fe2000f8e003f */
[----:B------:R-:W-:Y:S01]  /*0f60*/  PLOP3.LUT P0, PT, PT, PT, UP1, 0x80, 0x0 ;  /* 0x000000000000781c */ /* 0x000fe20003f0f018 */
[----:B------:R-:W-:Y:S01]  /*0f70*/  UIMAD UR17, UR16, UR5, UR17 ;  /* 0x00000005101172a4 */ /* 0x000fe2000f8e0211 */
[CC--:B------:R-:W-:Y:S01]  /*0f80*/  LEA.HI R21, R9.reuse, R143.reuse, RZ, 0x3 ;  /* 0x0000008f09157211 */ /* 0x0c0fe200078f18ff */
[----:B------:R-:W-:Y:S01]  /*0f90*/  BSSY B0, `(.L_x_707) ;  /* 0x0000060000007945 */ /* 0x000fe20003800000 */
[----:B------:R-:W-:Y:S01]  /*0fa0*/  ULDC.64 UR4, c[0x0][0x1b8] ;  /* 0x00006e0000047ab9 */ /* 0x000fe20000000a00 */
[CC--:B------:R-:W-:Y:S01]  /*0fb0*/  LEA.HI R20, R9.reuse, R143.reuse, RZ, 0x4 ;  /* 0x0000008f09147211 */ /* 0x0c0fe200078f20ff */
[----:B------:R-:W-:Y:S01]  /*0fc0*/  UIADD3 UR19, UR19, UR17, URZ ;  /* 0x0000001113137290 */ /* 0x000fe2000fffe03f */
[----:B------:R-:W-:Y:S01]  /*0fd0*/  SHF.R.S32.HI R19, RZ, 0x3, R21 ;  /* 0x00000003ff137819 */ /* 0x000fe20000011415 */
[----:B------:R-:W-:Y:S01]  /*0fe0*/  USHF.R.S32.HI UR17, URZ, 0x1f, UR13 ;  /* 0x0000001f3f117899 */ /* 0x000fe2000801140d */
[----:B------:R-:W-:Y:S01]  /*0ff0*/  LEA.HI R142, R9, R143, RZ, 0x5 ;  /* 0x0000008f098e7211 */ /* 0x000fe200078f28ff */
[----:B------:R-:W-:-:S02]  /*1000*/  UIMAD UR16, UR8, UR4, URZ ;  /* 0x00000004081072a4 */ /* 0x000fc4000f8e023f */
[----:B------:R-:W-:Y:S01]  /*1010*/  USEL UR17, UR17, URZ, !UP2 ;  /* 0x0000003f11117287 */ /* 0x000fe2000d000000 */
[----:B------:R-:W-:Y:S01]  /*1020*/  SHF.R.S32.HI R141, RZ, 0x5, R142 ;  /* 0x00000005ff8d7819 */ /* 0x000fe2000001148e */
[----:B------:R-:W-:Y:S02]  /*1030*/  UIMAD UR16, UR9, UR5, UR16 ;  /* 0x00000005091072a4 */ /* 0x000fe4000f8e0210 */
[----:B------:R-:W-:Y:S02]  /*1040*/  UIMAD.WIDE.U32 UR20, UR9, UR4, UR18 ;  /* 0x00000004091472a5 */ /* 0x000fe4000f8e0012 */
[----:B------:R-:W-:Y:S02]  /*1050*/  USEL UR18, UR13, URZ, !UP2 ;  /* 0x0000003f0d127287 */ /* 0x000fe4000d000000 */
[----:B------:R-:W-:Y:S01]  /*1060*/  ULDC.64 UR4, c[0x0][0x1c0] ;  /* 0x0000700000047ab9 */ /* 0x000fe20000000a00 */
[----:B-1----:R-:W-:Y:S01]  /*1070*/  LEA.HI R2, R9, R143, RZ, 0x2 ;  /* 0x0000008f09027211 */ /* 0x002fe200078f10ff */
[----:B------:R-:W-:-:S02]  /*1080*/  UIMAD UR17, UR17, UR4, URZ ;  /* 0x00000004111172a4 */ /* 0x000fc4000f8e023f */
[----:B------:R-:W-:Y:S01]  /*1090*/  UIADD3 UR21, UR21, UR16, URZ ;  /* 0x0000001015157290 */ /* 0x000fe2000fffe03f */
[----:B------:R-:W-:Y:S01]  /*10a0*/  LOP3.LUT R0, R2, 0xfffffffc, RZ, 0xc0, !PT ;  /* 0xfffffffc02007812 */ /* 0x000fe200078ec0ff */
[----:B------:R-:W-:Y:S01]  /*10b0*/  UIMAD UR5, UR18, UR5, UR17 ;  /* 0x00000005120572a4 */ /* 0x000fe2000f8e0211 */
[----:B------:R-:W-:Y:S01]  /*10c0*/  SHF.R.S32.HI R40, RZ, 0x2, R2 ;  /* 0x00000002ff287819 */ /* 0x000fe20000011402 */
[----:B------:R-:W-:Y:S02]  /*10d0*/  UIMAD.WIDE.U32 UR18, UR18, UR4, UR20 ;  /* 0x00000004121272a5 */ /* 0x000fe4000f8e0014 */
[----:B------:R-:W-:Y:S01]  /*10e0*/  IMAD.IADD R100, R143, 0x1, -R0 ;  /* 0x000000018f647824 */ /* 0x000fe200078e0a00 */
[----:B------:R-:W-:Y:S01]  /*10f0*/  ULDC UR4, c[0x0][0x2c4] ;  /* 0x0000b10000047ab9 */ /* 0x000fe20000000800 */
[----:B------:R-:W-:Y:S01]  /*1100*/  IADD3 R11, R40, UR10, RZ ;  /* 0x0000000a280b7c10 */ /* 0x000fe2000fffe0ff */
[----:B------:R-:W-:Y:S01]  /*1110*/  UIADD3 UR5, UR19, UR5, URZ ;  /* 0x0000000513057290 */ /* 0x000fe2000fffe03f */
[----:B------:R-:W-:Y:S01]  /*1120*/  IMAD R173, R100, 0x20, R40 ;  /* 0x0000002064ad7824 */ /* 0x000fe200078e0228 */
[----:B------:R-:W-:Y:S01]  /*1130*/  UIMAD UR4, UR12, UR4, URZ ;  /* 0x000000040c0472a4 */ /* 0x000fe2000f8e023f */
[----:B------:R-:W-:-:S02]  /*1140*/  IMAD.U32 R5, RZ, RZ, UR19 ;  /* 0x00000013ff057e24 */ /* 0x000fc4000f8e00ff */
[----:B------:R-:W-:Y:S01]  /*1150*/  IMAD.U32 R4, RZ, RZ, UR18 ;  /* 0x00000012ff047e24 */ /* 0x000fe2000f8e00ff */
[----:B------:R-:W-:Y:S01]  /*1160*/  IADD3 R3, R173, UR10, RZ ;  /* 0x0000000aad037c10 */ /* 0x000fe2000fffe0ff */
[----:B------:R-:W-:Y:S01]  /*1170*/  IMAD.U32 R5, RZ, RZ, UR5 ;  /* 0x00000005ff057e24 */ /* 0x000fe2000f8e00ff */
[----:B------:R1:W-:Y:S01]  /*1180*/  STL [R1+0x20], R173 ;  /* 0x000020ad01007387 */ /* 0x0003e20000100800 */
[----:B------:R-:W-:Y:S02]  /*1190*/  IMAD.SHL.U32 R140, R100, 0x8, RZ ;  /* 0x00000008648c7824 */ /* 0x000fe400078e00ff */
[----:B------:R-:W-:-:S03]  /*11a0*/  @P1 IMAD.HI.U32 R0, R3, c[0x0][0x2c8], RZ ;  /* 0x0000b20003001a27 */ /* 0x000fc600078e00ff */
[C---:B------:R-:W-:Y:S01]  /*11b0*/  IADD3 R16, R140.reuse, 0x20, RZ ;  /* 0x000000208c107810 */ /* 0x040fe20007ffe0ff */
[----:B------:R-:W-:Y:S01]  /*11c0*/  IMAD.MOV.U32 R2, RZ, RZ, R3 ;  /* 0x000000ffff027224 */ /* 0x000fe200078e0003 */
[----:B------:R-:W-:Y:S02]  /*11d0*/  @P0 SHF.R.U32.HI R2, RZ, c[0x0][0x2cc], R0 ;  /* 0x0000b300ff020a19 */ /* 0x000fe40000011600 */
[C---:B------:R-:W-:Y:S02]  /*11e0*/  IADD3 R41, R140.reuse, 0x40, RZ ;  /* 0x000000408c297810 */ /* 0x040fe40007ffe0ff */
[--C-:B------:R-:W-:Y:S01]  /*11f0*/  SHF.R.S32.HI R0, RZ, 0x1f, R2.reuse ;  /* 0x0000001fff007819 */ /* 0x100fe20000011402 */
[----:B------:R-:W-:Y:S01]  /*1200*/  IMAD.MOV R6, RZ, RZ, -R2 ;  /* 0x000000ffff067224 */ /* 0x000fe200078e0a02 */
[----:B------:R-:W-:Y:S02]  /*1210*/  ISETP.GE.AND P5, PT, R140, c[0x0][0x198], PT ;  /* 0x000066008c007a0c */ /* 0x000fe40003fa6270 */
[----:B------:R-:W-:Y:S01]  /*1220*/  ISETP.GE.AND P4, PT, R16, c[0x0][0x198], PT ;  /* 0x0000660010007a0c */ /* 0x000fe20003f86270 */
[----:B------:R-:W-:-:S02]  /*1230*/  IMAD R0, R0, c[0x0][0x1b0], RZ ;  /* 0x00006c0000007a24 */ /* 0x000fc400078e02ff */
[----:B------:R-:W-:Y:S02]  /*1240*/  IMAD R6, R6, c[0x0][0x2c4], R3 ;  /* 0x0000b10006067a24 */ /* 0x000fe400078e0203 */
[C---:B------:R-:W-:Y:S02]  /*1250*/  IMAD R7, R2.reuse, c[0x0][0x1b4], R0 ;  /* 0x00006d0002077a24 */ /* 0x040fe400078e0200 */
[----:B------:R-:W-:Y:S01]  /*1260*/  IMAD.WIDE.U32 R2, R2, c[0x0][0x1b0], R4 ;  /* 0x00006c0002027a25 */ /* 0x000fe200078e0004 */
[----:B------:R-:W-:Y:S02]  /*1270*/  SHF.R.S32.HI R0, RZ, 0x1f, R6 ;  /* 0x0000001fff007819 */ /* 0x000fe40000011406 */
[----:B------:R-:W-:Y:S01]  /*1280*/  LOP3.LUT R5, R20, 0xfffffff0, RZ, 0xc0, !PT ;  /* 0xfffffff014057812 */ /* 0x000fe200078ec0ff */
[----:B------:R-:W-:Y:S02]  /*1290*/  IMAD.SHL.U32 R4, R19, 0x40, RZ ;  /* 0x0000004013047824 */ /* 0x000fe400078e00ff */
[----:B------:R-:W-:-:S02]  /*12a0*/  IMAD R0, R0, c[0x0][0x1a8], RZ ;  /* 0x00006a0000007a24 */ /* 0x000fc400078e02ff */
[----:B------:R-:W-:Y:S02]  /*12b0*/  IMAD.IADD R3, R3, 0x1, R7 ;  /* 0x0000000103037824 */ /* 0x000fe400078e0207 */
[----:B------:R-:W-:Y:S01]  /*12c0*/  IMAD R7, R6, c[0x0][0x1ac], R0 ;  /* 0x00006b0006077a24 */ /* 0x000fe200078e0200 */
[----:B------:R-:W-:Y:S01]  /*12d0*/  LOP3.LUT R0, R4, 0xc0, RZ, 0xc0, !PT ;  /* 0x000000c004007812 */ /* 0x000fe200078ec0ff */
[----:B------:R-:W-:Y:S02]  /*12e0*/  IMAD.IADD R17, R143, 0x1, -R5 ;  /* 0x000000018f117824 */ /* 0x000fe400078e0a05 */
[----:B------:R-:W-:Y:S01]  /*12f0*/  IMAD.WIDE.U32 R2, R6, c[0x0][0x1a8], R2 ;  /* 0x00006a0006027a25 */ /* 0x000fe200078e0002 */
[----:B------:R-:W-:Y:S02]  /*1300*/  SHF.R.U32.HI R4, RZ, 0x3, R0 ;  /* 0x00000003ff047819 */ /* 0x000fe40000011600 */
[----:B------:R-:W-:Y:S01]  /*1310*/  LOP3.LUT R0, R0, 0x18, R140, 0xf8, !PT ;  /* 0x0000001800007812 */ /* 0x000fe200078ef88c */
[----:B------:R-:W-:Y:S01]  /*1320*/  IMAD.IADD R5, R3, 0x1, R7 ;  /* 0x0000000103057824 */ /* 0x000fe200078e0207 */
[----:B------:R-:W-:-:S02]  /*1330*/  LEA.HI R15, R17, R17, RZ, 0x1 ;  /* 0x00000011110f7211 */ /* 0x000fc400078f08ff */
[----:B------:R-:W-:Y:S02]  /*1340*/  LOP3.LUT R6, R0, R4, RZ, 0x3c, !PT ;  /* 0x0000000400067212 */ /* 0x000fe400078e3cff */
[--C-:B------:R-:W-:Y:S02]  /*1350*/  SHF.R.S32.HI R3, RZ, 0x1, R15.reuse ;  /* 0x00000001ff037819 */ /* 0x100fe4000001140f */
[----:B------:R-:W-:Y:S02]  /*1360*/  SHF.R.S32.HI R0, RZ, 0x1f, R15 ;  /* 0x0000001fff007819 */ /* 0x000fe4000001140f */
[----:B------:R-:W-:Y:S02]  /*1370*/  LEA R14, P0, R2, c[0x0][0x160], 0x1 ;  /* 0x00005800020e7a11 */ /* 0x000fe400078008ff */
[----:B------:R-:W-:Y:S02]  /*1380*/  LEA.HI R0, R0, R3, RZ, 0x2 ;  /* 0x0000000300007211 */ /* 0x000fe400078f10ff */
[----:B------:R-:W-:Y:S01]  /*1390*/  LEA.HI.X R12, R2, c[0x0][0x164], R5, 0x1, P0 ;  /* 0x00005900020c7a11 */ /* 0x000fe200000f0c05 */
[----:B------:R1:W3:Y:S01]  /*13a0*/  SHFL.IDX PT, R4, R14, RZ, 0x1c1f ;  /* 0x001c1fff0e047589 */ /* 0x0002e200000e0000 */
[----:B------:R-:W-:-:S02]  /*13b0*/  LOP3.LUT R0, R0, 0xfffffffc, RZ, 0xc0, !PT ;  /* 0xfffffffc00007812 */ /* 0x000fc400078ec0ff */
[----:B------:R-:W-:Y:S01]  /*13c0*/  LEA.HI R2, R40, R40, RZ, 0x1 ;  /* 0x0000002828027211 */ /* 0x000fe200078f08ff */
[----:B------:R1:W4:Y:S01]  /*13d0*/  SHFL.IDX PT, R5, R12, RZ, 0x1c1f ;  /* 0x001c1fff0c057589 */ /* 0x00032200000e0000 */
[----:B------:R-:W-:Y:S01]  /*13e0*/  ISETP.GE.AND P0, PT, R11, UR4, PT ;  /* 0x000000040b007c0c */ /* 0x000fe2000bf06270 */
[----:B------:R-:W-:Y:S01]  /*13f0*/  IMAD.IADD R18, R3, 0x1, -R0 ;  /* 0x0000000103127824 */ /* 0x000fe200078e0a00 */
[----:B------:R-:W-:Y:S01]  /*1400*/  LOP3.LUT R0, R2, 0x7fffffe, RZ, 0xc0, !PT ;  /* 0x07fffffe02007812 */ /* 0x000fe200078ec0ff */
[----:B------:R-:W-:-:S03]  /*1410*/  IMAD.MOV.U32 R2, RZ, RZ, 0x10 ;  /* 0x00000010ff027424 */ /* 0x000fc600078e00ff */
[----:B------:R-:W-:Y:S01]  /*1420*/  LOP3.LUT P1, RZ, R18, 0x2, RZ, 0xc0, !PT ;  /* 0x0000000212ff7812 */ /* 0x000fe2000782c0ff */
[----:B------:R-:W-:-:S03]  /*1430*/  IMAD.IADD R0, R40, 0x1, -R0 ;  /* 0x0000000128007824 */ /* 0x000fc600078e0a00 */
[----:B------:R-:W-:Y:S01]  /*1440*/  SEL R2, R2, 0xfffffff0, !P1 ;  /* 0xfffffff002027807 */ /* 0x000fe20004800000 */
[----:B------:R-:W-:-:S04]  /*1450*/  IMAD R0, R141, 0x8, R0 ;  /* 0x000000088d007824 */ /* 0x000fc800078e0200 */
[----:B------:R-:W-:Y:S01]  /*1460*/  IMAD.U32 R13, R0, 0x20, R6 ;  /* 0x00000020000d7824 */ /* 0x000fe200078e0006 */
[----:B--2---:R1:W2:Y:S02]  /*1470*/  @P2 R2UR UR17, R8 ;  /* 0x00000000081123c2 */ /* 0x0042a400000e0000 */
[----:B--2---:R-:W-:Y:S01]  /*1480*/  @!UP0 UMOV UR17, UR13 ;  /* 0x0000000d00118c82 */ /* 0x004fe20008000000 */
[----:B------:R-:W-:Y:S01]  /*1490*/  ISETP.GE.AND P2, PT, R41, c[0x0][0x198], PT ;  /* 0x0000660029007a0c */ /* 0x000fe20003f46270 */
[----:B------:R-:W-:Y:S07]  /*14a0*/  @P0 BRA `(.L_x_708) ;  /* 0x000000e000000947 */ /* 0x000fee0003800000 */
[----:B---34-:R-:W-:Y:S01]  /*14b0*/  SHF.R.S32.HI R3, RZ, 0x1f, R16 ;  /* 0x0000001fff037819 */ /* 0x018fe20000011410 */
[----:B-1----:R-:W-:Y:S01]  /*14c0*/  IMAD.WIDE R8, R140, 0x2, R4 ;  /* 0x000000028c087825 */ /* 0x002fe200078e0204 */
        /* <DEDUP_REMOVED lines=12> */
.L_x_708:
[----:B---34-:R-:W-:Y:S05]  /*1590*/  BSYNC B0 ;  /* 0x0000000000007941 */ /* 0x018fea0003800000 */
.L_x_707:
[----:B-1----:R-:W-:Y:S01]  /*15a0*/  IADD3 R0, R11, 0x20, RZ ;  /* 0x000000200b007810 */ /* 0x002fe20007ffe0ff */
[----:B------:R1:W2:Y:S01]  /*15b0*/  SHFL.IDX PT, R5, R12, 0x1, 0x1c1f ;  /* 0x003c1f000c057f89 */ /* 0x0002a200000e0000 */
[----:B------:R-:W-:Y:S02]  /*15c0*/  BSSY B0, `(.L_x_709) ;  /* 0x0000012000007945 */ /* 0x000fe40003800000 */
[----:B------:R-:W-:Y:S01]  /*15d0*/  ISETP.GE.AND P0, PT, R0, UR4, PT ;  /* 0x0000000400007c0c */ /* 0x000fe2000bf06270 */
        /* <DEDUP_REMOVED lines=16> */
.L_x_710:
[----:B------:R-:W-:Y:S05]  /*16e0*/  BSYNC B0 ;  /* 0x0000000000007941 */ /* 0x000fea0003800000 */
.L_x_709:
[----:B--2---:R-:W-:Y:S01]  /*16f0*/  IADD3 R0, R11, 0x40, RZ ;  /* 0x000000400b007810 */ /* 0x004fe20007ffe0ff */
[----:B------:R2:W4:Y:S01]  /*1700*/  SHFL.IDX PT, R5, R12, 0x2, 0x1c1f ;  /* 0x005c1f000c057f89 */ /* 0x00052200000e0000 */
[----:B------:R-:W-:Y:S02]  /*1710*/  BSSY B0, `(.L_x_711) ;  /* 0x0000012000007945 */ /* 0x000fe40003800000 */
[----:B------:R-:W-:Y:S01]  /*1720*/  ISETP.GE.AND P0, PT, R0, UR4, PT ;  /* 0x0000000400007c0c */ /* 0x000fe2000bf06270 */
        /* <DEDUP_REMOVED lines=16> */
.L_x_712:
[----:B------:R-:W-:Y:S05]  /*1830*/  BSYNC B0 ;  /* 0x0000000000007941 */ /* 0x000fea0003800000 */
.L_x_711:
[----:B------:R-:W-:Y:S01]  /*1840*/  IMAD.MOV.U32 R3, RZ, RZ, c[0x0][0x2b8] ;  /* 0x0000ae00ff037624 */ /* 0x000fe200078e00ff */
[----:B---3--:R-:W-:Y:S01]  /*1850*/  SHFL.IDX PT, R4, R14, 0x3, 0x1c1f ;  /* 0x007c1f000e047f89 */ /* 0x008fe200000e0000 */
[----:B------:R-:W-:Y:S01]  /*1860*/  IMAD.U32 R0, RZ, RZ, UR6 ;  /* 0x00000006ff007e24 */ /* 0x000fe2000f8e00ff */
[----:B------:R-:W-:Y:S01]  /*1870*/  SHF.R.S32.HI R6, RZ, 0x1f, R16 ;  /* 0x0000001fff067819 */ /* 0x000fe20000011410 */
[----:B------:R-:W-:Y:S01]  /*1880*/  IMAD.SHL.U32 R168, R13, 0x2, RZ ;  /* 0x000000020da87824 */ /* 0x000fe200078e00ff */
[----:B------:R-:W-:Y:S01]  /*1890*/  ISETP.NE.AND P3, PT, R3, 0x1, PT ;  /* 0x000000010300780c */ /* 0x000fe20003f65270 */
[----:B------:R-:W-:Y:S01]  /*18a0*/  IMAD R0, R0, 0x40, R173 ;  /* 0x0000004000007824 */ /* 0x000fe200078e02ad */
[----:B----4-:R-:W3:Y:S01]  /*18b0*/  SHFL.IDX PT, R5, R12, 0x3, 0x1c1f ;  /* 0x007c1f000c057f89 */ /* 0x010ee200000e0000 */
[----:B------:R-:W-:Y:S01]  /*18c0*/  IADD3 R3, R11, 0x60, RZ ;  /* 0x000000600b037810 */ /* 0x000fe20007ffe0ff */
[----:B------:R-:W-:Y:S01]  /*18d0*/  USHF.R.S32.HI UR16, URZ, 0x1f, UR17 ;  /* 0x0000001f3f107899 */ /* 0x000fe20008011411 */
[----:B------:R-:W-:Y:S01]  /*18e0*/  IMAD.MOV.U32 R237, RZ, RZ, RZ ;  /* 0x000000ffffed7224 */ /* 0x000fe200078e00ff */
[----:B------:R-:W-:Y:S01]  /*18f0*/  IADD3 R0, R0, -0x40, RZ ;  /* 0xffffffc000007810 */ /* 0x000fe20007ffe0ff */
[----:B------:R-:W-:Y:S01]  /*1900*/  STL [R1], R168 ;  /* 0x000000a801007387 */ /* 0x000fe20000100800 */
[----:B------:R-:W-:Y:S01]  /*1910*/  ISETP.GE.AND P1, PT, R3, UR4, PT ;  /* 0x0000000403007c0c */ /* 0x000fe2000bf26270 */
[----:B------:R-:W-:Y:S01]  /*1920*/  ULDC.64 UR4, c[0x0][0x2b0] ;  /* 0x0000ac0000047ab9 */ /* 0x000fe20000000a00 */
[C---:B------:R-:W-:Y:S01]  /*1930*/  IADD3 R11, R0.reuse, UR11, RZ ;  /* 0x0000000b000b7c10 */ /* 0x040fe2000fffe0ff */
[----:B------:R-:W-:Y:S01]  /*1940*/  UIMAD UR16, UR16, UR4, URZ ;  /* 0x00000004101072a4 */ /* 0x000fe2000f8e023f */
[----:B------:R-:W-:Y:S01]  /*1950*/  ISETP.GE.AND P6, PT, R0, UR7, PT ;  /* 0x0000000700007c0c */ /* 0x000fe2000bfc6270 */
[----:B------:R-:W-:Y:S01]  /*1960*/  UIMAD.WIDE.U32 UR18, UR17, UR4, URZ ;  /* 0x00000004111272a5 */ /* 0x000fe2000f8e003f */
[----:B------:R-:W-:Y:S01]  /*1970*/  SHF.R.S32.HI R3, RZ, 0x1f, R41 ;  /* 0x0000001fff037819 */ /* 0x000fe20000011429 */
[----:B------:R-:W-:Y:S01]  /*1980*/  @P3 IMAD.HI.U32 R0, R11, c[0x0][0x2bc], RZ ;  /* 0x0000af000b003a27 */ /* 0x000fe200078e00ff */
[----:B------:R-:W-:Y:S01]  /*1990*/  ISETP.GT.OR P6, PT, R173, 0x3f, P6 ;  /* 0x0000003fad00780c */ /* 0x000fe200037c4670 */
[----:B------:R-:W-:Y:S01]  /*19a0*/  UIMAD UR16, UR17, UR5, UR16 ;  /* 0x00000005111072a4 */ /* 0x000fe2000f8e0210 */
[----:B------:R-:W-:Y:S01]  /*19b0*/  LEA.HI R3, R3, R41, RZ, 0x3 ;  /* 0x0000002903037211 */ /* 0x000fe200078f18ff */
[----:B------:R-:W-:Y:S01]  /*19c0*/  IMAD.MOV.U32 R10, RZ, RZ, R11 ;  /* 0x000000ffff0a7224 */ /* 0x000fe200078e000b */
[----:B------:R-:W-:Y:S01]  /*19d0*/  @P3 SHF.R.U32.HI R10, RZ, c[0x0][0x2c0], R0 ;  /* 0x0000b000ff0a3a19 */ /* 0x000fe20000011600 */
[----:B------:R-:W-:Y:S01]  /*19e0*/  UIADD3 UR16, UR19, UR16, URZ ;  /* 0x0000001013107290 */ /* 0x000fe2000fffe03f */
[----:B------:R-:W-:Y:S01]  /*19f0*/  LEA.HI R0, R6, R16, RZ, 0x3 ;  /* 0x0000001006007211 */ /* 0x000fe200078f18ff */
[----:B------:R-:W-:Y:S01]  /*1a00*/  ULDC.64 UR4, c[0x0][0x1e8] ;  /* 0x00007a0000047ab9 */ /* 0x000fe20000000a00 */
[----:B------:R-:W-:-:S02]  /*1a10*/  LOP3.LUT R170, R3, 0xfffffff8, RZ, 0xc0, !PT ;  /* 0xfffffff803aa7812 */ /* 0x000fc400078ec0ff */
[----:B------:R-:W-:Y:S01]  /*1a20*/  LOP3.LUT R171, R0, 0xfffffff8, RZ, 0xc0, !PT ;  /* 0xfffffff800ab7812 */ /* 0x000fe200078ec0ff */
[--C-:B---3--:R-:W-:Y:S02]  /*1a30*/  @!P1 IMAD.WIDE R6, R140, 0x2, R4.reuse ;  /* 0x000000028c069825 */ /* 0x108fe400078e0204 */
[C---:B------:R-:W-:Y:S02]  /*1a40*/  @!P6 IADD3 R0, P0, R10.reuse, UR18, RZ ;  /* 0x000000120a00ec10 */ /* 0x040fe4000ff1e0ff */
[--C-:B------:R-:W-:Y:S01]  /*1a50*/  @!P1 IMAD.WIDE R8, R171, 0x2, R4.reuse ;  /* 0x00000002ab089825 */ /* 0x100fe200078e0204 */
[----:B------:R-:W-:Y:S01]  /*1a60*/  @!PT LDS RZ, [RZ] ;  /* 0x00000000fffff984 */ /* 0x000fe20000000800 */
[----:B------:R3:W-:Y:S01]  /*1a70*/  @!P1 LDGSTS.E.BYPASS.LTC128B.128 [R168+0x7900], [R6.64], !P5 ;  /* 0x0790000006a89fae */ /* 0x0007e2000e901d4e */
[----:B------:R-:W-:Y:S02]  /*1a80*/  @!P6 LEA.HI.X.SX32 R3, R10, UR16, 0x1, P0 ;  /* 0x000000100a03ec11 */ /* 0x000fe400080f0eff */
[----:B------:R-:W-:Y:S01]  /*1a90*/  @!P1 IMAD.WIDE R4, R170, 0x2, R4 ;  /* 0x00000002aa049825 */ /* 0x000fe200078e0204 */
[----:B------:R4:W-:Y:S04]  /*1aa0*/  @!P1 LDGSTS.E.BYPASS.LTC128B.128 [R168+0x9900], [R8.64], !P4 ;  /* 0x0990000008a89fae */ /* 0x0009e8000e101d4e */
[----:B------:R5:W-:Y:S04]  /*1ab0*/  @!P1 LDGSTS.E.BYPASS.LTC128B.128 [R168+0xb900], [R4.64], !P2 ;  /* 0x0b90000004a89fae */ /* 0x000be8000d101d4e */
[----:B------:R-:W0:Y:S01]  /*1ac0*/  LDGDEPBAR ;  /* 0x00000000000079af */ /* 0x000e220000000000 */
[----:B-12---:R-:W-:Y:S01]  /*1ad0*/  SHF.R.S32.HI R12, RZ, 0x4, R20 ;  /* 0x00000004ff0c7819 */ /* 0x006fe20000011414 */
[----:B------:R-:W-:-:S02]  /*1ae0*/  UIMAD UR17, UR8, UR4, URZ ;  /* 0x00000004081172a4 */ /* 0x000fc4000f8e023f */
[----:B------:R-:W-:Y:S01]  /*1af0*/  UIMAD.WIDE.U32 UR20, UR9, UR4, URZ ;  /* 0x00000004091472a5 */ /* 0x000fe2000f8e003f */
[----:B------:R-:W-:Y:S01]  /*1b00*/  STL [R1+0x3c], R171 ;  /* 0x00003cab01007387 */ /* 0x000fe20000100800 */
[----:B---3--:R-:W-:-:S03]  /*1b10*/  @!P6 LEA R6, P0, R0, c[0x0][0x2a0], 0x2 ;  /* 0x0000a8000006ea11 */ /* 0x008fc600078010ff */
[----:B------:R-:W-:Y:S01]  /*1b20*/  BAR.SYNC.DEFER_BLOCKING 0x0 ;  /* 0x0000000000007b1d */ /* 0x000fe20000010000 */
[----:B------:R-:W-:Y:S01]  /*1b30*/  @!P6 LEA.HI.X R7, R0, c[0x0][0x2a4], R3, 0x2, P0 ;  /* 0x0000a9000007ea11 */ /* 0x000fe200000f1403 */
[----:B-----5:R-:W-:Y:S01]  /*1b40*/  IMAD.MOV R5, RZ, RZ, -R10 ;  /* 0x000000ffff057224 */ /* 0x020fe200078e0a0a */
[----:B----4-:R-:W-:Y:S01]  /*1b50*/  LEA.HI R8, R20, R12, RZ, 0x1 ;  /* 0x0000000c14087211 */ /* 0x010fe200078f08ff */
[----:B------:R-:W-:Y:S01]  /*1b60*/  UIMAD UR17, UR9, UR5, UR17 ;  /* 0x00000005091172a4 */ /* 0x000fe2000f8e0211 */
[----:B------:R-:W-:Y:S01]  /*1b70*/  ISETP.GE.AND P5, PT, R16, c[0x0][0x1d4], PT ;  /* 0x0000750010007a0c */ /* 0x000fe20003fa6270 */
[----:B------:R-:W-:Y:S01]  /*1b80*/  IMAD R238, R5, c[0x0][0x2b8], R11 ;  /* 0x0000ae0005ee7a24 */ /* 0x000fe200078e020b */
[----:B------:R-:W-:Y:S01]  /*1b90*/  LOP3.LUT R8, R8, 0xfffffffe, RZ, 0xc0, !PT ;  /* 0xfffffffe08087812 */ /* 0x000fe200078ec0ff */
[----:B------:R-:W-:Y:S01]  /*1ba0*/  ULDC.64 UR4, c[0x0][0x210] ;  /* 0x0000840000047ab9 */ /* 0x000fe20000000a00 */
[----:B------:R-:W-:Y:S01]  /*1bb0*/  ISETP.GE.AND P4, PT, R41, c[0x0][0x1d4], PT ;  /* 0x0000750029007a0c */ /* 0x000fe20003f86270 */
[----:B------:R-:W-:Y:S01]  /*1bc0*/  STL [R1+0x40], R170 ;  /* 0x000040aa01007387 */ /* 0x000fe20000100800 */
[----:B------:R-:W-:Y:S01]  /*1bd0*/  SHF.R.S32.HI R9, RZ, 0x1f, R238 ;  /* 0x0000001fff097819 */ /* 0x000fe200000114ee */
[----:B------:R-:W-:-:S04]  /*1be0*/  IMAD.IADD R12, R12, 0x1, -R8 ;  /* 0x000000010c0c7824 */ /* 0x000fc800078e0a08 */
[----:B------:R-:W-:Y:S01]  /*1bf0*/  IMAD R8, R9, c[0x0][0x208], RZ ;  /* 0x0000820009087a24 */ /* 0x000fe200078e02ff */
[----:B------:R-:W-:Y:S01]  /*1c00*/  UIMAD.WIDE.U32 UR22, UR9, UR4, URZ ;  /* 0x00000004091672a5 */ /* 0x000fe2000f8e003f */
[----:B------:R1:W2:Y:S01]  /*1c10*/  @!P6 LDG.E R237, [R6.64] ;  /* 0x0000000e06ede981 */ /* 0x0002a2000c1e1900 */
[----:B------:R-:W-:Y:S01]  /*1c20*/  LOP3.LUT R0, R21, 0xfffffff8, RZ, 0xc0, !PT ;  /* 0xfffffff815007812 */ /* 0x000fe200078ec0ff */
[----:B------:R-:W-:Y:S01]  /*1c30*/  IMAD R8, R238, c[0x0][0x20c], R8 ;  /* 0x00008300ee087a24 */ /* 0x000fe200078e0208 */
[----:B------:R-:W-:Y:S01]  /*1c40*/  UIMAD UR4, UR8, UR4, URZ ;  /* 0x00000004080472a4 */ /* 0x000fe2000f8e023f */
[----:B------:R-:W-:Y:S01]  /*1c50*/  ISETP.GE.AND P6, PT, R140, c[0x0][0x1d4], PT ;  /* 0x000075008c007a0c */ /* 0x000fe20003fc6270 */
[----:B------:R-:W-:Y:S01]  /*1c60*/  UIADD3 UR8, UR21, UR17, URZ ;  /* 0x0000001115087290 */ /* 0x000fe2000fffe03f */
[----:B------:R-:W-:Y:S01]  /*1c70*/  IMAD.IADD R4, R143, 0x1, -R0 ;  /* 0x000000018f047824 */ /* 0x000fe200078e0a00 */
[----:B------:R-:W-:Y:S01]  /*1c80*/  UIMAD UR4, UR9, UR5, UR4 ;  /* 0x00000005090472a4 */ /* 0x000fe2000f8e0204 */
[----:B------:R-:W-:Y:S01]  /*1c90*/  SHF.R.S32.HI R172, RZ, 0x1f, R140 ;  /* 0x0000001fffac7819 */ /* 0x000fe2000001148c */
[----:B------:R-:W-:Y:S01]  /*1ca0*/  UISETP.GE.AND UP0, UPT, UR6, 0x2, UPT ;  /* 0x000000020600788c */ /* 0x000fe2000bf06270 */
[----:B------:R-:W-:Y:S01]  /*1cb0*/  SEL R169, RZ, 0x10, P4 ;  /* 0x00000010ffa97807 */ /* 0x000fe20002000000 */
[----:B------:R-:W-:Y:S01]  /*1cc0*/  UIADD3 UR17, UR23, UR4, URZ ;  /* 0x0000000417117290 */ /* 0x000fe2000fffe03f */
[----:B------:R-:W-:Y:S01]  /*1cd0*/  LEA.HI R3, R4, R4, RZ, 0x1 ;  /* 0x0000000404037211 */ /* 0x000fe200078f08ff */
[----:B------:R-:W-:-:S04]  /*1ce0*/  ULEA UR4, UR6, 0xffffffc0, 0x6 ;  /* 0xffffffc006047891 */ /* 0x000fc8000f8e303f */
[----:B------:R-:W-:-:S06]  /*1cf0*/  UIADD3 UR4, UR7, -UR4, URZ ;  /* 0x8000000407047290 */ /* 0x000fcc000fffe03f */
[----:B------:R-:W-:Y:S02]  /*1d00*/  IADD3 R40, -R40, UR4, RZ ;  /* 0x0000000428287c10 */ /* 0x000fe4000fffe1ff */
[----:B-1----:R-:W-:Y:S01]  /*1d10*/  SHF.R.S32.HI R6, RZ, 0x1, R3 ;  /* 0x00000001ff067819 */ /* 0x002fe20000011403 */
[----:B------:R-:W-:Y:S01]  /*1d20*/  IMAD.SHL.U32 R7, R19, 0x8, RZ ;  /* 0x0000000813077824 */ /* 0x000fe200078e00ff */
[----:B------:R-:W-:Y:S02]  /*1d30*/  LOP3.LUT R3, R3, 0x3fffffe, RZ, 0xc0, !PT ;  /* 0x03fffffe03037812 */ /* 0x000fe400078ec0ff */
[C---:B------:R-:W-:Y:S01]  /*1d40*/  LOP3.LUT P2, RZ, R6.reuse, 0x2, RZ, 0xc0, !PT ;  /* 0x0000000206ff7812 */ /* 0x040fe2000784c0ff */
[----:B------:R-:W-:-:S05]  /*1d50*/  IMAD.SHL.U32 R0, R6, 0x40, RZ ;  /* 0x0000004006007824 */ /* 0x000fca00078e00ff */
[----:B------:R-:W-:-:S04]  /*1d60*/  LOP3.LUT R0, R0, 0xc0, RZ, 0xc0, !PT ;  /* 0x000000c000007812 */ /* 0x000fc800078ec0ff */
[----:B------:R-:W-:Y:S02]  /*1d70*/  LOP3.LUT R7, R0, 0x8, R7, 0xf8, !PT ;  /* 0x0000000800077812 */ /* 0x000fe400078ef807 */
[----:B------:R-:W-:Y:S01]  /*1d80*/  SHF.R.U32.HI R5, RZ, 0x3, R0 ;  /* 0x00000003ff057819 */ /* 0x000fe20000011600 */
[----:B------:R-:W-:Y:S02]  /*1d90*/  IMAD.IADD R0, R4, 0x1, -R3 ;  /* 0x0000000104007824 */ /* 0x000fe400078e0a03 */
[----:B------:R-:W-:Y:S01]  /*1da0*/  IMAD R3, R9, c[0x0][0x1e0], RZ ;  /* 0x0000780009037a24 */ /* 0x000fe200078e02ff */
[----:B------:R-:W-:Y:S01]  /*1db0*/  LOP3.LUT R5, R7, R5, RZ, 0x3c, !PT ;  /* 0x0000000507057212 */ /* 0x000fe200078e3cff */
[----:B------:R-:W-:-:S04]  /*1dc0*/  IMAD.WIDE.U32 R6, R238, c[0x0][0x1e0], RZ ;  /* 0x00007800ee067a25 */ /* 0x000fc800078e00ff */
[----:B------:R-:W-:Y:S02]  /*1dd0*/  IMAD R3, R238, c[0x0][0x1e4], R3 ;  /* 0x00007900ee037a24 */ /* 0x000fe400078e0203 */
[----:B------:R-:W-:Y:S02]  /*1de0*/  IMAD R0, R12, 0x8, R0 ;  /* 0x000000080c007824 */ /* 0x000fe400078e0200 */
[----:B------:R-:W-:Y:S02]  /*1df0*/  IMAD.IADD R7, R7, 0x1, R3 ;  /* 0x0000000107077824 */ /* 0x000fe400078e0203 */
[----:B------:R-:W-:Y:S02]  /*1e00*/  IMAD.U32 R0, R0, 0x20, R5 ;  /* 0x0000002000007824 */ /* 0x000fe400078e0005 */
[----:B------:R-:W-:-:S04]  /*1e10*/  IMAD.WIDE.U32 R4, R238, c[0x0][0x208], RZ ;  /* 0x00008200ee047a25 */ /* 0x000fc800078e00ff */
[----:B------:R-:W-:Y:S02]  /*1e20*/  IMAD.IADD R5, R5, 0x1, R8 ;  /* 0x0000000105057824 */ /* 0x000fe400078e0208 */
[----:B------:R-:W-:-:S05]  /*1e30*/  IMAD.SHL.U32 R220, R0, 0x2, RZ ;  /* 0x0000000200dc7824 */ /* 0x000fca00078e00ff */
[C---:B------:R-:W-:Y:S02]  /*1e40*/  IADD3 R0, R220.reuse, 0x3100, RZ ;  /* 0x00003100dc007810 */ /* 0x040fe40007ffe0ff */
[----:B------:R-:W-:Y:S02]  /*1e50*/  IADD3 R225, R220, 0x3120, RZ ;  /* 0x00003120dce17810 */ /* 0x000fe40007ffe0ff */
[----:B------:R-:W-:Y:S01]  /*1e60*/  @P2 IADD3 R225, R0, -0x20, RZ ;  /* 0xffffffe000e12810 */ /* 0x000fe20007ffe0ff */
[----:B------:R-:W-:-:S03]  /*1e70*/  IMAD.SHL.U32 R0, R18, 0x40, RZ ;  /* 0x0000004012007824 */ /* 0x000fc600078e00ff */
[C---:B------:R-:W-:Y:S02]  /*1e80*/  IADD3 R236, R225.reuse, 0x400, RZ ;  /* 0x00000400e1ec7810 */ /* 0x040fe40007ffe0ff */
[----:B------:R-:W-:Y:S02]  /*1e90*/  LOP3.LUT R0, R0, 0xc0, RZ, 0xc0, !PT ;  /* 0x000000c000007812 */ /* 0x000fe400078ec0ff */
[C---:B------:R-:W-:Y:S02]  /*1ea0*/  IADD3 R235, R225.reuse, 0x800, RZ ;  /* 0x00000800e1eb7810 */ /* 0x040fe40007ffe0ff */
[C---:B------:R-:W-:Y:S02]  /*1eb0*/  IADD3 R234, R225.reuse, 0xc00, RZ ;  /* 0x00000c00e1ea7810 */ /* 0x040fe40007ffe0ff */
[C---:B------:R-:W-:Y:S02]  /*1ec0*/  IADD3 R233, R225.reuse, 0x1000, RZ ;  /* 0x00001000e1e97810 */ /* 0x040fe40007ffe0ff */
[----:B------:R-:W-:-:S02]  /*1ed0*/  IADD3 R232, R225, 0x1400, RZ ;  /* 0x00001400e1e87810 */ /* 0x000fc40007ffe0ff */
[C---:B------:R-:W-:Y:S02]  /*1ee0*/  IADD3 R231, R225.reuse, 0x1800, RZ ;  /* 0x00001800e1e77810 */ /* 0x040fe40007ffe0ff */
[C---:B------:R-:W-:Y:S02]  /*1ef0*/  IADD3 R230, R225.reuse, 0x1c00, RZ ;  /* 0x00001c00e1e67810 */ /* 0x040fe40007ffe0ff */
[C---:B------:R-:W-:Y:S02]  /*1f00*/  IADD3 R229, R225.reuse, 0x2000, RZ ;  /* 0x00002000e1e57810 */ /* 0x040fe40007ffe0ff */
[C---:B------:R-:W-:Y:S02]  /*1f10*/  IADD3 R228, R225.reuse, 0x2400, RZ ;  /* 0x00002400e1e47810 */ /* 0x040fe40007ffe0ff */
[C---:B------:R-:W-:Y:S02]  /*1f20*/  IADD3 R227, R225.reuse, 0x2800, RZ ;  /* 0x00002800e1e37810 */ /* 0x040fe40007ffe0ff */
[----:B------:R-:W-:-:S02]  /*1f30*/  IADD3 R226, R225, 0x2c00, RZ ;  /* 0x00002c00e1e27810 */ /* 0x000fc40007ffe0ff */
[----:B--2---:R-:W-:Y:S01]  /*1f40*/  SHF.R.S32.HI R3, RZ, 0x1f, R237 ;  /* 0x0000001fff037819 */ /* 0x004fe200000114ed */
[----:B------:R-:W-:-:S04]  /*1f50*/  IMAD.WIDE.U32 R6, R237, c[0x0][0x1f0], R6 ;  /* 0x00007c00ed067a25 */ /* 0x000fc800078e0006 */
[C---:B------:R-:W-:Y:S01]  /*1f60*/  IMAD R9, R3.reuse, c[0x0][0x1f0], RZ ;  /* 0x00007c0003097a24 */ /* 0x040fe200078e02ff */
[----:B------:R-:W-:Y:S01]  /*1f70*/  IADD3 R8, P0, R6, UR20, RZ ;  /* 0x0000001406087c10 */ /* 0x000fe2000ff1e0ff */
[----:B------:R-:W-:Y:S02]  /*1f80*/  IMAD R3, R3, c[0x0][0x218], RZ ;  /* 0x0000860003037a24 */ /* 0x000fe400078e02ff */
[C---:B------:R-:W-:Y:S02]  /*1f90*/  IMAD R9, R237.reuse, c[0x0][0x1f4], R9 ;  /* 0x00007d00ed097a24 */ /* 0x040fe400078e0209 */
[----:B------:R-:W-:-:S03]  /*1fa0*/  IMAD.WIDE.U32 R4, R237, c[0x0][0x218], R4 ;  /* 0x00008600ed047a25 */ /* 0x000fc600078e0004 */
[----:B------:R-:W-:Y:S01]  /*1fb0*/  IADD3.X R6, R7, UR8, R9, P0, !PT ;  /* 0x0000000807067c10 */ /* 0x000fe200087fe409 */
[----:B------:R-:W-:Y:S01]  /*1fc0*/  IMAD R3, R237, c[0x0][0x21c], R3 ;  /* 0x00008700ed037a24 */ /* 0x000fe200078e0203 */
[----:B------:R-:W-:Y:S02]  /*1fd0*/  LEA R9, P1, R8, c[0x0][0x1c8], 0x1 ;  /* 0x0000720008097a11 */ /* 0x000fe400078208ff */
[----:B------:R-:W-:Y:S02]  /*1fe0*/  IADD3 R7, P0, R4, UR22, RZ ;  /* 0x0000001604077c10 */ /* 0x000fe4000ff1e0ff */
[----:B------:R-:W-:Y:S01]  /*1ff0*/  LEA.HI.X R8, R8, c[0x0][0x1cc], R6, 0x1, P1 ;  /* 0x0000730008087a11 */ /* 0x000fe200008f0c06 */
[----:B------:R-:W-:Y:S01]  /*2000*/  SHFL.IDX PT, R4, R9, RZ, 0x1c1f ;  /* 0x001c1fff09047589 */ /* 0x000fe200000e0000 */
[----:B------:R-:W-:Y:S02]  /*2010*/  IADD3.X R3, R5, UR17, R3, P0, !PT ;  /* 0x0000001105037c10 */ /* 0x000fe400087fe403 */
[----:B------:R-:W-:Y:S01]  /*2020*/  LEA R11, P0, R7, c[0x0][0x1f8], 0x1 ;  /* 0x00007e00070b7a11 */ /* 0x000fe200078008ff */
[----:B------:R-:W1:Y:S01]  /*2030*/  SHFL.IDX PT, R5, R8, RZ, 0x1c1f ;  /* 0x001c1fff08057589 */ /* 0x000e6200000e0000 */
[----:B------:R-:W-:-:S02]  /*2040*/  ISETP.GE.AND P1, PT, R40, 0x1, PT ;  /* 0x000000012800780c */ /* 0x000fc40003f26270 */
[----:B------:R-:W-:Y:S01]  /*2050*/  LEA.HI.X R10, R7, c[0x0][0x1fc], R3, 0x1, P0 ;  /* 0x00007f00070a7a11 */ /* 0x000fe200000f0c03 */
[----:B------:R-:W-:Y:S01]  /*2060*/  SHFL.IDX PT, R6, R9, 0x1, 0x1c1f ;  /* 0x003c1f0009067f89 */ /* 0x000fe200000e0000 */
[----:B------:R-:W-:Y:S01]  /*2070*/  ISETP.GT.AND P0, PT, R40, 0x20, PT ;  /* 0x000000202800780c */ /* 0x000fe20003f04270 */
[----:B------:R-:W-:Y:S02]  /*2080*/  IMAD.SHL.U32 R3, R12, 0x8, RZ ;  /* 0x000000080c037824 */ /* 0x000fe400078e00ff */
[----:B------:R2:W3:Y:S03]  /*2090*/  SHFL.IDX PT, R7, R8, 0x1, 0x1c1f ;  /* 0x003c1f0008077f89 */ /* 0x0004e600000e0000 */
[----:B------:R-:W-:Y:S01]  /*20a0*/  LOP3.LUT R3, R0, 0x8, R3, 0xf8, !PT ;  /* 0x0000000800037812 */ /* 0x000fe200078ef803 */
[----:B------:R-:W4:Y:S01]  /*20b0*/  SHFL.IDX PT, R14, R11, RZ, 0x1c1f ;  /* 0x001c1fff0b0e7589 */ /* 0x000f2200000e0000 */
[----:B------:R-:W-:-:S03]  /*20c0*/  SHF.R.U32.HI R0, RZ, 0x3, R0 ;  /* 0x00000003ff007819 */ /* 0x000fc60000011600 */
[----:B------:R-:W-:Y:S01]  /*20d0*/  SHFL.IDX PT, R13, R11, 0x1, 0x1c1f ;  /* 0x003c1f000b0d7f89 */ /* 0x000fe200000e0000 */
[----:B------:R-:W-:-:S03]  /*20e0*/  LOP3.LUT R102, R3, R0, RZ, 0x3c, !PT ;  /* 0x0000000003667212 */ /* 0x000fc600078e3cff */
[----:B------:R-:W5:Y:S04]  /*20f0*/  SHFL.IDX PT, R12, R10, RZ, 0x1c1f ;  /* 0x001c1fff0a0c7589 */ /* 0x000f6800000e0000 */
[----:B------:R3:W4:Y:S01]  /*2100*/  SHFL.IDX PT, R3, R10, 0x1, 0x1c1f ;  /* 0x003c1f000a037f89 */ /* 0x00072200000e0000 */
[----:B--2---:R-:W-:Y:S02]  /*2110*/  LOP3.LUT R8, R15, 0x7fffffe, RZ, 0xc0, !PT ;  /* 0x07fffffe0f087812 */ /* 0x004fe400078ec0ff */
[----:B------:R-:W-:-:S03]  /*2120*/  SHF.R.S32.HI R15, RZ, 0x1f, R17 ;  /* 0x0000001fff0f7819 */ /* 0x000fc60000011411 */
[----:B------:R-:W-:Y:S01]  /*2130*/  IMAD.IADD R103, R17, 0x1, -R8 ;  /* 0x0000000111677824 */ /* 0x000fe200078e0a08 */
[----:B------:R-:W-:Y:S01]  /*2140*/  LEA.HI R15, R15, R17, RZ, 0x3 ;  /* 0x000000110f0f7211 */ /* 0x000fe200078f18ff */
[----:B-1----:R-:W-:-:S04]  /*2150*/  @P1 IMAD.WIDE R8, R140, 0x2, R4 ;  /* 0x000000028c081825 */ /* 0x002fc800078e0204 */
[----:B------:R-:W-:Y:S01]  /*2160*/  IMAD.SHL.U32 R0, R15, 0x20, RZ ;  /* 0x000000200f007824 */ /* 0x000fe200078e00ff */
[----:B------:R1:W-:Y:S01]  /*2170*/  @P1 LDGSTS.E.BYPASS.LTC128B.128 [R168+0x3100], [R8.64], !P6 ;  /* 0x0310000008a81fae */ /* 0x0003e2000f101d4e */
[----:B---3--:R-:W-:-:S03]  /*2180*/  @P0 IMAD.WIDE R10, R140, 0x2, R6 ;  /* 0x000000028c0a0825 */ /* 0x008fc600078e0206 */
[----:B------:R-:W-:-:S05]  /*2190*/  LOP3.LUT R101, R0, 0xffffff00, RZ, 0xc0, !PT ;  /* 0xffffff0000657812 */ /* 0x000fca00078ec0ff */
[----:B------:R-:W-:-:S04]  /*21a0*/  IMAD R0, R141, 0x200, R101 ;  /* 0x000002008d007824 */ /* 0x000fc800078e0265 */
[----:B------:R-:W-:-:S04]  /*21b0*/  IMAD R0, R103, 0x20, R0 ;  /* 0x0000002067007824 */ /* 0x000fc800078e0200 */
[----:B------:R-:W-:-:S04]  /*21c0*/  IMAD.IADD R0, R102, 0x1, R0 ;  /* 0x0000000166007824 */ /* 0x000fc800078e0200 */
[----:B------:R-:W-:Y:S02]  /*21d0*/  IMAD.SHL.U32 R223, R0, 0x2, RZ ;  /* 0x0000000200df7824 */ /* 0x000fe400078e00ff */
[----:B------:R-:W-:Y:S02]  /*21e0*/  IMAD R0, R103, 0x20, R101 ;  /* 0x0000002067007824 */ /* 0x000fe400078e0265 */
[----:B------:R-:W-:Y:S02]  /*21f0*/  IMAD R224, R2, 0x2, R223 ;  /* 0x0000000202e07824 */ /* 0x000fe400078e02df */
[----:B-1----:R-:W-:-:S04]  /*2200*/  @P1 IMAD.WIDE R8, R171, 0x2, R4 ;  /* 0x00000002ab081825 */ /* 0x002fc800078e0204 */
[----:B------:R-:W-:Y:S01]  /*2210*/  @P1 IMAD.WIDE R4, R170, 0x2, R4 ;  /* 0x00000002aa041825 */ /* 0x000fe200078e0204 */
[----:B------:R1:W-:Y:S03]  /*2220*/  @P1 LDGSTS.E.BYPASS.LTC128B.128 [R168+0x4100], [R8.64], !P5 ;  /* 0x0410000008a81fae */ /* 0x0003e6000e901d4e */
[----:B------:R-:W-:Y:S01]  /*2230*/  IMAD.IADD R0, R102, 0x1, R0 ;  /* 0x0000000166007824 */ /* 0x000fe200078e0200 */
[----:B------:R2:W-:Y:S04]  /*2240*/  @P1 LDGSTS.E.BYPASS.LTC128B.128 [R168+0x5100], [R4.64], !P4 ;  /* 0x0510000004a81fae */ /* 0x0005e8000e101d4e */
[----:B------:R3:W-:Y:S01]  /*2250*/  @P0 LDGSTS.E.BYPASS.LTC128B.128 [R168+0x3900], [R10.64], !P6 ;  /* 0x039000000aa80fae */ /* 0x0007e2000f101d4e */
[----:B-1----:R-:W-:-:S04]  /*2260*/  @P0 IMAD.WIDE R8, R171, 0x2, R6 ;  /* 0x00000002ab080825 */ /* 0x002fc800078e0206 */
[----:B------:R-:W-:Y:S01]  /*2270*/  @P0 IMAD.WIDE R6, R170, 0x2, R6 ;  /* 0x00000002aa060825 */ /* 0x000fe200078e0206 */
[----:B------:R1:W-:Y:S03]  /*2280*/  @P0 LDGSTS.E.BYPASS.LTC128B.128 [R168+0x4900], [R8.64], !P5 ;  /* 0x0490000008a80fae */ /* 0x0003e6000e901d4e */
[----:B--2---:R-:W-:Y:S01]  /*2290*/  IMAD.WIDE R4, R171, 0x2, RZ ;  /* 0x00000002ab047825 */ /* 0x004fe200078e02ff */
[----:B------:R2:W-:Y:S04]  /*22a0*/  @P0 LDGSTS.E.BYPASS.LTC128B.128 [R168+0x5900], [R6.64], !P4 ;  /* 0x0590000006a80fae */ /* 0x0005e8000e101d4e */
[----:B------:R-:W0:Y:S01]  /*22b0*/  LDGDEPBAR ;  /* 0x00000000000079af */ /* 0x000e220000000000 */
[----:B----4-:R-:W-:-:S05]  /*22c0*/  IADD3 R46, P2, R14, R4, RZ ;  /* 0x000000040e2e7210 */ /* 0x010fca0007f5e0ff */
[----:B-----5:R-:W-:Y:S01]  /*22d0*/  IMAD.X R47, R12, 0x1, R5, P2 ;  /* 0x000000010c2f7824 */ /* 0x020fe200010e0605 */
[----:B------:R-:W-:Y:S01]  /*22e0*/  ISETP.GE.AND P2, PT, R16, c[0x0][0x1d4], PT ;  /* 0x0000750010007a0c */ /* 0x000fe20003f46270 */
[----:B-1----:R-:W-:-:S04]  /*22f0*/  IMAD.WIDE R8, R140, 0x2, RZ ;  /* 0x000000028c087825 */ /* 0x002fc800078e02ff */
[----:B--2---:R-:W-:Y:S01]  /*2300*/  IMAD.WIDE R6, R170, 0x2, RZ ;  /* 0x00000002aa067825 */ /* 0x004fe200078e02ff */
[----:B------:R-:W-:Y:S01]  /*2310*/  IADD3 R48, P0, R14, R8, RZ ;  /* 0x000000080e307210 */ /* 0x000fe20007f1e0ff */
[----:B------:R-:W-:-:S04]  /*2320*/  DEPBAR.LE SB0, 0x1 ;  /* 0x000080400000791a */ /* 0x000fc80000000000 */
[----:B------:R-:W-:Y:S01]  /*2330*/  IADD3 R44, P1, R8, R13, RZ ;  /* 0x0000000d082c7210 */ /* 0x000fe20007f3e0ff */
[----:B------:R-:W-:Y:S01]  /*2340*/  IMAD.X R49, R12, 0x1, R9, P0 ;  /* 0x000000010c317824 */ /* 0x000fe200000e0609 */
[----:B------:R-:W-:-:S04]  /*2350*/  DEPBAR.LE SB0, 0x0 ;  /* 0x000080000000791a */ /* 0x000fc80000000000 */
[----:B------:R-:W-:Y:S01]  /*2360*/  BAR.SYNC.DEFER_BLOCKING 0x0 ;  /* 0x0000000000007b1d */ /* 0x000fe20000010000 */
[----:B------:R-:W-:Y:S01]  /*2370*/  IADD3 R42, P0, R4, R13, RZ ;  /* 0x0000000d042a7210 */ /* 0x000fe20007f1e0ff */
[----:B------:R-:W-:Y:S01]  /*2380*/  IMAD.X R45, R9, 0x1, R3, P1 ;  /* 0x00000001092d7824 */ /* 0x000fe200008e0603 */
[----:B------:R-:W-:-:S03]  /*2390*/  IADD3 R38, P1, R14, R6, RZ ;  /* 0x000000060e267210 */ /* 0x000fc60007f3e0ff */
[----:B------:R-:W-:Y:S01]  /*23a0*/  IMAD.X R43, R5, 0x1, R3, P0 ;  /* 0x00000001052b7824 */ /* 0x000fe200000e0603 */
[----:B------:R-:W-:Y:S01]  /*23b0*/  IADD3 R36, P0, R6, R13, RZ ;  /* 0x0000000d06247210 */ /* 0x000fe20007f1e0ff */
[----:B------:R-:W-:Y:S01]  /*23c0*/  IMAD.X R39, R12, 0x1, R7, P1 ;  /* 0x000000010c277824 */ /* 0x000fe200008e0607 */
[----:B------:R-:W-:-:S03]  /*23d0*/  ISETP.GE.AND P1, PT, R140, c[0x0][0x1d4], PT ;  /* 0x000075008c007a0c */ /* 0x000fc60003f26270 */
[----:B------:R-:W-:Y:S01]  /*23e0*/  IMAD.X R37, R7, 0x1, R3, P0 ;  /* 0x0000000107257824 */ /* 0x000fe200000e0603 */
[----:B------:R-:W-:Y:S02]  /*23f0*/  ISETP.LT.OR P0, PT, R40, 0x1, P1 ;  /* 0x000000012800780c */ /* 0x000fe40000f01670 */
[----:B------:R-:W-:Y:S02]  /*2400*/  ISETP.GE.AND P1, PT, R41, c[0x0][0x1d4], PT ;  /* 0x0000750029007a0c */ /* 0x000fe40003f26270 */
[----:B------:R-:W-:-:S05]  /*2410*/  IADD3 R3, R168, 0x100, RZ ;  /* 0x00000100a8037810 */ /* 0x000fca0007ffe0ff */
[----:B------:R-:W-:Y:S04]  /*2420*/  STL [R1+0x4], R3 ;  /* 0x0000040301007387 */ /* 0x000fe80000100800 */
[----:B---3--:R-:W-:Y:S04]  /*2430*/  LDSM.16.M88.4 R8, [R223+0x6100] ;  /* 0x00610000df08783b */ /* 0x008fe80000000200 */
[----:B------:R-:W-:Y:S04]  /*2440*/  LDSM.16.M88.4 R4, [R223+0x7100] ;  /* 0x00710000df04783b */ /* 0x000fe80000000200 */
[----:B------:R-:W-:Y:S04]  /*2450*/  LDSM.16.M88.4 R16, [R224+0x6100] ;  /* 0x00610000e010783b */ /* 0x000fe80000000200 */
[----:B------:R-:W-:Y:S04]  /*2460*/  LDSM.16.M88.4 R12, [R224+0x7100] ;  /* 0x00710000e00c783b */ /* 0x000fe80000000200 */
[----:B------:R-:W1:Y:S04]  /*2470*/  LDSM.16.M88.4 R32, [R220+0x3100] ;  /* 0x00310000dc20783b */ /* 0x000e680000000200 */
[----:B------:R-:W-:Y:S04]  /*2480*/  LDSM.16.M88.4 R28, [R220+0x3500] ;  /* 0x00350000dc1c783b */ /* 0x000fe80000000200 */
[----:B------:R-:W2:Y:S04]  /*2490*/  LDSM.16.M88.4 R24, [R220+0x3900] ;  /* 0x00390000dc18783b */ /* 0x000ea80000000200 */
[----:B------:R-:W3:Y:S04]  /*24a0*/  LDSM.16.M88.4 R20, [R220+0x3d00] ;  /* 0x003d0000dc14783b */ /* 0x000ee80000000200 */
[----:B------:R-:W-:Y:S04]  /*24b0*/  LDSM.16.M88.4 R60, [R225] ;  /* 0x00000000e13c783b */ /* 0x000fe80000000200 */
[----:B------:R-:W-:Y:S04]  /*24c0*/  LDSM.16.M88.4 R56, [R225+0x400] ;  /* 0x00040000e138783b */ /* 0x000fe80000000200 */
[----:B------:R-:W4:Y:S04]  /*24d0*/  LDSM.16.M88.4 R52, [R225+0x800] ;  /* 0x00080000e134783b */ /* 0x000f280000000200 */
[----:B------:R-:W5:Y:S04]  /*24e0*/  LDSM.16.M88.4 R64, [R225+0xc00] ;  /* 0x000c0000e140783b */ /* 0x000f680000000200 */
[----:B------:R-:W-:Y:S01]  /*24f0*/  @!PT LDS RZ, [RZ] ;  /* 0x00000000fffff984 */ /* 0x000fe20000000800 */
[----:B------:R-:W-:Y:S01]  /*2500*/  @!PT LDS RZ, [RZ] ;  /* 0x00000000fffff984 */ /* 0x000fe20000000800 */
[----:B------:R-:W-:Y:S01]  /*2510*/  @!PT LDS RZ, [RZ] ;  /* 0x00000000fffff984 */ /* 0x000fe20000000800 */
[----:B------:R3:W-:Y:S01]  /*2520*/  LDGSTS.E.BYPASS.LTC128B.128 [R168+0x100], [R48.64], !P0 ;  /* 0x0010000030a87fae */ /* 0x0007e2000c101d4e */
[----:B------:R-:W-:-:S02]  /*2530*/  ISETP.LT.OR P0, PT, R40, 0x1, P2 ;  /* 0x000000012800780c */ /* 0x000fc40001701670 */
[C---:B------:R-:W-:Y:S01]  /*2540*/  ISETP.LT.OR P2, PT, R40.reuse, 0x21, P2 ;  /* 0x000000212800780c */ /* 0x040fe20001741670 */
[C---:B-1----:R-:W-:Y:S10]  /*2550*/  HMMA.16816.F32.BF16 R84, R4.reuse, R32, RZ ;  /* 0x000000200454723c */ /* 0x042ff400000418ff */
[----:B------:R1:W-:Y:S01]  /*2560*/  LDGSTS.E.BYPASS.LTC128B.128 [R168+0x1100], [R46.64], !P0 ;  /* 0x011000002ea87fae */ /* 0x0003e2000c101d4e */
[C---:B------:R-:W-:Y:S01]  /*2570*/  ISETP.LT.OR P0, PT, R40.reuse, 0x1, P1 ;  /* 0x000000012800780c */ /* 0x040fe20000f01670 */
[----:B--2---:R-:W-:Y:S01]  /*2580*/  HMMA.16816.F32.BF16 R68, R4, R24, RZ ;  /* 0x000000180444723c */ /* 0x004fe200000418ff */
[----:B------:R-:W-:-:S07]  /*2590*/  ISETP.LT.OR P1, PT, R40, 0x21, P1 ;  /* 0x000000212800780c */ /* 0x000fce0000f21670 */
[----:B------:R-:W-:Y:S04]  /*25a0*/  HMMA.16816.F32.BF16 R76, R4, R28, RZ ;  /* 0x0000001c044c723c */ /* 0x000fe800000418ff */
[----:B------:R2:W-:Y:S01]  /*25b0*/  LDGSTS.E.BYPASS.LTC128B.128 [R168+0x2100], [R38.64], !P0 ;  /* 0x0210000026a87fae */ /* 0x0005e2000c101d4e */
[----:B------:R-:W-:-:S03]  /*25c0*/  ISETP.GE.AND P0, PT, R140, c[0x0][0x1d4], PT ;  /* 0x000075008c007a0c */ /* 0x000fc60003f06270 */
[----:B---3--:R-:W-:Y:S01]  /*25d0*/  HMMA.16816.F32.BF16 R48, R4, R20, RZ ;  /* 0x000000140430723c */ /* 0x008fe200000418ff */
[----:B------:R-:W-:-:S07]  /*25e0*/  ISETP.LT.OR P0, PT, R40, 0x21, P0 ;  /* 0x000000212800780c */ /* 0x000fce0000701670 */
[C---:B------:R-:W-:Y:S06]  /*25f0*/  HMMA.16816.F32.BF16 R80, R4.reuse, R34, RZ ;  /* 0x000000220450723c */ /* 0x040fec00000418ff */
[----:B------:R1:W-:Y:S01]  /*2600*/  LDGSTS.E.BYPASS.LTC128B.128 [R168+0x900], [R44.64], !P0 ;  /* 0x009000002ca87fae */ /* 0x0003e2000c101d4e */
[----:B------:R-:W-:Y:S01]  /*2610*/  PLOP3.LUT P0, PT, PT, PT, UP0, 0x80, 0x0 ;  /* 0x000000000000781c */ /* 0x000fe20003f0f008 */
[----:B------:R-:W-:Y:S02]  /*2620*/  HMMA.16816.F32.BF16 R72, R4, R30, RZ ;  /* 0x0000001e0448723c */ /* 0x000fe400000418ff */
[----:B------:R3:W-:Y:S01]  /*2630*/  LDGSTS.E.BYPASS.LTC128B.128 [R168+0x1900], [R42.64], !P2 ;  /* 0x019000002aa87fae */ /* 0x0007e2000d101d4e */
[----:B------:R-:W-:-:S03]  /*2640*/  ISETP.GT.AND P2, PT, R173, 0x3f, PT ;  /* 0x0000003fad00780c */ /* 0x000fc60003f44270 */
[----:B------:R2:W-:Y:S02]  /*2650*/  LDGSTS.E.BYPASS.LTC128B.128 [R168+0x2900], [R36.64], !P1 ;  /* 0x0290000024a87fae */ /* 0x0005e4000c901d4e */
[C---:B------:R-:W-:Y:S02]  /*2660*/  HMMA.16816.F32.BF16 R92, R4.reuse, R26, RZ ;  /* 0x0000001a045c723c */ /* 0x040fe400000418ff */
[----:B------:R-:W0:Y:S06]  /*2670*/  LDGDEPBAR ;  /* 0x00000000000079af */ /* 0x000e2c0000000000 */
[----:B------:R-:W-:Y:S08]  /*2680*/  HMMA.16816.F32.BF16 R120, R4, R22, RZ ;  /* 0x000000160478723c */ /* 0x000ff000000418ff */
[C---:B------:R-:W-:Y:S08]  /*2690*/  HMMA.16816.F32.BF16 R4, R8.reuse, R20, RZ ;  /* 0x000000140804723c */ /* 0x040ff000000418ff */
[C---:B------:R-:W-:Y:S01]  /*26a0*/  HMMA.16816.F32.BF16 R116, R8.reuse, R32, RZ ;  /* 0x000000200874723c */ /* 0x040fe200000418ff */
[----:B--2---:R-:W-:Y:S07]  /*26b0*/  LDSM.16.M88.4 R36, [R220+0x4100] ;  /* 0x00410000dc24783b */ /* 0x004fee0000000200 */
[C---:B------:R-:W-:Y:S01]  /*26c0*/  HMMA.16816.F32.BF16 R112, R8.reuse, R34, RZ ;  /* 0x000000220870723c */ /* 0x040fe200000418ff */
[----:B------:R-:W-:Y:S07]  /*26d0*/  LDSM.16.M88.4 R32, [R220+0x4500] ;  /* 0x00450000dc20783b */ /* 0x000fee0000000200 */
[C---:B------:R-:W-:Y:S08]  /*26e0*/  HMMA.16816.F32.BF16 R96, R8.reuse, R28, RZ ;  /* 0x0000001c0860723c */ /* 0x040ff000000418ff */
[C---:B------:R-:W-:Y:S01]  /*26f0*/  HMMA.16816.F32.BF16 R108, R8.reuse, R30, RZ ;  /* 0x0000001e086c723c */ /* 0x040fe200000418ff */
[----:B------:R-:W-:Y:S07]  /*2700*/  LDSM.16.M88.4 R28, [R220+0x4900] ;  /* 0x00490000dc1c783b */ /* 0x000fee0000000200 */
[C---:B------:R-:W-:Y:S08]  /*2710*/  HMMA.16816.F32.BF16 R88, R8.reuse, R24, RZ ;  /* 0x000000180858723c */ /* 0x040ff000000418ff */
[C---:B------:R-:W-:Y:S01]  /*2720*/  HMMA.16816.F32.BF16 R104, R8.reuse, R26, RZ ;  /* 0x0000001a0868723c */ /* 0x040fe200000418ff */
[----:B------:R-:W-:Y:S07]  /*2730*/  LDSM.16.M88.4 R24, [R220+0x4d00] ;  /* 0x004d0000dc18783b */ /* 0x000fee0000000200 */
[----:B------:R-:W-:Y:S01]  /*2740*/  HMMA.16816.F32.BF16 R20, R8, R22, RZ ;  /* 0x000000160814723c */ /* 0x000fe200000418ff */
[----:B------:R-:W2:Y:S07]  /*2750*/  LDSM.16.M88.4 R8, [R223+0x9100] ;  /* 0x00910000df08783b */ /* 0x000eae0000000200 */
[C---:B----4-:R-:W-:Y:S08]  /*2760*/  HMMA.16816.F32.BF16 R152, R12.reuse, R52, R68 ;  /* 0x000000340c98723c */ /* 0x050ff00000041844 */
[C---:B------:R-:W-:Y:S08]  /*2770*/  HMMA.16816.F32.BF16 R136, R12.reuse, R60, R84 ;  /* 0x0000003c0c88723c */ /* 0x040ff00000041854 */
[C---:B------:R-:W-:Y:S08]  /*2780*/  HMMA.16816.F32.BF16 R156, R12.reuse, R56, R76 ;  /* 0x000000380c9c723c */ /* 0x040ff0000004184c */
[C---:B-----5:R-:W-:Y:S01]  /*2790*/  HMMA.16816.F32.BF16 R148, R12.reuse, R64, R48 ;  /* 0x000000400c94723c */ /* 0x060fe20000041830 */
[----:B------:R-:W-:Y:S07]  /*27a0*/  LDSM.16.M88.4 R48, [R225+0x1800] ;  /* 0x00180000e130783b */ /* 0x000fee0000000200 */
[C---:B------:R-:W-:Y:S08]  /*27b0*/  HMMA.16816.F32.BF16 R68, R12.reuse, R62, R80 ;  /* 0x0000003e0c44723c */ /* 0x040ff00000041850 */
[C---:B-1----:R-:W-:Y:S08]  /*27c0*/  HMMA.16816.F32.BF16 R44, R12.reuse, R58, R72 ;  /* 0x0000003a0c2c723c */ /* 0x042ff00000041848 */
[C---:B------:R-:W-:Y:S08]  /*27d0*/  HMMA.16816.F32.BF16 R124, R12.reuse, R54, R92 ;  /* 0x000000360c7c723c */ /* 0x040ff0000004185c */
[----:B------:R-:W-:Y:S01]  /*27e0*/  HMMA.16816.F32.BF16 R120, R12, R66, R120 ;  /* 0x000000420c78723c */ /* 0x000fe20000041878 */
[----:B------:R-:W1:Y:S07]  /*27f0*/  LDSM.16.M88.4 R12, [R223+0x8100] ;  /* 0x00810000df0c783b */ /* 0x000e6e0000000200 */
[C---:B------:R-:W-:Y:S08]  /*2800*/  HMMA.16816.F32.BF16 R132, R16.reuse, R52, R88 ;  /* 0x000000341084723c */ /* 0x040ff00000041858 */
[C---:B------:R-:W-:Y:S01]  /*2810*/  HMMA.16816.F32.BF16 R144, R16.reuse, R64, R4 ;  /* 0x000000401090723c */ /* 0x040fe20000041804 */
[----:B------:R-:W-:Y:S07]  /*2820*/  LDSM.16.M88.4 R4, [R224+0x9100] ;  /* 0x00910000e004783b */ /* 0x000fee0000000200 */
[C---:B------:R-:W-:Y:S01]  /*2830*/  HMMA.16816.F32.BF16 R80, R16.reuse, R54, R104 ;  /* 0x000000361050723c */ /* 0x040fe20000041868 */
[----:B------:R-:W4:Y:S07]  /*2840*/  LDSM.16.M88.4 R52, [R225+0x1400] ;  /* 0x00140000e134783b */ /* 0x000f2e0000000200 */
[C---:B------:R-:W-:Y:S01]  /*2850*/  HMMA.16816.F32.BF16 R76, R16.reuse, R66, R20 ;  /* 0x00000042104c723c */ /* 0x040fe20000041814 */
[----:B------:R-:W5:Y:S04]  /*2860*/  LDSM.16.M88.4 R64, [R225+0x1c00] ;  /* 0x001c0000e140783b */ /* 0x000f680000000200 */
[----:B------:R-:W-:Y:S03]  /*2870*/  LDSM.16.M88.4 R20, [R224+0x8100] ;  /* 0x00810000e014783b */ /* 0x000fe60000000200 */
[C---:B------:R-:W-:Y:S08]  /*2880*/  HMMA.16816.F32.BF16 R88, R16.reuse, R62, R112 ;  /* 0x0000003e1058723c */ /* 0x040ff00000041870 */
[C---:B------:R-:W-:Y:S08]  /*2890*/  HMMA.16816.F32.BF16 R116, R16.reuse, R60, R116 ;  /* 0x0000003c1074723c */ /* 0x040ff00000041874 */
[C---:B------:R-:W-:Y:S08]  /*28a0*/  HMMA.16816.F32.BF16 R128, R16.reuse, R56, R96 ;  /* 0x000000381080723c */ /* 0x040ff00000041860 */
[----:B------:R-:W-:Y:S01]  /*28b0*/  HMMA.16816.F32.BF16 R84, R16, R58, R108 ;  /* 0x0000003a1054723c */ /* 0x000fe2000004186c */
[----:B------:R-:W1:Y:S07]  /*28c0*/  LDSM.16.M88.4 R56, [R225+0x1000] ;  /* 0x00100000e138783b */ /* 0x000e6e0000000200 */
[C---:B--2---:R-:W-:Y:S08]  /*28d0*/  HMMA.16816.F32.BF16 R72, R8.reuse, R36, R136 ;  /* 0x000000240848723c */ /* 0x044ff00000041888 */
[C---:B------:R-:W-:Y:S08]  /*28e0*/  HMMA.16816.F32.BF16 R60, R8.reuse, R32, R156 ;  /* 0x00000020083c723c */ /* 0x040ff0000004189c */
[C---:B---3--:R-:W-:Y:S08]  /*28f0*/  HMMA.16816.F32.BF16 R40, R8.reuse, R28, R152 ;  /* 0x0000001c0828723c */ /* 0x048ff00000041898 */
[C---:B------:R-:W-:Y:S08]  /*2900*/  HMMA.16816.F32.BF16 R92, R8.reuse, R24, R148 ;  /* 0x00000018085c723c */ /* 0x040ff00000041894 */
[C---:B------:R-:W-:Y:S08]  /*2910*/  HMMA.16816.F32.BF16 R68, R8.reuse, R38, R68 ;  /* 0x000000260844723c */ /* 0x040ff00000041844 */
[C---:B------:R-:W-:Y:S08]  /*2920*/  HMMA.16816.F32.BF16 R44, R8.reuse, R34, R44 ;  /* 0x00000022082c723c */ /* 0x040ff0000004182c */
[C---:B------:R-:W-:Y:S08]  /*2930*/  HMMA.16816.F32.BF16 R16, R8.reuse, R30, R124 ;  /* 0x0000001e0810723c */ /* 0x040ff0000004187c */
[----:B------:R-:W-:Y:S08]  /*2940*/  HMMA.16816.F32.BF16 R8, R8, R26, R120 ;  /* 0x0000001a0808723c */ /* 0x000ff00000041878 */
[C---:B-1----:R-:W-:Y:S08]  /*2950*/  HMMA.16816.F32.BF16 R96, R12.reuse, R38, R88 ;  /* 0x000000260c60723c */ /* 0x042ff00000041858 */
[C---:B------:R-:W-:Y:S01]  /*2960*/  HMMA.16816.F32.BF16 R104, R12.reuse, R36, R116 ;  /* 0x000000240c68723c */ /* 0x040fe20000041874 */
[----:B------:R-:W-:Y:S07]  /*2970*/  LDSM.16.M88.4 R36, [R220+0x5900] ;  /* 0x00590000dc24783b */ /* 0x000fee0000000200 */
[C---:B------:R-:W-:Y:S08]  /*2980*/  HMMA.16816.F32.BF16 R88, R12.reuse, R32, R128 ;  /* 0x000000200c58723c */ /* 0x040ff00000041880 */
[C---:B------:R-:W-:Y:S08]  /*2990*/  HMMA.16816.F32.BF16 R84, R12.reuse, R34, R84 ;  /* 0x000000220c54723c */ /* 0x040ff00000041854 */
[C---:B------:R-:W-:Y:S08]  /*29a0*/  HMMA.16816.F32.BF16 R32, R12.reuse, R28, R132 ;  /* 0x0000001c0c20723c */ /* 0x040ff00000041884 */
[C---:B------:R-:W-:Y:S08]  /*29b0*/  HMMA.16816.F32.BF16 R80, R12.reuse, R30, R80 ;  /* 0x0000001e0c50723c */ /* 0x040ff00000041850 */
[C---:B------:R-:W-:Y:S08]  /*29c0*/  HMMA.16816.F32.BF16 R28, R12.reuse, R24, R144 ;  /* 0x000000180c1c723c */ /* 0x040ff00000041890 */
[----:B------:R-:W-:Y:S01]  /*29d0*/  HMMA.16816.F32.BF16 R76, R12, R26, R76 ;  /* 0x0000001a0c4c723c */ /* 0x000fe2000004184c */
[----:B------:R-:W-:Y:S04]  /*29e0*/  LDSM.16.M88.4 R12, [R224+0xa100] ;  /* 0x00a10000e00c783b */ /* 0x000fe80000000200 */
[----:B------:R-:W-:Y:S03]  /*29f0*/  LDSM.16.M88.4 R24, [R225+0x2800] ;  /* 0x00280000e118783b */ /* 0x000fe60000000200 */
[C---:B----4-:R-:W-:Y:S01]  /*2a00*/  HMMA.16816.F32.BF16 R152, R4.reuse, R54, R44 ;  /* 0x000000360498723c */ /* 0x050fe2000004182c */
[----:B------:R-:W-:Y:S07]  /*2a10*/  LDSM.16.M88.4 R44, [R220+0x5100] ;  /* 0x00510000dc2c783b */ /* 0x000fee0000000200 */
[C---:B------:R-:W-:Y:S01]  /*2a20*/  HMMA.16816.F32.BF16 R144, R4.reuse, R50, R16 ;  /* 0x000000320490723c */ /* 0x040fe20000041810 */
[----:B------:R-:W1:Y:S07]  /*2a30*/  LDSM.16.M88.4 R16, [R223+0xb100] ;  /* 0x00b10000df10783b */ /* 0x000e6e0000000200 */
[C---:B-----5:R-:W-:Y:S01]  /*2a40*/  HMMA.16816.F32.BF16 R132, R4.reuse, R66, R8 ;  /* 0x000000420484723c */ /* 0x060fe20000041808 */
[----:B------:R-:W2:Y:S07]  /*2a50*/  LDSM.16.M88.4 R8, [R223+0xa100] ;  /* 0x00a10000df08783b */ /* 0x000eae0000000200 */
[C---:B------:R-:W-:Y:S01]  /*2a60*/  HMMA.16816.F32.BF16 R156, R4.reuse, R52, R60 ;  /* 0x00000034049c723c */ /* 0x040fe2000004183c */
[----:B------:R-:W-:Y:S07]  /*2a70*/  LDSM.16.M88.4 R60, [R220+0x5d00] ;  /* 0x005d0000dc3c783b */ /* 0x000fee0000000200 */
[C---:B------:R-:W-:Y:S01]  /*2a80*/  HMMA.16816.F32.BF16 R148, R4.reuse, R48, R40 ;  /* 0x000000300494723c */ /* 0x040fe20000041828 */
[----:B------:R-:W3:Y:S07]  /*2a90*/  LDSM.16.M88.4 R40, [R220+0x5500] ;  /* 0x00550000dc28783b */ /* 0x000eee0000000200 */
[C---:B------:R-:W-:Y:S08]  /*2aa0*/  HMMA.16816.F32.BF16 R164, R4.reuse, R56, R72 ;  /* 0x0000003804a4723c */ /* 0x040ff00000041848 */
[----:B------:R-:W-:Y:S08]  /*2ab0*/  HMMA.16816.F32.BF16 R160, R4, R58, R68 ;  /* 0x0000003a04a0723c */ /* 0x000ff00000041844 */
[C---:B------:R-:W-:Y:S08]  /*2ac0*/  HMMA.16816.F32.BF16 R128, R20.reuse, R56, R104 ;  /* 0x000000381480723c */ /* 0x040ff00000041868 */
[----:B------:R-:W-:Y:S08]  /*2ad0*/  HMMA.16816.F32.BF16 R124, R20, R58, R96 ;  /* 0x0000003a147c723c */ /* 0x000ff00000041860 */
[----:B------:R-:W-:Y:S01]  /*2ae0*/  HMMA.16816.F32.BF16 R136, R4, R64, R92 ;  /* 0x000000400488723c */ /* 0x000fe2000004185c */
[----:B------:R-:W-:Y:S07]  /*2af0*/  LDSM.16.M88.4 R4, [R224+0xb100] ;  /* 0x00b10000e004783b */ /* 0x000fee0000000200 */
[C---:B------:R-:W-:Y:S08]  /*2b00*/  HMMA.16816.F32.BF16 R120, R20.reuse, R52, R88 ;  /* 0x000000341478723c */ /* 0x040ff00000041858 */
[C---:B------:R-:W-:Y:S01]  /*2b10*/  HMMA.16816.F32.BF16 R112, R20.reuse, R48, R32 ;  /* 0x000000301470723c */ /* 0x040fe20000041820 */
[----:B------:R-:W4:Y:S07]  /*2b20*/  LDSM.16.M88.4 R32, [R225+0x2000] ;  /* 0x00200000e120783b */ /* 0x000f2e0000000200 */
[C---:B------:R-:W-:Y:S08]  /*2b30*/  HMMA.16816.F32.BF16 R116, R20.reuse, R54, R84 ;  /* 0x000000361474723c */ /* 0x040ff00000041854 */
[C---:B------:R-:W-:Y:S01]  /*2b40*/  HMMA.16816.F32.BF16 R108, R20.reuse, R50, R80 ;  /* 0x00000032146c723c */ /* 0x040fe20000041850 */
[----:B------:R-:W5:Y:S07]  /*2b50*/  LDSM.16.M88.4 R48, [R225+0x2c00] ;  /* 0x002c0000e130783b */ /* 0x000f6e0000000200 */
[----:B------:R-:W-:Y:S01]  /*2b60*/  HMMA.16816.F32.BF16 R72, R20, R64, R28 ;  /* 0x000000401448723c */ /* 0x000fe2000004181c */
[----:B------:R-:W3:Y:S01]  /*2b70*/  LDSM.16.M88.4 R28, [R225+0x2400] ;  /* 0x00240000e11c783b */ /* 0x000ee20000000200 */
[----:B------:R-:W-:-:S06]  /*2b80*/  DEPBAR.LE SB0, 0x0 ;  /* 0x000080000000791a */ /* 0x000fcc0000000000 */
[----:B------:R-:W-:Y:S08]  /*2b90*/  HMMA.16816.F32.BF16 R68, R20, R66, R76 ;  /* 0x000000421444723c */ /* 0x000ff0000004184c */
[C---:B-1----:R-:W-:Y:S08]  /*2ba0*/  HMMA.16816.F32.BF16 R104, R16.reuse, R44, R164 ;  /* 0x0000002c1068723c */ /* 0x042ff000000418a4 */
[----:B------:R-:W-:Y:S08]  /*2bb0*/  HMMA.16816.F32.BF16 R96, R16, R46, R160 ;  /* 0x0000002e1060723c */ /* 0x000ff000000418a0 */
[C---:B--2---:R-:W-:Y:S08]  /*2bc0*/  HMMA.16816.F32.BF16 R56, R8.reuse, R44, R128 ;  /* 0x0000002c0838723c */ /* 0x044ff00000041880 */
[----:B------:R-:W-:Y:S08]  /*2bd0*/  HMMA.16816.F32.BF16 R52, R8, R46, R124 ;  /* 0x0000002e0834723c */ /* 0x000ff0000004187c */
[C---:B---3--:R-:W-:Y:S08]  /*2be0*/  HMMA.16816.F32.BF16 R92, R16.reuse, R40, R156 ;  /* 0x00000028105c723c */ /* 0x048ff0000004189c */
        /* <DEDUP_REMOVED lines=10> */
[----:B------:R-:W-:Y:S08]  /*2c90*/  HMMA.16816.F32.BF16 R8, R8, R62, R68 ;  /* 0x0000003e0808723c */ /* 0x000ff00000041844 */
[----:B----4-:R-:W-:Y:S08]  /*2ca0*/  HMMA.16816.F32.BF16 R60, R12, R32, R56 ;  /* 0x000000200c3c723c */ /* 0x010ff00000041838 */
[----:B-----5:R-:W-:Y:S08]  /*2cb0*/  HMMA.16816.F32.BF16 R108, R4, R50, R64 ;  /* 0x00000032046c723c */ /* 0x020ff00000041840 */
[----:B------:R-:W-:Y:S08]  /*2cc0*/  HMMA.16816.F32.BF16 R56, R12, R34, R52 ;  /* 0x000000220c38723c */ /* 0x000ff00000041834 */
[C---:B------:R-:W-:Y:S08]  /*2cd0*/  HMMA.16816.F32.BF16 R92, R4.reuse, R28, R92 ;  /* 0x0000001c045c723c */ /* 0x040ff0000004185c */
[----:B------:R-:W-:Y:S08]  /*2ce0*/  HMMA.16816.F32.BF16 R88, R4, R30, R88 ;  /* 0x0000001e0458723c */ /* 0x000ff00000041858 */
[C---:B------:R-:W-:Y:S08]  /*2cf0*/  HMMA.16816.F32.BF16 R52, R12.reuse, R28, R44 ;  /* 0x0000001c0c34723c */ /* 0x040ff0000004182c */
[C---:B------:R-:W-:Y:S08]  /*2d00*/  HMMA.16816.F32.BF16 R40, R12.reuse, R30, R40 ;  /* 0x0000001e0c28723c */ /* 0x040ff00000041828 */
[C---:B------:R-:W-:Y:S07]  /*2d10*/  HMMA.16816.F32.BF16 R64, R12.reuse, R50, R8 ;  /* 0x000000320c40723c */ /* 0x040fee0000041808 */
[----:B------:R-:W-:Y:S01]  /*2d20*/  SHF.R.S32.HI R9, RZ, 0x1f, R171 ;  /* 0x0000001fff097819 */ /* 0x000fe200000114ab */
[-C--:B------:R-:W-:Y:S04]  /*2d30*/  HMMA.16816.F32.BF16 R28, R12, R24.reuse, R20 ;  /* 0x000000180c1c723c */ /* 0x080fe80000041814 */
[----:B------:R1:W-:Y:S03]  /*2d40*/  STL [R1+0x44], R9 ;  /* 0x0000440901007387 */ /* 0x0003e60000100800 */
[----:B------:R-:W-:Y:S01]  /*2d50*/  SHF.R.S32.HI R22, RZ, 0x1f, R170 ;  /* 0x0000001fff167819 */ /* 0x000fe200000114aa */
[C---:B------:R-:W-:Y:S04]  /*2d60*/  HMMA.16816.F32.BF16 R84, R4.reuse, R24, R84 ;  /* 0x000000180454723c */ /* 0x040fe80000041854 */
[----:B------:R1:W-:Y:S04]  /*2d70*/  STL [R1+0x48], R22 ;  /* 0x0000481601007387 */ /* 0x0003e80000100800 */
[C---:B------:R-:W-:Y:S08]  /*2d80*/  HMMA.16816.F32.BF16 R80, R4.reuse, R26, R80 ;  /* 0x0000001a0450723c */ /* 0x040ff00000041850 */
[C---:B------:R-:W-:Y:S08]  /*2d90*/  HMMA.16816.F32.BF16 R104, R4.reuse, R32, R104 ;  /* 0x000000200468723c */ /* 0x040ff00000041868 */
[C---:B------:R-:W-:Y:S08]  /*2da0*/  HMMA.16816.F32.BF16 R96, R4.reuse, R34, R96 ;  /* 0x000000220460723c */ /* 0x040ff00000041860 */
[----:B------:R-:W-:Y:S08]  /*2db0*/  HMMA.16816.F32.BF16 R76, R4, R48, R76 ;  /* 0x00000030044c723c */ /* 0x000ff0000004184c */
[C---:B------:R-:W-:Y:S08]  /*2dc0*/  HMMA.16816.F32.BF16 R24, R12.reuse, R26, R36 ;  /* 0x0000001a0c18723c */ /* 0x040ff00000041824 */
[----:B------:R-:W-:Y:S01]  /*2dd0*/  HMMA.16816.F32.BF16 R68, R12, R48, R16 ;  /* 0x000000300c44723c */ /* 0x000fe20000041810 */
[----:B------:R-:W-:Y:S06]  /*2de0*/  BAR.SYNC.DEFER_BLOCKING 0x0 ;  /* 0x0000000000007b1d */ /* 0x000fec0000010000 */
[----:B------:R-:W-:Y:S05]  /*2df0*/  @!P0 BRA `(.L_x_713) ;  /* 0x0000042000008947 */ /* 0x000fea0003800000 */
[----:B-1----:R-:W-:Y:S01]  /*2e00*/  ULEA UR5, UR6, UR11, 0x6 ;  /* 0x0000000b06057291 */ /* 0x002fe2000f8e303f */
[----:B------:R-:W-:-:S05]  /*2e10*/  IMAD.MOV.U32 R237, RZ, RZ, RZ ;  /* 0x000000ffffed7224 */ /* 0x000fca00078e00ff */
        /* <DEDUP_REMOVED lines=11> */
[----:B------:R-:W-:Y:S01]  /*2ed0*/  SEL R20, RZ, 0x10, P6 ;  /* 0x00000010ff147807 */ /* 0x000fe20003000000 */
[C---:B------:R-:W-:Y:S01]  /*2ee0*/  IMAD.SHL.U32 R21, R140.reuse, 0x2, RZ ;  /* 0x000000028c157824 */ /* 0x040fe200078e00ff */
[----:B------:R-:W-:Y:S01]  /*2ef0*/  SEL R19, RZ, 0x10, P5 ;  /* 0x00000010ff137807 */ /* 0x000fe20002800000 */
[----:B------:R-:W-:Y:S01]  /*2f00*/  IMAD R238, R3, c[0x0][0x2b8], R4 ;  /* 0x0000ae0003ee7a24 */ /* 0x000fe200078e0204 */
[----:B------:R-:W-:Y:S01]  /*2f10*/  SHF.L.U64.HI R11, R140, 0x1, R172 ;  /* 0x000000018c0b7819 */ /* 0x000fe200000102ac */
[----:B------:R-:W-:Y:S01]  /*2f20*/  IMAD.SHL.U32 R18, R170, 0x2, RZ ;  /* 0x00000002aa127824 */ /* 0x000fe200078e00ff */
[----:B------:R-:W-:Y:S01]  /*2f30*/  IADD3 R10, -R19, 0x10, RZ ;  /* 0x00000010130a7810 */ /* 0x000fe20007ffe1ff */
[----:B------:R-:W-:Y:S01]  /*2f40*/  IMAD.WIDE.U32 R4, R238, c[0x0][0x1e0], RZ ;  /* 0x00007800ee047a25 */ /* 0x000fe200078e00ff */
[----:B------:R-:W-:-:S02]  /*2f50*/  SHF.R.S32.HI R3, RZ, 0x1f, R238 ;  /* 0x0000001fff037819 */ /* 0x000fc400000114ee */
[----:B------:R-:W-:-:S03]  /*2f60*/  SHF.L.U64.HI R9, R171, 0x1, R9 ;  /* 0x00000001ab097819 */ /* 0x000fc60000010209 */
[----:B------:R-:W-:-:S04]  /*2f70*/  IMAD R3, R3, c[0x0][0x1e0], RZ ;  /* 0x0000780003037a24 */ /* 0x000fc800078e02ff */
[----:B------:R-:W-:-:S04]  /*2f80*/  IMAD R3, R238, c[0x0][0x1e4], R3 ;  /* 0x00007900ee037a24 */ /* 0x000fc800078e0203 */
[----:B------:R-:W-:Y:S01]  /*2f90*/  IMAD.IADD R5, R5, 0x1, R3 ;  /* 0x0000000105057824 */ /* 0x000fe200078e0203 */
[----:B-1----:R-:W-:-:S04]  /*2fa0*/  IADD3 R7, -R20, 0x10, RZ ;  /* 0x0000001014077810 */ /* 0x002fc80007ffe1ff */
[----:B------:R-:W-:Y:S01]  /*2fb0*/  LOP3.LUT R8, R7, 0xf, RZ, 0xc0, !PT ;  /* 0x0000000f07087812 */ /* 0x000fe200078ec0ff */
[----:B------:R-:W-:Y:S01]  /*2fc0*/  IMAD.SHL.U32 R7, R171, 0x2, RZ ;  /* 0x00000002ab077824 */ /* 0x000fe200078e00ff */
[----:B--2---:R-:W-:Y:S01]  /*2fd0*/  SHF.R.S32.HI R3, RZ, 0x1f, R237 ;  /* 0x0000001fff037819 */ /* 0x004fe200000114ed */
[----:B------:R-:W-:-:S04]  /*2fe0*/  IMAD.WIDE.U32 R4, R237, c[0x0][0x1f0], R4 ;  /* 0x00007c00ed047a25 */ /* 0x000fc800078e0004 */
[----:B------:R-:W-:-:S04]  /*2ff0*/  IMAD R3, R3, c[0x0][0x1f0], RZ ;  /* 0x00007c0003037a24 */ /* 0x000fc800078e02ff */
[----:B------:R-:W-:Y:S01]  /*3000*/  IMAD R6, R237, c[0x0][0x1f4], R3 ;  /* 0x00007d00ed067a24 */ /* 0x000fe200078e0203 */
[----:B------:R-:W-:-:S04]  /*3010*/  IADD3 R3, P0, R4, UR20, RZ ;  /* 0x0000001404037c10 */ /* 0x000fc8000ff1e0ff */
[----:B------:R-:W-:Y:S02]  /*3020*/  IADD3.X R6, R5, UR8, R6, P0, !PT ;  /* 0x0000000805067c10 */ /* 0x000fe400087fe406 */
[----:B------:R-:W-:-:S04]  /*3030*/  LEA R5, P0, R3, c[0x0][0x1c8], 0x1 ;  /* 0x0000720003057a11 */ /* 0x000fc800078008ff */
[----:B------:R-:W-:Y:S02]  /*3040*/  LEA.HI.X R6, R3, c[0x0][0x1cc], R6, 0x1, P0 ;  /* 0x0000730003067a11 */ /* 0x000fe400000f0c06 */
[----:B------:R-:W1:Y:S04]  /*3050*/  SHFL.IDX PT, R3, R5, 0x1, 0x1c1f ;  /* 0x003c1f0005037f89 */ /* 0x000e6800000e0000 */
[----:B------:R-:W2:Y:S04]  /*3060*/  SHFL.IDX PT, R4, R6, 0x1, 0x1c1f ;  /* 0x003c1f0006047f89 */ /* 0x000ea800000e0000 */
[----:B------:R-:W3:Y:S04]  /*3070*/  SHFL.IDX PT, R5, R5, RZ, 0x1c1f ;  /* 0x001c1fff05057589 */ /* 0x000ee800000e0000 */
[----:B------:R-:W4:Y:S01]  /*3080*/  SHFL.IDX PT, R6, R6, RZ, 0x1c1f ;  /* 0x001c1fff06067589 */ /* 0x000f2200000e0000 */
[----:B-1----:R-:W-:-:S02]  /*3090*/  IADD3 R16, P1, P0, R8, R3, R21 ;  /* 0x0000000308107210 */ /* 0x002fc4000783e015 */
[----:B------:R-:W-:Y:S02]  /*30a0*/  LOP3.LUT R8, R10, 0xf, RZ, 0xc0, !PT ;  /* 0x0000000f0a087812 */ /* 0x000fe400078ec0ff */
[----:B------:R-:W-:Y:S02]  /*30b0*/  IADD3 R10, -R169, 0x10, RZ ;  /* 0x00000010a90a7810 */ /* 0x000fe40007ffe1ff */
[-C--:B--2---:R-:W-:Y:S02]  /*30c0*/  IADD3.X R17, RZ, R4.reuse, R11, P1, P0 ;  /* 0x00000004ff117210 */ /* 0x084fe40000fe040b */
[----:B------:R-:W-:Y:S02]  /*30d0*/  IADD3 R14, P1, P0, R8, R3, R7 ;  /* 0x00000003080e7210 */ /* 0x000fe4000783e007 */
[----:B------:R-:W-:Y:S02]  /*30e0*/  LOP3.LUT R8, R10, 0xf, RZ, 0xc0, !PT ;  /* 0x0000000f0a087812 */ /* 0x000fe400078ec0ff */
[----:B------:R-:W-:-:S02]  /*30f0*/  IADD3.X R15, RZ, R4, R9, P1, P0 ;  /* 0x00000004ff0f7210 */ /* 0x000fc40000fe0409 */
[----:B------:R-:W-:Y:S02]  /*3100*/  IADD3 R12, P1, P0, R8, R3, R18 ;  /* 0x00000003080c7210 */ /* 0x000fe4000783e012 */
[----:B------:R-:W-:-:S04]  /*3110*/  SHF.L.U64.HI R3, R170, 0x1, R22 ;  /* 0x00000001aa037819 */ /* 0x000fc80000010216 */
[----:B------:R-:W-:Y:S02]  /*3120*/  IADD3.X R13, RZ, R4, R3, P1, P0 ;  /* 0x00000004ff0d7210 */ /* 0x000fe40000fe0403 */
[C---:B---3--:R-:W-:Y:S02]  /*3130*/  IADD3 R10, P1, R5.reuse, R21, RZ ;  /* 0x00000015050a7210 */ /* 0x048fe40007f3e0ff */
[----:B------:R-:W-:-:S03]  /*3140*/  IADD3 R8, P0, R5, R7, RZ ;  /* 0x0000000705087210 */ /* 0x000fc60007f1e0ff */
[----:B----4-:R-:W-:Y:S01]  /*3150*/  IMAD.X R11, R6, 0x1, R11, P1 ;  /* 0x00000001060b7824 */ /* 0x010fe200008e060b */
[----:B------:R-:W-:Y:S01]  /*3160*/  ISETP.NE.U32.AND P1, PT, R20, RZ, PT ;  /* 0x000000ff1400720c */ /* 0x000fe20003f25070 */
[C---:B------:R-:W-:Y:S01]  /*3170*/  IMAD.X R9, R6.reuse, 0x1, R9, P0 ;  /* 0x0000000106097824 */ /* 0x040fe200000e0609 */
[----:B------:R-:W-:Y:S02]  /*3180*/  IADD3 R4, P0, R5, R18, RZ ;  /* 0x0000001205047210 */ /* 0x000fe40007f1e0ff */
[----:B------:R1:W-:Y:S03]  /*3190*/  LDGSTS.E.BYPASS.LTC128B.128 [R168+0x3100], [R10.64], !P6 ;  /* 0x031000000aa87fae */ /* 0x0003e6000f101d4e */
[----:B------:R-:W-:Y:S01]  /*31a0*/  IMAD.X R5, R6, 0x1, R3, P0 ;  /* 0x0000000106057824 */ /* 0x000fe200000e0603 */
[----:B------:R1:W-:Y:S01]  /*31b0*/  LDGSTS.E.BYPASS.LTC128B.128 [R168+0x4100], [R8.64], !P5 ;  /* 0x0410000008a87fae */ /* 0x0003e2000e901d4e */
[----:B------:R-:W-:-:S03]  /*31c0*/  ISETP.NE.U32.AND P0, PT, R19, RZ, PT ;  /* 0x000000ff1300720c */ /* 0x000fc60003f05070 */
[----:B------:R1:W-:Y:S04]  /*31d0*/  LDGSTS.E.BYPASS.LTC128B.128 [R168+0x5100], [R4.64], !P4 ;  /* 0x0510000004a87fae */ /* 0x0003e8000e101d4e */
[----:B------:R1:W-:Y:S01]  /*31e0*/  LDGSTS.E.BYPASS.LTC128B.128.ZFILL [R168+0x3900], [R16.64], P1 ;  /* 0x0390000010a87fae */ /* 0x0003e20008941d4e */
[----:B------:R-:W-:-:S05]  /*31f0*/  ISETP.NE.U32.AND P1, PT, R169, RZ, PT ;  /* 0x000000ffa900720c */ /* 0x000fca0003f25070 */
[----:B------:R1:W-:Y:S08]  /*3200*/  LDGSTS.E.BYPASS.LTC128B.128.ZFILL [R168+0x4900], [R14.64], P0 ;  /* 0x049000000ea87fae */ /* 0x0003f00008141d4e */
[----:B------:R1:W-:Y:S02]  /*3210*/  LDGSTS.E.BYPASS.LTC128B.128.ZFILL [R168+0x5900], [R12.64], P1 ;  /* 0x059000000ca87fae */ /* 0x0003e40008941d4e */
.L_x_713:
[----:B-1----:R-:W-:Y:S01]  /*3220*/  LOP3.LUT R3, R142, 0xffffffe0, RZ, 0xc0, !PT ;  /* 0xffffffe08e037812 */ /* 0x002fe200078ec0ff */
[----:B------:R-:W-:Y:S01]  /*3230*/  UMOV UR5, 0xffffffc0 ;  /* 0xffffffc000057882 */ /* 0x000fe20000000000 */
[----:B------:R-:W-:Y:S01]  /*3240*/  SHF.R.S32.HI R5, RZ, 0x1f, R141 ;  /* 0x0000001fff057819 */ /* 0x000fe2000001148d */
[----:B------:R-:W-:Y:S01]  /*3250*/  UIMAD UR5, UR6, UR5, 0x41 ;  /* 0x00000041060574a4 */ /* 0x000fe2000f8e0205 */
[----:B------:R-:W-:Y:S01]  /*3260*/  PLOP3.LUT P1, PT, PT, PT, UP1, 0x80, 0x0 ;  /* 0x000000000000781c */ /* 0x000fe20003f2f018 */
[----:B------:R-:W-:Y:S01]  /*3270*/  IMAD.IADD R4, R143, 0x1, -R3 ;  /* 0x000000018f047824 */ /* 0x000fe200078e0a03 */
[----:B------:R-:W-:Y:S01]  /*3280*/  LEA.HI R3, R5, R141, RZ, 0x2 ;  /* 0x0000008d05037211 */ /* 0x000fe200078f10ff */
[----:B------:R-:W-:Y:S01]  /*3290*/  IMAD.SHL.U32 R221, R0, 0x2, RZ ;  /* 0x0000000200dd7824 */ /* 0x000fe200078e00ff */
[----:B------:R-:W-:Y:S01]  /*32a0*/  PLOP3.LUT P0, PT, PT, PT, UP1, 0x80, 0x0 ;  /* 0x000000000000781c */ /* 0x000fe20003f0f018 */
[----:B------:R-:W-:Y:S01]  /*32b0*/  UIADD3 UR6, UR6, -0x2, URZ ;  /* 0xfffffffe06067890 */ /* 0x000fe2000fffe03f */
[----:B------:R-:W-:Y:S01]  /*32c0*/  SHF.R.S32.HI R5, RZ, 0x1f, R4 ;  /* 0x0000001fff057819 */ /* 0x000fe20000011404 */
[----:B------:R-:W-:Y:S01]  /*32d0*/  IMAD R222, R2, 0x2, R221 ;  /* 0x0000000202de7824 */ /* 0x000fe200078e02dd */
[----:B------:R-:W-:Y:S01]  /*32e0*/  LOP3.LUT R6, R3, 0xffffffc, RZ, 0xc0, !PT ;  /* 0x0ffffffc03067812 */ /* 0x000fe200078ec0ff */
[----:B------:R-:W0:Y:S01]  /*32f0*/  LDGDEPBAR ;  /* 0x00000000000079af */ /* 0x000e220000000000 */
[----:B------:R-:W-:-:S02]  /*3300*/  LEA.HI R5, R5, R4, RZ, 0x2 ;  /* 0x0000000405057211 */ /* 0x000fc400078f10ff */
[----:B------:R-:W-:Y:S01]  /*3310*/  LEA.HI R3, R100, R100, RZ, 0x1 ;  /* 0x0000006464037211 */ /* 0x000fe200078f08ff */
[----:B------:R-:W-:Y:S01]  /*3320*/  IMAD.IADD R7, R141, 0x1, -R6 ;  /* 0x000000018d077824 */ /* 0x000fe200078e0a06 */
[C---:B------:R-:W-:Y:S02]  /*3330*/  LEA.HI.SX32 R6, R5.reuse, UR10, 0x1e ;  /* 0x0000000a05067c11 */ /* 0x040fe4000f8ff2ff */
[----:B------:R-:W-:Y:S01]  /*3340*/  LOP3.LUT R5, R5, 0x7ffffffc, RZ, 0xc0, !PT ;  /* 0x7ffffffc05057812 */ /* 0x000fe200078ec0ff */
[----:B------:R-:W-:Y:S02]  /*3350*/  IMAD.SHL.U32 R8, R3, 0x20, RZ ;  /* 0x0000002003087824 */ /* 0x000fe400078e00ff */
[----:B------:R-:W-:Y:S01]  /*3360*/  IMAD R7, R7, 0x10, R6 ;  /* 0x0000001007077824 */ /* 0x000fe200078e0206 */
[----:B------:R-:W-:Y:S01]  /*3370*/  LOP3.LUT R6, R3, 0x1ffffffe, RZ, 0xc0, !PT ;  /* 0x1ffffffe03067812 */ /* 0x000fe200078ec0ff */
[----:B------:R-:W-:Y:S01]  /*3380*/  IMAD.IADD R4, R4, 0x1, -R5 ;  /* 0x0000000104047824 */ /* 0x000fe200078e0a05 */
[----:B------:R-:W-:-:S03]  /*3390*/  LOP3.LUT R3, R8, 0xffffffc0, RZ, 0xc0, !PT ;  /* 0xffffffc008037812 */ /* 0x000fc600078ec0ff */
[----:B------:R-:W-:Y:S02]  /*33a0*/  IMAD.IADD R6, R100, 0x1, -R6 ;  /* 0x0000000164067824 */ /* 0x000fe400078e0a06 */
[----:B------:R-:W-:Y:S02]  /*33b0*/  IMAD.IADD R3, R3, 0x1, R7 ;  /* 0x0000000103037824 */ /* 0x000fe400078e0207 */
[----:B------:R-:W-:Y:S02]  /*33c0*/  IMAD.U32 R7, RZ, RZ, UR5 ;  /* 0x00000005ff077e24 */ /* 0x000fe4000f8e00ff */
[----:B------:R-:W-:Y:S02]  /*33d0*/  IMAD R9, R6, 0x8, R3 ;  /* 0x0000000806097824 */ /* 0x000fe400078e0203 */
[----:B------:R-:W-:Y:S02]  /*33e0*/  IMAD.SHL.U32 R8, R4, 0x2, RZ ;  /* 0x0000000204087824 */ /* 0x000fe400078e00ff */
[----:B------:R-:W-:Y:S01]  /*33f0*/  @P1 IMAD.HI.U32 R6, R9, c[0x0][0x2c8], RZ ;  /* 0x0000b20009061a27 */ /* 0x000fe200078e00ff */
[----:B------:R-:W-:Y:S02]  /*3400*/  STL [R1+0x34], R9 ;  /* 0x0000340901007387 */ /* 0x000fe40000100800 */
[----:B------:R-:W-:Y:S01]  /*3410*/  IADD3 R7, -R8, UR7, R7 ;  /* 0x0000000708077c10 */ /* 0x000fe2000fffe107 */
[----:B------:R-:W-:Y:S01]  /*3420*/  IMAD.MOV.U32 R3, RZ, RZ, R9 ;  /* 0x000000ffff037224 */ /* 0x000fe200078e0009 */
[----:B------:R-:W-:Y:S01]  /*3430*/  @P0 SHF.R.U32.HI R3, RZ, c[0x0][0x2cc], R6 ;  /* 0x0000b300ff030a19 */ /* 0x000fe20000011606 */
[----:B------:R1:W-:Y:S01]  /*3440*/  STL [R1+0x38], R8 ;  /* 0x0000380801007387 */ /* 0x0003e20000100800 */
[----:B------:R-:W-:-:S03]  /*3450*/  IADD3 R7, R7, -UR12, RZ ;  /* 0x8000000c07077c10 */ /* 0x000fc6000fffe0ff */
[----:B------:R-:W2:Y:S04]  /*3460*/  SHFL.IDX PT, R6, R3, RZ, 0x1c1f ;  /* 0x001c1fff03067589 */ /* 0x000ea800000e0000 */
[----:B------:R-:W3:Y:S01]  /*3470*/  SHFL.IDX PT, R4, R3, 0x2, 0x1c1f ;  /* 0x005c1f0003047f89 */ /* 0x000ee200000e0000 */
[----:B-1----:R-:W-:Y:S01]  /*3480*/  IADD3 R8, -R8, UR4, RZ ;  /* 0x0000000408087c10 */ /* 0x002fe2000fffe1ff */
[----:B------:R-:W-:Y:S01]  /*3490*/  ULDC.64 UR4, c[0x0][0x2c8] ;  /* 0x0000b20000047ab9 */ /* 0x000fe20000000a00 */
[C---:B--2---:R-:W-:Y:S01]  /*34a0*/  IMAD.IADD R5, R7.reuse, 0x1, R6 ;  /* 0x0000000107057824 */ /* 0x044fe200078e0206 */
[----:B------:R-:W-:Y:S01]  /*34b0*/  UIMAD.WIDE.U32 UR24, UR10, UR4, URZ ;  /* 0x000000040a1872a5 */ /* 0x000fe2000f8e003f */
[----:B------:R-:W1:Y:S01]  /*34c0*/  SHFL.IDX PT, R6, R3, 0x1, 0x1c1f ;  /* 0x003c1f0003067f89 */ /* 0x000e6200000e0000 */
[----:B---3--:R-:W-:-:S02]  /*34d0*/  IMAD.IADD R4, R7, 0x1, R4 ;  /* 0x0000000107047824 */ /* 0x008fc400078e0204 */
[----:B------:R-:W-:Y:S01]  /*34e0*/  IMNMX R5, R8, R5, PT ;  /* 0x0000000508057217 */ /* 0x000fe20003800200 */
[----:B------:R-:W2:Y:S01]  /*34f0*/  SHFL.IDX PT, R3, R3, 0x3, 0x1c1f ;  /* 0x007c1f0003037f89 */ /* 0x000ea200000e0000 */
[----:B------:R-:W-:Y:S02]  /*3500*/  @UP1 USHF.R.U32.HI UR10, URZ, UR5, UR25 ;  /* 0x000000053f0a1299 */ /* 0x000fe40008011619 */
[C---:B------:R-:W-:Y:S02]  /*3510*/  ISETP.GT.AND P1, PT, R5.reuse, 0x1, PT ;  /* 0x000000010500780c */ /* 0x040fe40003f24270 */
[----:B------:R-:W-:Y:S01]  /*3520*/  ISETP.GT.AND P0, PT, R5, RZ, PT ;  /* 0x000000ff0500720c */ /* 0x000fe20003f04270 */
[----:B------:R-:W-:Y:S01]  /*3530*/  UIADD3 UR10, UR10, UR7, -UR12 ;  /* 0x000000070a0a7290 */ /* 0x000fe2000fffe80c */
[----:B------:R-:W-:Y:S02]  /*3540*/  FSEL R36, R61, -INF , P1 ;  /* 0xff8000003d247808 */ /* 0x000fe40000800000 */
[----:B------:R-:W-:Y:S01]  /*3550*/  ISETP.GT.AND P1, PT, R5, 0x9, PT ;  /* 0x000000090500780c */ /* 0x000fe20003f24270 */
[----:B------:R-:W-:Y:S01]  /*3560*/  USHF.R.S32.HI UR4, URZ, 0x1f, UR10 ;  /* 0x0000001f3f047899 */ /* 0x000fe2000801140a */
[----:B------:R-:W-:-:S02]  /*3570*/  FSEL R32, R60, -INF , P0 ;  /* 0xff8000003c207808 */ /* 0x000fc40000000000 */
[----:B------:R-:W-:Y:S01]  /*3580*/  FSEL R39, R57, -INF , P1 ;  /* 0xff80000039277808 */ /* 0x000fe20000800000 */
[----:B------:R-:W-:Y:S01]  /*3590*/  ULEA.HI UR4, UR4, UR10, URZ, 0x6 ;  /* 0x0000000a04047291 */ /* 0x000fe2000f8f303f */
[C---:B------:R-:W-:Y:S02]  /*35a0*/  ISETP.GT.AND P1, PT, R5.reuse, 0x11, PT ;  /* 0x000000110500780c */ /* 0x040fe40003f24270 */
[----:B------:R-:W-:Y:S01]  /*35b0*/  ISETP.GT.AND P0, PT, R5, 0x8, PT ;  /* 0x000000080500780c */ /* 0x000fe20003f04270 */
[----:B------:R-:W-:Y:S01]  /*35c0*/  USHF.R.S32.HI UR4, URZ, 0x6, UR4 ;  /* 0x000000063f047899 */ /* 0x000fe20008011404 */
[----:B------:R-:W-:Y:S01]  /*35d0*/  FSEL R123, R53, -INF , P1 ;  /* 0xff800000357b7808 */ /* 0x000fe20000800000 */
[----:B-1----:R-:W-:Y:S01]  /*35e0*/  IMAD.IADD R6, R7, 0x1, R6 ;  /* 0x0000000107067824 */ /* 0x002fe200078e0206 */
[----:B------:R-:W-:Y:S01]  /*35f0*/  ISETP.GT.AND P1, PT, R5, 0x19, PT ;  /* 0x000000190500780c */ /* 0x000fe20003f24270 */
[----:B------:R-:W-:Y:S01]  /*3600*/  UISETP.LT.AND UP0, UPT, URZ, UR4, UPT ;  /* 0x000000043f00728c */ /* 0x000fe2000bf01270 */
[----:B------:R-:W-:Y:S01]  /*3610*/  FSEL R37, R56, -INF , P0 ;  /* 0xff80000038257808 */ /* 0x000fe20000000000 */
[----:B--2---:R-:W-:Y:S01]  /*3620*/  IMAD.IADD R3, R7, 0x1, R3 ;  /* 0x0000000107037824 */ /* 0x004fe200078e0203 */
[----:B------:R-:W-:Y:S01]  /*3630*/  FSEL R124, R41, -INF , P1 ;  /* 0xff800000297c7808 */ /* 0x000fe20000800000 */
[----:B------:R-:W-:Y:S01]  /*3640*/  USEL UR4, URZ, UR4, !UP0 ;  /* 0x000000043f047287 */ /* 0x000fe2000c000000 */
[----:B------:R-:W-:-:S02]  /*3650*/  ISETP.GT.AND P1, PT, R5, 0x21, PT ;  /* 0x000000210500780c */ /* 0x000fc40003f24270 */
[----:B------:R-:W-:Y:S02]  /*3660*/  IMNMX R6, R8, R6, PT ;  /* 0x0000000608067217 */ /* 0x000fe40003800200 */
[----:B------:R-:W-:Y:S02]  /*3670*/  ISETP.GT.AND P0, PT, R5, 0x10, PT ;  /* 0x000000100500780c */ /* 0x000fe40003f04270 */
[----:B------:R-:W-:Y:S02]  /*3680*/  FSEL R176, R29, -INF , P1 ;  /* 0xff8000001db07808 */ /* 0x000fe40000800000 */
[----:B------:R-:W-:Y:S02]  /*3690*/  ISETP.GT.AND P1, PT, R6, RZ, PT ;  /* 0x000000ff0600720c */ /* 0x000fe40003f24270 */
[----:B------:R-:W-:Y:S02]  /*36a0*/  FSEL R74, R52, -INF , P0 ;  /* 0xff800000344a7808 */ /* 0x000fe40000000000 */
[----:B------:R-:W-:-:S02]  /*36b0*/  ISETP.GT.AND P0, PT, R5, 0x18, PT ;  /* 0x000000180500780c */ /* 0x000fc40003f04270 */
[----:B------:R-:W-:Y:S02]  /*36c0*/  FSEL R38, R62, -INF , P1 ;  /* 0xff8000003e267808 */ /* 0x000fe40000800000 */
[----:B------:R-:W-:Y:S02]  /*36d0*/  ISETP.GT.AND P1, PT, R6, 0x8, PT ;  /* 0x000000080600780c */ /* 0x000fe40003f24270 */
[----:B------:R-:W-:Y:S02]  /*36e0*/  FSEL R125, R40, -INF , P0 ;  /* 0xff800000287d7808 */ /* 0x000fe40000000000 */
[----:B------:R-:W-:Y:S02]  /*36f0*/  ISETP.GT.AND P0, PT, R5, 0x20, PT ;  /* 0x000000200500780c */ /* 0x000fe40003f04270 */
[----:B------:R-:W-:Y:S02]  /*3700*/  FSEL R45, R58, -INF , P1 ;  /* 0xff8000003a2d7808 */ /* 0x000fe40000800000 */
[----:B------:R-:W-:-:S02]  /*3710*/  ISETP.GT.AND P1, PT, R6, 0x10, PT ;  /* 0x000000100600780c */ /* 0x000fc40003f24270 */
[----:B------:R-:W-:Y:S02]  /*3720*/  FSEL R167, R28, -INF , P0 ;  /* 0xff8000001ca77808 */ /* 0x000fe40000000000 */
[C---:B------:R-:W-:Y:S02]  /*3730*/  ISETP.GT.AND P0, PT, R5.reuse, 0x28, PT ;  /* 0x000000280500780c */ /* 0x040fe40003f04270 */
[----:B------:R-:W-:Y:S02]  /*3740*/  FSEL R122, R54, -INF , P1 ;  /* 0xff800000367a7808 */ /* 0x000fe40000800000 */
[----:B------:R-:W-:Y:S02]  /*3750*/  ISETP.GT.AND P1, PT, R5, 0x29, PT ;  /* 0x000000290500780c */ /* 0x000fe40003f24270 */
[----:B------:R-:W-:Y:S02]  /*3760*/  FSEL R181, R24, -INF , P0 ;  /* 0xff80000018b57808 */ /* 0x000fe40000000000 */
[----:B------:R-:W-:-:S02]  /*3770*/  ISETP.GT.AND P0, PT, R6, 0x1, PT ;  /* 0x000000010600780c */ /* 0x000fc40003f04270 */
[----:B------:R-:W-:Y:S02]  /*3780*/  FSEL R180, R25, -INF , P1 ;  /* 0xff80000019b47808 */ /* 0x000fe40000800000 */
[----:B------:R-:W-:Y:S02]  /*3790*/  ISETP.GT.AND P1, PT, R6, 0x19, PT ;  /* 0x000000190600780c */ /* 0x000fe40003f24270 */
[----:B------:R-:W-:Y:S02]  /*37a0*/  IMNMX R4, R8, R4, PT ;  /* 0x0000000408047217 */ /* 0x000fe40003800200 */
[----:B------:R-:W-:Y:S02]  /*37b0*/  FSEL R44, R63, -INF , P0 ;  /* 0xff8000003f2c7808 */ /* 0x000fe40000000000 */
[----:B------:R-:W-:Y:S02]  /*37c0*/  ISETP.GT.AND P0, PT, R6, 0x9, PT ;  /* 0x000000090600780c */ /* 0x000fe40003f04270 */
[----:B------:R-:W-:-:S02]  /*37d0*/  FSEL R75, R43, -INF , P1 ;  /* 0xff8000002b4b7808 */ /* 0x000fc40000800000 */
[----:B------:R-:W-:Y:S02]  /*37e0*/  ISETP.GT.AND P1, PT, R4, 0x1, PT ;  /* 0x000000010400780c */ /* 0x000fe40003f24270 */
[----:B------:R-:W-:Y:S02]  /*37f0*/  FSEL R46, R59, -INF , P0 ;  /* 0xff8000003b2e7808 */ /* 0x000fe40000000000 */
[----:B------:R-:W-:Y:S02]  /*3800*/  ISETP.GT.AND P0, PT, R6, 0x11, PT ;  /* 0x000000110600780c */ /* 0x000fe40003f04270 */
[----:B------:R-:W-:Y:S02]  /*3810*/  FSEL R13, R105, -INF , P1 ;  /* 0xff800000690d7808 */ /* 0x000fe40000800000 */
[----:B------:R-:W-:Y:S02]  /*3820*/  ISETP.GT.AND P1, PT, R4, 0x9, PT ;  /* 0x000000090400780c */ /* 0x000fe40003f24270 */
[----:B------:R-:W-:-:S02]  /*3830*/  FSEL R121, R55, -INF , P0 ;  /* 0xff80000037797808 */ /* 0x000fc40000000000 */
[----:B------:R-:W-:Y:S02]  /*3840*/  ISETP.GT.AND P0, PT, R6, 0x18, PT ;  /* 0x000000180600780c */ /* 0x000fe40003f04270 */
[----:B------:R-:W-:Y:S02]  /*3850*/  FSEL R17, R97, -INF , P1 ;  /* 0xff80000061117808 */ /* 0x000fe40000800000 */
[----:B------:R-:W-:Y:S02]  /*3860*/  ISETP.GT.AND P1, PT, R4, 0x11, PT ;  /* 0x000000110400780c */ /* 0x000fe40003f24270 */
[----:B------:R-:W-:Y:S02]  /*3870*/  FSEL R120, R42, -INF , P0 ;  /* 0xff8000002a787808 */ /* 0x000fe40000000000 */
[----:B------:R-:W-:Y:S01]  /*3880*/  ISETP.GT.AND P0, PT, R4, RZ, PT ;  /* 0x000000ff0400720c */ /* 0x000fe20003f04270 */
[----:B------:R-:W-:Y:S01]  /*3890*/  LDSM.16.MT88.4 R40, [R222+0x2100] ;  /* 0x00210000de28783b */ /* 0x000fe20000004200 */
[----:B------:R-:W-:-:S02]  /*38a0*/  FSEL R49, R93, -INF , P1 ;  /* 0xff8000005d317808 */ /* 0x000fc40000800000 */
[----:B------:R-:W-:Y:S02]  /*38b0*/  ISETP.GT.AND P1, PT, R4, 0x19, PT ;  /* 0x000000190400780c */ /* 0x000fe40003f24270 */
[----:B------:R-:W-:Y:S02]  /*38c0*/  FSEL R11, R104, -INF , P0 ;  /* 0xff800000680b7808 */ /* 0x000fe40000000000 */
[C---:B------:R-:W-:Y:S02]  /*38d0*/  ISETP.GT.AND P0, PT, R4.reuse, 0x8, PT ;  /* 0x000000080400780c */ /* 0x040fe40003f04270 */
[----:B------:R-:W-:Y:S02]  /*38e0*/  FSEL R52, R89, -INF , P1 ;  /* 0xff80000059347808 */ /* 0x000fe40000800000 */
[----:B------:R-:W-:Y:S02]  /*38f0*/  ISETP.GT.AND P1, PT, R4, 0x21, PT ;  /* 0x000000210400780c */ /* 0x000fe40003f24270 */
[----:B------:R-:W-:-:S02]  /*3900*/  FSEL R16, R96, -INF , P0 ;  /* 0xff80000060107808 */ /* 0x000fc40000000000 */
[C---:B------:R-:W-:Y:S02]  /*3910*/  ISETP.GT.AND P0, PT, R4.reuse, 0x10, PT ;  /* 0x000000100400780c */ /* 0x040fe40003f04270 */
[----:B------:R-:W-:Y:S02]  /*3920*/  FMNMX.FTZ R7, R11, R13, !PT ;  /* 0x0000000d0b077209 */ /* 0x000fe40007810000 */
[----:B------:R-:W-:Y:S02]  /*3930*/  FSEL R155, R85, -INF , P1 ;  /* 0xff800000559b7808 */ /* 0x000fe40000800000 */
[----:B------:R-:W-:Y:S02]  /*3940*/  ISETP.GT.AND P1, PT, R4, 0x29, PT ;  /* 0x000000290400780c */ /* 0x000fe40003f24270 */
[----:B------:R-:W-:Y:S02]  /*3950*/  IMNMX R3, R8, R3, PT ;  /* 0x0000000308037217 */ /* 0x000fe40003800200 */
[----:B------:R-:W-:-:S02]  /*3960*/  FSEL R47, R92, -INF , P0 ;  /* 0xff8000005c2f7808 */ /* 0x000fc40000000000 */
[----:B------:R-:W-:Y:S02]  /*3970*/  FMNMX.FTZ R7, R16, R7, !PT ;  /* 0x0000000710077209 */ /* 0x000fe40007810000 */
[----:B------:R-:W-:Y:S02]  /*3980*/  ISETP.GT.AND P0, PT, R4, 0x18, PT ;  /* 0x000000180400780c */ /* 0x000fe40003f04270 */
[----:B------:R-:W-:Y:S02]  /*3990*/  FSEL R165, R81, -INF , P1 ;  /* 0xff80000051a57808 */ /* 0x000fe40000800000 */
[----:B------:R-:W-:Y:S02]  /*39a0*/  ISETP.GT.AND P1, PT, R3, RZ, PT ;  /* 0x000000ff0300720c */ /* 0x000fe40003f24270 */
[----:B------:R-:W-:Y:S02]  /*39b0*/  FMNMX.FTZ R7, R17, R7, !PT ;  /* 0x0000000711077209 */ /* 0x000fe40007810000 */
[----:B------:R-:W-:-:S02]  /*39c0*/  FSEL R50, R88, -INF , P0 ;  /* 0xff80000058327808 */ /* 0x000fc40000000000 */
[----:B------:R-:W-:Y:S02]  /*39d0*/  ISETP.GT.AND P0, PT, R4, 0x20, PT ;  /* 0x000000200400780c */ /* 0x000fe40003f04270 */
[----:B------:R-:W-:Y:S02]  /*39e0*/  FSEL R14, R106, -INF , P1 ;  /* 0xff8000006a0e7808 */ /* 0x000fe40000800000 */
[----:B------:R-:W-:Y:S02]  /*39f0*/  ISETP.GT.AND P1, PT, R3, 0x8, PT ;  /* 0x000000080300780c */ /* 0x000fe40003f24270 */
[----:B------:R-:W-:Y:S02]  /*3a00*/  FMNMX.FTZ R7, R47, R7, !PT ;  /* 0x000000072f077209 */ /* 0x000fe40007810000 */
[----:B------:R-:W-:Y:S02]  /*3a10*/  FSEL R141, R84, -INF , P0 ;  /* 0xff800000548d7808 */ /* 0x000fe40000000000 */
[----:B------:R-:W-:-:S02]  /*3a20*/  ISETP.GT.AND P0, PT, R4, 0x28, PT ;  /* 0x000000280400780c */ /* 0x000fc40003f04270 */
[----:B------:R-:W-:Y:S02]  /*3a30*/  FSEL R18, R98, -INF , P1 ;  /* 0xff80000062127808 */ /* 0x000fe40000800000 */
[----:B------:R-:W-:Y:S02]  /*3a40*/  FMNMX.FTZ R7, R49, R7, !PT ;  /* 0x0000000731077209 */ /* 0x000fe40007810000 */
[----:B------:R-:W-:Y:S02]  /*3a50*/  ISETP.GT.AND P1, PT, R3, 0x10, PT ;  /* 0x000000100300780c */ /* 0x000fe40003f24270 */
[----:B------:R-:W-:Y:S02]  /*3a60*/  FSEL R147, R80, -INF , P0 ;  /* 0xff80000050937808 */ /* 0x000fe40000000000 */
[----:B------:R-:W-:Y:S02]  /*3a70*/  ISETP.GT.AND P0, PT, R4, 0x30, PT ;  /* 0x000000300400780c */ /* 0x000fe40003f04270 */
[----:B------:R-:W-:-:S02]  /*3a80*/  FMNMX.FTZ R7, R50, R7, !PT ;  /* 0x0000000732077209 */ /* 0x000fc40007810000 */
[----:B------:R-:W-:Y:S02]  /*3a90*/  FSEL R48, R94, -INF , P1 ;  /* 0xff8000005e307808 */ /* 0x000fe40000800000 */
[C---:B------:R-:W-:Y:S02]  /*3aa0*/  ISETP.GT.AND P1, PT, R3.reuse, 0x18, PT ;  /* 0x000000180300780c */ /* 0x040fe40003f24270 */
[----:B------:R-:W-:Y:S02]  /*3ab0*/  FSEL R212, R76, -INF , P0 ;  /* 0xff8000004cd47808 */ /* 0x000fe40000000000 */
[----:B------:R-:W-:Y:S02]  /*3ac0*/  FMNMX.FTZ R7, R52, R7, !PT ;  /* 0x0000000734077209 */ /* 0x000fe40007810000 */
[----:B------:R-:W-:Y:S02]  /*3ad0*/  ISETP.GT.AND P0, PT, R3, 0x1, PT ;  /* 0x000000010300780c */ /* 0x000fe40003f04270 */
[----:B------:R-:W-:-:S02]  /*3ae0*/  FSEL R72, R90, -INF , P1 ;  /* 0xff8000005a487808 */ /* 0x000fc40000800000 */
[----:B------:R-:W-:Y:S02]  /*3af0*/  ISETP.GT.AND P1, PT, R4, 0x31, PT ;  /* 0x000000310400780c */ /* 0x000fe40003f24270 */
[----:B------:R-:W-:Y:S02]  /*3b00*/  FMNMX.FTZ R7, R141, R7, !PT ;  /* 0x000000078d077209 */ /* 0x000fe40007810000 */
[----:B------:R-:W-:Y:S02]  /*3b10*/  FSEL R15, R107, -INF , P0 ;  /* 0xff8000006b0f7808 */ /* 0x000fe40000000000 */
[----:B------:R-:W-:Y:S02]  /*3b20*/  FSEL R210, R77, -INF , P1 ;  /* 0xff8000004dd27808 */ /* 0x000fe40000800000 */
[----:B------:R-:W-:Y:S02]  /*3b30*/  ISETP.GT.AND P1, PT, R3, 0x20, PT ;  /* 0x000000200300780c */ /* 0x000fe40003f24270 */
[----:B------:R-:W-:-:S02]  /*3b40*/  FMNMX.FTZ R7, R155, R7, !PT ;  /* 0x000000079b077209 */ /* 0x000fc40007810000 */
[----:B------:R-:W-:Y:S02]  /*3b50*/  ISETP.GT.AND P0, PT, R3, 0x9, PT ;  /* 0x000000090300780c */ /* 0x000fe40003f04270 */
[----:B------:R-:W-:Y:S02]  /*3b60*/  FMNMX.FTZ R8, R14, R15, !PT ;  /* 0x0000000f0e087209 */ /* 0x000fe40007810000 */
[----:B------:R-:W-:Y:S02]  /*3b70*/  FSEL R126, R86, -INF , P1 ;  /* 0xff800000567e7808 */ /* 0x000fe40000800000 */
[----:B------:R-:W-:Y:S02]  /*3b80*/  FMNMX.FTZ R7, R147, R7, !PT ;  /* 0x0000000793077209 */ /* 0x000fe40007810000 */
[----:B------:R-:W-:Y:S02]  /*3b90*/  FSEL R19, R99, -INF , P0 ;  /* 0xff80000063137808 */ /* 0x000fe40000000000 */
[----:B------:R-:W-:-:S02]  /*3ba0*/  FMNMX.FTZ R8, R18, R8, !PT ;  /* 0x0000000812087209 */ /* 0x000fc40007810000 */
[----:B------:R-:W-:Y:S02]  /*3bb0*/  ISETP.GT.AND P1, PT, R4, 0x38, PT ;  /* 0x000000380400780c */ /* 0x000fe40003f24270 */
[----:B------:R-:W-:Y:S02]  /*3bc0*/  FMNMX.FTZ R7, R165, R7, !PT ;  /* 0x00000007a5077209 */ /* 0x000fe40007810000 */
[----:B------:R-:W-:Y:S02]  /*3bd0*/  ISETP.GT.AND P0, PT, R3, 0x11, PT ;  /* 0x000000110300780c */ /* 0x000fe40003f04270 */
[----:B------:R-:W-:Y:S02]  /*3be0*/  FMNMX.FTZ R8, R19, R8, !PT ;  /* 0x0000000813087209 */ /* 0x000fe40007810000 */
[----:B------:R-:W-:Y:S02]  /*3bf0*/  FSEL R208, R108, -INF , P1 ;  /* 0xff8000006cd07808 */ /* 0x000fe40000800000 */
[----:B------:R-:W-:-:S02]  /*3c00*/  ISETP.GT.AND P1, PT, R3, 0x28, PT ;  /* 0x000000280300780c */ /* 0x000fc40003f24270 */
[----:B------:R-:W-:Y:S02]  /*3c10*/  FMNMX.FTZ R7, R212, R7, !PT ;  /* 0x00000007d4077209 */ /* 0x000fe40007810000 */
[----:B------:R-:W-:Y:S02]  /*3c20*/  FSEL R51, R95, -INF , P0 ;  /* 0xff8000005f337808 */ /* 0x000fe40000000000 */
[----:B------:R-:W-:Y:S02]  /*3c30*/  FMNMX.FTZ R8, R48, R8, !PT ;  /* 0x0000000830087209 */ /* 0x000fe40007810000 */
        /* <DEDUP_REMOVED lines=9> */
[----:B------:R-:W-:Y:S02]  /*3cd0*/  FMNMX.FTZ R4, R202, R4, !PT ;  /* 0x00000004ca047209 */ /* 0x000fe40007810000 */
[----:B------:R-:W-:Y:S02]  /*3ce0*/  ISETP.GT.AND P0, PT, R3, 0x21, PT ;  /* 0x000000210300780c */ /* 0x000fe40003f04270 */
[----:B------:R-:W-:Y:S01]  /*3cf0*/  FMNMX.FTZ R8, R73, R8, !PT ;  /* 0x0000000849087209 */ /* 0x000fe20007810000 */
[----:B------:R-:W1:Y:S01]  /*3d00*/  SHFL.BFLY PT, R10, R4, 0x2, 0x1f ;  /* 0x0c401f00040a7f89 */ /* 0x000e6200000e0000 */
[----:B------:R-:W-:Y:S02]  /*3d10*/  FMNMX.FTZ R7, R32, R36, !PT ;  /* 0x0000002420077209 */ /* 0x000fe40007810000 */
[----:B------:R-:W-:Y:S02]  /*3d20*/  FSEL R127, R87, -INF , P0 ;  /* 0xff800000577f7808 */ /* 0x000fe40000000000 */
[----:B------:R-:W-:-:S02]  /*3d30*/  FMNMX.FTZ R8, R126, R8, !PT ;  /* 0x000000087e087209 */ /* 0x000fc40007810000 */
[----:B------:R-:W-:Y:S02]  /*3d40*/  FMNMX.FTZ R7, R37, R7, !PT ;  /* 0x0000000725077209 */ /* 0x000fe40007810000 */
[C---:B------:R-:W-:Y:S02]  /*3d50*/  ISETP.GT.AND P0, PT, R3.reuse, 0x29, PT ;  /* 0x000000290300780c */ /* 0x040fe40003f04270 */
[----:B------:R-:W-:Y:S02]  /*3d60*/  ISETP.GT.AND P1, PT, R3, 0x30, PT ;  /* 0x000000300300780c */ /* 0x000fe40003f24270 */
[----:B------:R-:W-:Y:S02]  /*3d70*/  FMNMX.FTZ R8, R127, R8, !PT ;  /* 0x000000087f087209 */ /* 0x000fe40007810000 */
[----:B------:R-:W-:Y:S02]  /*3d80*/  FMNMX.FTZ R7, R39, R7, !PT ;  /* 0x0000000727077209 */ /* 0x000fe40007810000 */
[----:B------:R-:W-:-:S02]  /*3d90*/  FSEL R152, R83, -INF , P0 ;  /* 0xff80000053987808 */ /* 0x000fc40000000000 */
[----:B------:R-:W-:Y:S02]  /*3da0*/  FSEL R206, R78, -INF , P1 ;  /* 0xff8000004ece7808 */ /* 0x000fe40000800000 */
[----:B------:R-:W-:Y:S02]  /*3db0*/  ISETP.GT.AND P0, PT, R3, 0x31, PT ;  /* 0x000000310300780c */ /* 0x000fe40003f04270 */
[----:B------:R-:W-:Y:S02]  /*3dc0*/  ISETP.GT.AND P1, PT, R5, 0x30, PT ;  /* 0x000000300500780c */ /* 0x000fe40003f24270 */
[----:B------:R-:W-:Y:S02]  /*3dd0*/  FMNMX.FTZ R8, R143, R8, !PT ;  /* 0x000000088f087209 */ /* 0x000fe40007810000 */
[----:B------:R-:W-:Y:S02]  /*3de0*/  FMNMX.FTZ R7, R74, R7, !PT ;  /* 0x000000074a077209 */ /* 0x000fe40007810000 */
[----:B------:R-:W-:-:S02]  /*3df0*/  FSEL R209, R79, -INF , P0 ;  /* 0xff8000004fd17808 */ /* 0x000fc40000000000 */
[----:B------:R-:W-:Y:S02]  /*3e00*/  FSEL R239, R68, -INF , P1 ;  /* 0xff80000044ef7808 */ /* 0x000fe40000800000 */
[----:B------:R-:W-:Y:S02]  /*3e10*/  FMNMX.FTZ R8, R152, R8, !PT ;  /* 0x0000000898087209 */ /* 0x000fe40007810000 */
[C---:B------:R-:W-:Y:S02]  /*3e20*/  ISETP.GT.AND P1, PT, R3.reuse, 0x38, PT ;  /* 0x000000380300780c */ /* 0x040fe40003f24270 */
[----:B------:R-:W-:Y:S02]  /*3e30*/  ISETP.GT.AND P0, PT, R3, 0x39, PT ;  /* 0x000000390300780c */ /* 0x000fe40003f04270 */
[----:B------:R-:W-:Y:S02]  /*3e40*/  FMNMX.FTZ R3, R123, R7, !PT ;  /* 0x000000077b037209 */ /* 0x000fe40007810000 */
[----:B------:R-:W-:-:S02]  /*3e50*/  FMNMX.FTZ R7, R206, R8, !PT ;  /* 0x00000008ce077209 */ /* 0x000fc40007810000 */
[----:B------:R-:W-:Y:S02]  /*3e60*/  FMNMX.FTZ R3, R125, R3, !PT ;  /* 0x000000037d037209 */ /* 0x000fe40007810000 */
[----:B------:R-:W-:Y:S02]  /*3e70*/  FSEL R205, R110, -INF , P1 ;  /* 0xff8000006ecd7808 */ /* 0x000fe40000800000 */
[----:B------:R-:W-:Y:S02]  /*3e80*/  FMNMX.FTZ R7, R209, R7, !PT ;  /* 0x00000007d1077209 */ /* 0x000fe40007810000 */
[----:B------:R-:W-:Y:S02]  /*3e90*/  FMNMX.FTZ R3, R124, R3, !PT ;  /* 0x000000037c037209 */ /* 0x000fe40007810000 */
[----:B------:R-:W-:Y:S02]  /*3ea0*/  FMNMX.FTZ R8, R38, R44, !PT ;  /* 0x0000002c26087209 */ /* 0x000fe40007810000 */
[----:B------:R-:W-:-:S02]  /*3eb0*/  FSEL R211, R111, -INF , P0 ;  /* 0xff8000006fd37808 */ /* 0x000fc40000000000 */
[----:B------:R-:W-:Y:S02]  /*3ec0*/  FMNMX.FTZ R7, R205, R7, !PT ;  /* 0x00000007cd077209 */ /* 0x000fe40007810000 */
[----:B-1----:R-:W-:Y:S02]  /*3ed0*/  FMNMX.FTZ R4, R4, R10, !PT ;  /* 0x0000000a04047209 */ /* 0x002fe40007810000 */
[----:B------:R-:W-:Y:S02]  /*3ee0*/  FMNMX.FTZ R9, R167, R3, !PT ;  /* 0x00000003a7097209 */ /* 0x000fe40007810000 */
[----:B------:R-:W-:Y:S01]  /*3ef0*/  FMNMX.FTZ R8, R45, R8, !PT ;  /* 0x000000082d087209 */ /* 0x000fe20007810000 */
[----:B------:R-:W1:Y:S01]  /*3f00*/  SHFL.BFLY PT, R144, R4, 0x1, 0x1f ;  /* 0x0c201f0004907f89 */ /* 0x000e6200000e0000 */
[----:B------:R-:W-:Y:S02]  /*3f10*/  FMNMX.FTZ R3, R211, R7, !PT ;  /* 0x00000007d3037209 */ /* 0x000fe40007810000 */
[----:B------:R-:W-:-:S02]  /*3f20*/  FMNMX.FTZ R7, R176, R9, !PT ;  /* 0x00000009b0077209 */ /* 0x000fc40007810000 */
[----:B------:R-:W-:Y:S01]  /*3f30*/  ISETP.GT.AND P1, PT, R5, 0x31, PT ;  /* 0x000000310500780c */ /* 0x000fe20003f24270 */
[----:B------:R-:W2:Y:S01]  /*3f40*/  SHFL.BFLY PT, R9, R3, 0x2, 0x1f ;  /* 0x0c401f0003097f89 */ /* 0x000ea200000e0000 */
[----:B------:R-:W-:Y:S02]  /*3f50*/  FMNMX.FTZ R8, R46, R8, !PT ;  /* 0x000000082e087209 */ /* 0x000fe40007810000 */
[----:B------:R-:W-:Y:S02]  /*3f60*/  FMNMX.FTZ R7, R181, R7, !PT ;  /* 0x00000007b5077209 */ /* 0x000fe40007810000 */
[----:B------:R-:W-:Y:S02]  /*3f70*/  FSEL R213, R69, -INF , P1 ;  /* 0xff80000045d57808 */ /* 0x000fe40000800000 */
[----:B------:R-:W-:Y:S02]  /*3f80*/  FMNMX.FTZ R8, R122, R8, !PT ;  /* 0x000000087a087209 */ /* 0x000fe40007810000 */
[----:B------:R-:W-:-:S02]  /*3f90*/  ISETP.GT.AND P1, PT, R6, 0x20, PT ;  /* 0x000000200600780c */ /* 0x000fc40003f24270 */
[----:B------:R-:W-:Y:S02]  /*3fa0*/  FMNMX.FTZ R7, R180, R7, !PT ;  /* 0x00000007b4077209 */ /* 0x000fe40007810000 */
[----:B------:R-:W-:Y:S02]  /*3fb0*/  FMNMX.FTZ R8, R121, R8, !PT ;  /* 0x0000000879087209 */ /* 0x000fe40007810000 */
[----:B------:R-:W-:Y:S02]  /*3fc0*/  FSEL R166, R30, -INF , P1 ;  /* 0xff8000001ea67808 */ /* 0x000fe40000800000 */
[C---:B------:R-:W-:Y:S02]  /*3fd0*/  ISETP.GT.AND P0, PT, R5.reuse, 0x38, PT ;  /* 0x000000380500780c */ /* 0x040fe40003f04270 */
[----:B------:R-:W-:Y:S02]  /*3fe0*/  ISETP.GT.AND P1, PT, R5, 0x39, PT ;  /* 0x000000390500780c */ /* 0x000fe40003f24270 */
[----:B------:R-:W-:-:S02]  /*3ff0*/  FMNMX.FTZ R5, R239, R7, !PT ;  /* 0x00000007ef057209 */ /* 0x000fc40007810000 */
[----:B------:R-:W-:Y:S02]  /*4000*/  FMNMX.FTZ R7, R120, R8, !PT ;  /* 0x0000000878077209 */ /* 0x000fe40007810000 */
[----:B------:R-:W-:Y:S02]  /*4010*/  FSEL R243, R64, -INF , P0 ;  /* 0xff80000040f37808 */ /* 0x000fe40000000000 */
[----:B------:R-:W-:Y:S02]  /*4020*/  FMNMX.FTZ R5, R213, R5, !PT ;  /* 0x00000005d5057209 */ /* 0x000fe40007810000 */
[----:B------:R-:W-:Y:S02]  /*4030*/  ISETP.GT.AND P0, PT, R6, 0x21, PT ;  /* 0x000000210600780c */ /* 0x000fe40003f04270 */
[----:B------:R-:W-:Y:S02]  /*4040*/  FMNMX.FTZ R7, R75, R7, !PT ;  /* 0x000000074b077209 */ /* 0x000fe40007810000 */
[----:B------:R-:W-:-:S02]  /*4050*/  FSEL R240, R65, -INF , P1 ;  /* 0xff80000041f07808 */ /* 0x000fc40000800000 */
[----:B------:R-:W-:Y:S02]  /*4060*/  FMNMX.FTZ R5, R243, R5, !PT ;  /* 0x00000005f3057209 */ /* 0x000fe40007810000 */
[----:B------:R-:W-:Y:S02]  /*4070*/  FSEL R164, R31, -INF , P0 ;  /* 0xff8000001fa47808 */ /* 0x000fe40000000000 */
[----:B------:R-:W-:Y:S01]  /*4080*/  ISETP.GT.AND P1, PT, R6, 0x28, PT ;  /* 0x000000280600780c */ /* 0x000fe20003f24270 */
[----:B------:R-:W-:Y:S01]  /*4090*/  LDSM.16.MT88.4 R28, [R221+0x100] ;  /* 0x00010000dd1c783b */ /* 0x000fe20000004200 */
[----:B------:R-:W-:Y:S02]  /*40a0*/  FMNMX.FTZ R7, R166, R7, !PT ;  /* 0x00000007a6077209 */ /* 0x000fe40007810000 */
[----:B------:R-:W-:Y:S02]  /*40b0*/  FMNMX.FTZ R5, R240, R5, !PT ;  /* 0x00000005f0057209 */ /* 0x000fe40007810000 */
[----:B-1----:R-:W-:-:S02]  /*40c0*/  FMNMX.FTZ R144, R4, R144, !PT ;  /* 0x0000009004907209 */ /* 0x002fc40007810000 */
[----:B------:R-:W-:Y:S02]  /*40d0*/  ISETP.GT.AND P0, PT, R6, 0x29, PT ;  /* 0x000000290600780c */ /* 0x000fe40003f04270 */
[----:B------:R-:W-:Y:S01]  /*40e0*/  FSEL R153, R26, -INF , P1 ;  /* 0xff8000001a997808 */ /* 0x000fe20000800000 */
[----:B------:R-:W-:Y:S01]  /*40f0*/  FMUL.FTZ R12, R144, c[0x0][0x2d0] ;  /* 0x0000b400900c7a20 */ /* 0x000fe20000410000 */
[----:B------:R-:W-:Y:S02]  /*4100*/  FMNMX.FTZ R4, R164, R7, !PT ;  /* 0x00000007a4047209 */ /* 0x000fe40007810000 */
[----:B------:R-:W-:Y:S01]  /*4110*/  FSEL R154, R27, -INF , P0 ;  /* 0xff8000001b9a7808 */ /* 0x000fe20000000000 */
[----:B------:R-:W1:Y:S01]  /*4120*/  SHFL.BFLY PT, R7, R5, 0x2, 0x1f ;  /* 0x0c401f0005077f89 */ /* 0x000e6200000e0000 */
[----:B------:R-:W-:Y:S02]  /*4130*/  ISETP.GT.AND P1, PT, R6, 0x30, PT ;  /* 0x000000300600780c */ /* 0x000fe40003f24270 */
[----:B------:R-:W-:Y:S01]  /*4140*/  FMNMX.FTZ R4, R153, R4, !PT ;  /* 0x0000000499047209 */ /* 0x000fe20007810000 */
[----:B------:R-:W-:Y:S01]  /*4150*/  LDSM.16.MT88.4 R24, [R222+0x100] ;  /* 0x00010000de18783b */ /* 0x000fe20000004200 */
[----:B--2---:R-:W-:-:S02]  /*4160*/  FMNMX.FTZ R3, R3, R9, !PT ;  /* 0x0000000903037209 */ /* 0x004fc40007810000 */
[----:B------:R-:W-:Y:S02]  /*4170*/  ISETP.GT.AND P0, PT, R6, 0x31, PT ;  /* 0x000000310600780c */ /* 0x000fe40003f04270 */
[----:B------:R-:W-:Y:S01]  /*4180*/  FSEL R214, R70, -INF , P1 ;  /* 0xff80000046d67808 */ /* 0x000fe20000800000 */
[----:B------:R-:W2:Y:S01]  /*4190*/  SHFL.BFLY PT, R142, R3, 0x1, 0x1f ;  /* 0x0c201f00038e7f89 */ /* 0x000ea200000e0000 */
[----:B------:R-:W-:Y:S02]  /*41a0*/  FMNMX.FTZ R4, R154, R4, !PT ;  /* 0x000000049a047209 */ /* 0x000fe40007810000 */
[----:B------:R-:W-:Y:S02]  /*41b0*/  ISETP.GT.AND P1, PT, R6, 0x38, PT ;  /* 0x000000380600780c */ /* 0x000fe40003f24270 */
[----:B------:R-:W-:Y:S02]  /*41c0*/  FSEL R217, R71, -INF , P0 ;  /* 0xff80000047d97808 */ /* 0x000fe40000000000 */
[----:B------:R-:W-:-:S02]  /*41d0*/  FMNMX.FTZ R4, R214, R4, !PT ;  /* 0x00000004d6047209 */ /* 0x000fc40007810000 */
[----:B------:R-:W-:Y:S02]  /*41e0*/  FSEL R241, R66, -INF , P1 ;  /* 0xff80000042f17808 */ /* 0x000fe40000800000 */
[----:B------:R-:W-:Y:S02]  /*41f0*/  ISETP.GT.AND P1, PT, R6, 0x39, PT ;  /* 0x000000390600780c */ /* 0x000fe40003f24270 */
[----:B------:R-:W-:Y:S02]  /*4200*/  FMNMX.FTZ R4, R217, R4, !PT ;  /* 0x00000004d9047209 */ /* 0x000fe40007810000 */
[----:B------:R-:W-:Y:S02]  /*4210*/  FSEL R242, R67, -INF , P1 ;  /* 0xff80000043f27808 */ /* 0x000fe40000800000 */
[----:B------:R-:W-:Y:S02]  /*4220*/  FMNMX.FTZ R4, R241, R4, !PT ;  /* 0x00000004f1047209 */ /* 0x000fe40007810000 */
[----:B-1----:R-:W-:-:S02]  /*4230*/  FMNMX.FTZ R5, R7, R5, !PT ;  /* 0x0000000507057209 */ /* 0x002fc40007810000 */
[----:B------:R-:W-:Y:S02]  /*4240*/  FMNMX.FTZ R4, R242, R4, !PT ;  /* 0x00000004f2047209 */ /* 0x000fe40007810000 */
[----:B------:R-:W-:Y:S01]  /*4250*/  FSETP.NEU.FTZ.AND P0, PT, R144, -INF , PT ;  /* 0xff8000009000780b */ /* 0x000fe20003f1d000 */
[----:B------:R-:W1:Y:S01]  /*4260*/  SHFL.BFLY PT, R146, R5, 0x1, 0x1f ;  /* 0x0c201f0005927f89 */ /* 0x000e6200000e0000 */
[----:B--2---:R-:W-:Y:S02]  /*4270*/  FMNMX.FTZ R142, R142, R3, !PT ;  /* 0x000000038e8e7209 */ /* 0x004fe40007810000 */
[----:B------:R-:W-:Y:S01]  /*4280*/  FSEL R12, R12, RZ, P0 ;  /* 0x000000ff0c0c7208 */ /* 0x000fe20000000000 */
[----:B------:R-:W2:Y:S01]  /*4290*/  SHFL.BFLY PT, R7, R4, 0x2, 0x1f ;  /* 0x0c401f0004077f89 */ /* 0x000ea200000e0000 */
[C---:B------:R-:W-:Y:S01]  /*42a0*/  FSETP.NEU.FTZ.AND P0, PT, R142.reuse, -INF , PT ;  /* 0xff8000008e00780b */ /* 0x040fe20003f1d000 */
[----:B------:R-:W-:Y:S02]  /*42b0*/  FMUL.FTZ R3, R142, c[0x0][0x2d0] ;  /* 0x0000b4008e037a20 */ /* 0x000fe40000410000 */
[----:B------:R-:W-:-:S03]  /*42c0*/  FFMA.FTZ R6, R11, c[0x0][0x2d0], -R12 ;  /* 0x0000b4000b067a23 */ /* 0x000fc6000001080c */
[----:B------:R-:W-:Y:S01]  /*42d0*/  FSEL R3, R3, RZ, P0 ;  /* 0x000000ff03037208 */ /* 0x000fe20000000000 */
[----:B------:R3:W-:Y:S04]  /*42e0*/  MUFU.EX2 R161, R6 ;  /* 0x0000000600a17308 */ /* 0x0007e80000000800 */
[--C-:B------:R-:W-:Y:S02]  /*42f0*/  FFMA.FTZ R0, R15, c[0x0][0x2d0], -R3.reuse ;  /* 0x0000b4000f007a23 */ /* 0x100fe40000010803 */
[----:B------:R-:W-:Y:S02]  /*4300*/  FFMA.FTZ R2, R19, c[0x0][0x2d0], -R3 ;  /* 0x0000b40013027a23 */ /* 0x000fe40000010803 */
[----:B------:R4:W-:Y:S01]  /*4310*/  MUFU.EX2 R160, R0 ;  /* 0x0000000000a07308 */ /* 0x0009e20000000800 */
[----:B-1----:R-:W-:Y:S01]  /*4320*/  FMNMX.FTZ R146, R5, R146, !PT ;  /* 0x0000009205927209 */ /* 0x002fe20007810000 */
[----:B---3--:R-:W-:Y:S01]  /*4330*/  FFMA.FTZ R6, R13, c[0x0][0x2d0], -R12 ;  /* 0x0000b4000d067a23 */ /* 0x008fe2000001080c */
[----:B--2---:R-:W-:-:S05]  /*4340*/  FMNMX.FTZ R4, R4, R7, !PT ;  /* 0x0000000704047209 */ /* 0x004fca0007810000 */
[----:B------:R-:W-:Y:S01]  /*4350*/  MUFU.EX2 R189, R2 ;  /* 0x0000000200bd7308 */ /* 0x000fe20000000800 */
[----:B------:R-:W-:Y:S01]  /*4360*/  FSETP.NEU.FTZ.AND P0, PT, R146, -INF , PT ;  /* 0xff8000009200780b */ /* 0x000fe20003f1d000 */
[----:B------:R-:W1:Y:S01]  /*4370*/  SHFL.BFLY PT, R5, R4, 0x1, 0x1f ;  /* 0x0c201f0004057f89 */ /* 0x000e6200000e0000 */
[----:B----4-:R-:W-:-:S05]  /*4380*/  FFMA.FTZ R0, R18, c[0x0][0x2d0], -R3 ;  /* 0x0000b40012007a23 */ /* 0x010fca0000010803 */
[----:B------:R2:W3:Y:S08]  /*4390*/  MUFU.EX2 R20, R6 ;  /* 0x0000000600147308 */ /* 0x0004f00000000800 */
[----:B------:R4:W5:Y:S01]  /*43a0*/  MUFU.EX2 R179, R0 ;  /* 0x0000000000b37308 */ /* 0x0009620000000800 */
[----:B--2---:R-:W-:Y:S02]  /*43b0*/  FFMA.FTZ R6, R16, c[0x0][0x2d0], -R12 ;  /* 0x0000b40010067a23 */ /* 0x004fe4000001080c */
[----:B---3--:R-:W-:-:S05]  /*43c0*/  IMAD.MOV.U32 R15, RZ, RZ, R20 ;  /* 0x000000ffff0f7224 */ /* 0x008fca00078e0014 */
[----:B------:R2:W-:Y:S01]  /*43d0*/  MUFU.EX2 R184, R6 ;  /* 0x0000000600b87308 */ /* 0x0005e20000000800 */
[----:B------:R-:W3:Y:S01]  /*43e0*/  LDSM.16.MT88.4 R20, [R221+0x1100] ;  /* 0x00110000dd14783b */ /* 0x000ee20000004200 */
[----:B-1----:R-:W-:Y:S01]  /*43f0*/  FMNMX.FTZ R145, R4, R5, !PT ;  /* 0x0000000504917209 */ /* 0x002fe20007810000 */
[----:B----4-:R-:W-:Y:S01]  /*4400*/  FMUL.FTZ R0, R146, c[0x0][0x2d0] ;  /* 0x0000b40092007a20 */ /* 0x010fe20000410000 */
[----:B------:R-:W-:Y:S02]  /*4410*/  F2FP.BF16.PACK_AB R4, R15, R161 ;  /* 0x000000a10f04723e */ /* 0x000fe400000010ff */
[----:B-----5:R-:W-:Y:S02]  /*4420*/  F2FP.BF16.PACK_AB R7, R189, R179 ;  /* 0x000000b3bd07723e */ /* 0x020fe400000010ff */
[----:B------:R-:W-:Y:S02]  /*4430*/  FSEL R0, R0, RZ, P0 ;  /* 0x000000ff00007208 */ /* 0x000fe40000000000 */
[----:B------:R-:W-:-:S03]  /*4440*/  FSETP.NEU.FTZ.AND P0, PT, R145, -INF , PT ;  /* 0xff8000009100780b */ /* 0x000fc60003f1d000 */
[----:B------:R-:W-:Y:S02]  /*4450*/  FFMA.FTZ R2, R32, c[0x0][0x2d0], -R0 ;  /* 0x0000b40020027a23 */ /* 0x000fe40000010800 */
[----:B--2---:R-:W-:Y:S01]  /*4460*/  FFMA.FTZ R6, R17, c[0x0][0x2d0], -R12 ;  /* 0x0000b40011067a23 */ /* 0x004fe2000001080c */
[----:B------:R-:W-:Y:S01]  /*4470*/  LDSM.16.MT88.4 R32, [R221+0x2100] ;  /* 0x00210000dd20783b */ /* 0x000fe20000004200 */
[----:B------:R-:W-:Y:S02]  /*4480*/  FFMA.FTZ R8, R37, c[0x0][0x2d0], -R0 ;  /* 0x0000b40025087a23 */ /* 0x000fe40000010800 */
[----:B------:R1:W2:Y:S01]  /*4490*/  MUFU.EX2 R177, R6 ;  /* 0x0000000600b17308 */ /* 0x0002a20000000800 */
[----:B------:R-:W4:Y:S07]  /*44a0*/  LDSM.16.MT88.4 R16, [R222+0x1100] ;  /* 0x00110000de10783b */ /* 0x000f2e0000004200 */
[----:B------:R5:W-:Y:S01]  /*44b0*/  MUFU.EX2 R185, R8 ;  /* 0x0000000800b97308 */ /* 0x000be20000000800 */
[----:B-1----:R-:W-:-:S07]  /*44c0*/  FFMA.FTZ R6, R14, c[0x0][0x2d0], -R3 ;  /* 0x0000b4000e067a23 */ /* 0x002fce0000010803 */
[----:B------:R1:W-:Y:S01]  /*44d0*/  MUFU.EX2 R14, R2 ;  /* 0x00000002000e7308 */ /* 0x0003e20000000800 */
[----:B-----5:R-:W-:-:S07]  /*44e0*/  FFMA.FTZ R8, R39, c[0x0][0x2d0], -R0 ;  /* 0x0000b40027087a23 */ /* 0x020fce0000010800 */
[----:B------:R2:W5:Y:S01]  /*44f0*/  MUFU.EX2 R190, R6 ;  /* 0x0000000600be7308 */ /* 0x0005620000000800 */
[----:B-1----:R-:W-:-:S07]  /*4500*/  FFMA.FTZ R2, R36, c[0x0][0x2d0], -R0 ;  /* 0x0000b40024027a23 */ /* 0x002fce0000010800 */
[----:B------:R-:W1:Y:S01]  /*4510*/  MUFU.EX2 R178, R8 ;  /* 0x0000000800b27308 */ /* 0x000e620000000800 */
[----:B--2---:R-:W-:-:S07]  /*4520*/  F2FP.BF16.PACK_AB R6, R177, R184 ;  /* 0x000000b8b106723e */ /* 0x004fce00000010ff */
[----:B------:R2:W-:Y:S01]  /*4530*/  MUFU.EX2 R252, R2 ;  /* 0x0000000200fc7308 */ /* 0x0005e20000000800 */
[----:B-----5:R-:W-:-:S07]  /*4540*/  F2FP.BF16.PACK_AB R5, R160, R190 ;  /* 0x000000bea005723e */ /* 0x020fce00000010ff */
[----:B------:R-:W-:Y:S01]  /*4550*/  HMMA.16816.F32.BF16 R116, R4, R28, RZ ;  /* 0x0000001c0474723c */ /* 0x000fe200000418ff */
[----:B-1----:R-:W-:Y:S01]  /*4560*/  F2FP.BF16.PACK_AB R10, R178, R185 ;  /* 0x000000b9b20a723e */ /* 0x002fe200000010ff */
[----:B--2---:R-:W-:-:S06]  /*4570*/  FMUL.FTZ R2, R145, c[0x0][0x2d0] ;  /* 0x0000b40091027a20 */ /* 0x004fcc0000410000 */
[----:B------:R-:W-:Y:S01]  /*4580*/  HMMA.16816.F32.BF16 R112, R4, R24, RZ ;  /* 0x000000180470723c */ /* 0x000fe200000418ff */
[----:B------:R-:W-:-:S07]  /*4590*/  FSEL R2, R2, RZ, P0 ;  /* 0x000000ff02027208 */ /* 0x000fce0000000000 */
[C---:B---3--:R-:W-:Y:S01]  /*45a0*/  HMMA.16816.F32.BF16 R108, R4.reuse, R20, RZ ;  /* 0x00000014046c723c */ /* 0x048fe200000418ff */
[--C-:B------:R-:W-:Y:S02]  /*45b0*/  FFMA.FTZ R8, R38, c[0x0][0x2d0], -R2.reuse ;  /* 0x0000b40026087a23 */ /* 0x100fe40000010802 */
[----:B------:R-:W-:Y:S02]  /*45c0*/  LDSM.16.MT88.4 R36, [R222+0x2500] ;  /* 0x00250000de24783b */ /* 0x000fe40000004200 */
[----:B------:R1:W-:Y:S03]  /*45d0*/  MUFU.EX2 R249, R8 ;  /* 0x0000000800f97308 */ /* 0x0003e60000000800 */
[C---:B----4-:R-:W-:Y:S08]  /*45e0*/  HMMA.16816.F32.BF16 R104, R4.reuse, R16, RZ ;  /* 0x000000100468723c */ /* 0x050ff000000418ff */
[----:B------:R-:W-:Y:S01]  /*45f0*/  HMMA.16816.F32.BF16 R100, R4, R32, RZ ;  /* 0x000000200464723c */ /* 0x000fe200000418ff */
[----:B-1----:R-:W-:-:S07]  /*4600*/  FFMA.FTZ R8, R44, c[0x0][0x2d0], -R2 ;  /* 0x0000b4002c087a23 */ /* 0x002fce0000010802 */
[C---:B------:R-:W-:Y:S01]  /*4610*/  HMMA.16816.F32.BF16 R96, R4.reuse, R40, RZ ;  /* 0x000000280460723c */ /* 0x040fe200000418ff */
[----:B------:R1:W2:Y:S07]  /*4620*/  MUFU.EX2 R248, R8 ;  /* 0x0000000800f87308 */ /* 0x0002ae0000000800 */
[C---:B------:R-:W-:Y:S08]  /*4630*/  HMMA.16816.F32.BF16 R92, R4.reuse, R30, RZ ;  /* 0x0000001e045c723c */ /* 0x040ff000000418ff */
[----:B------:R-:W-:Y:S01]  /*4640*/  HMMA.16816.F32.BF16 R88, R4, R26, RZ ;  /* 0x0000001a0458723c */ /* 0x000fe200000418ff */
[----:B-1----:R-:W-:Y:S01]  /*4650*/  FFMA.FTZ R8, R45, c[0x0][0x2d0], -R2 ;  /* 0x0000b4002d087a23 */ /* 0x002fe20000010802 */
[----:B--2---:R-:W-:-:S03]  /*4660*/  F2FP.BF16.PACK_AB R9, R248, R249 ;  /* 0x000000f9f809723e */ /* 0x004fc600000010ff */
[----:B------:R1:W-:Y:S03]  /*4670*/  MUFU.EX2 R251, R8 ;  /* 0x0000000800fb7308 */ /* 0x0003e60000000800 */
[C---:B------:R-:W-:Y:S08]  /*4680*/  HMMA.16816.F32.BF16 R84, R4.reuse, R22, RZ ;  /* 0x000000160454723c */ /* 0x040ff000000418ff */
[----:B------:R-:W-:Y:S01]  /*4690*/  HMMA.16816.F32.BF16 R80, R4, R18, RZ ;  /* 0x000000120450723c */ /* 0x000fe200000418ff */
[----:B-1----:R-:W-:-:S07]  /*46a0*/  FFMA.FTZ R8, R46, c[0x0][0x2d0], -R2 ;  /* 0x0000b4002e087a23 */ /* 0x002fce0000010802 */
[C---:B------:R-:W-:Y:S01]  /*46b0*/  HMMA.16816.F32.BF16 R76, R4.reuse, R34, RZ ;  /* 0x00000022044c723c */ /* 0x040fe200000418ff */
[----:B------:R1:W2:Y:S07]  /*46c0*/  MUFU.EX2 R13, R8 ;  /* 0x00000008000d7308 */ /* 0x0002ae0000000800 */
[----:B------:R-:W-:Y:S07]  /*46d0*/  HMMA.16816.F32.BF16 R64, R4, R42, RZ ;  /* 0x0000002a0440723c */ /* 0x000fee00000418ff */
[----:B------:R-:W-:Y:S01]  /*46e0*/  FFMA.FTZ R4, R47, c[0x0][0x2d0], -R12 ;  /* 0x0000b4002f047a23 */ /* 0x000fe2000001080c */
[----:B-1----:R-:W-:-:S03]  /*46f0*/  F2FP.BF16.PACK_AB R8, R252, R14 ;  /* 0x0000000efc08723e */ /* 0x002fc600000010ff */
[----:B------:R1:W-:Y:S01]  /*4700*/  MUFU.EX2 R250, R4 ;  /* 0x0000000400fa7308 */ /* 0x0003e20000000800 */
[----:B--2---:R-:W-:-:S07]  /*4710*/  F2FP.BF16.PACK_AB R11, R13, R251 ;  /* 0x000000fb0d0b723e */ /* 0x004fce00000010ff */
[----:B------:R-:W-:Y:S01]  /*4720*/  HMMA.16816.F32.BF16 R60, R8, R24, RZ ;  /* 0x00000018083c723c */ /* 0x000fe200000418ff */
[----:B-1----:R-:W-:-:S07]  /*4730*/  FFMA.FTZ R4, R49, c[0x0][0x2d0], -R12 ;  /* 0x0000b40031047a23 */ /* 0x002fce000001080c */
[C---:B------:R-:W-:Y:S01]  /*4740*/  HMMA.16816.F32.BF16 R132, R8.reuse, R26, RZ ;  /* 0x0000001a0884723c */ /* 0x040fe200000418ff */
[----:B------:R-:W1:Y:S01]  /*4750*/  LDSM.16.MT88.4 R24, [R221+0x500] ;  /* 0x00050000dd18783b */ /* 0x000e620000004200 */
[----:B------:R2:W-:Y:S06]  /*4760*/  MUFU.EX2 R188, R4 ;  /* 0x0000000400bc7308 */ /* 0x0005ec0000000800 */
[C---:B------:R-:W-:Y:S08]  /*4770*/  HMMA.16816.F32.BF16 R68, R8.reuse, R28, RZ ;  /* 0x0000001c0844723c */ /* 0x040ff000000418ff */
[----:B------:R-:W-:Y:S01]  /*4780*/  HMMA.16816.F32.BF16 R136, R8, R30, RZ ;  /* 0x0000001e0888723c */ /* 0x000fe200000418ff */
[----:B------:R-:W-:Y:S01]  /*4790*/  LDSM.16.MT88.4 R28, [R222+0x1500] ;  /* 0x00150000de1c783b */ /* 0x000fe20000004200 */
[----:B--2---:R-:W-:-:S04]  /*47a0*/  FFMA.FTZ R4, R50, c[0x0][0x2d0], -R12 ;  /* 0x0000b40032047a23 */ /* 0x004fc8000001080c */
[----:B------:R2:W-:Y:S02]  /*47b0*/  MUFU.EX2 R182, R4 ;  /* 0x0000000400b67308 */ /* 0x0005e40000000800 */
[C---:B------:R-:W-:Y:S08]  /*47c0*/  HMMA.16816.F32.BF16 R56, R8.reuse, R20, RZ ;  /* 0x000000140838723c */ /* 0x040ff000000418ff */
[----:B------:R-:W-:Y:S01]  /*47d0*/  HMMA.16816.F32.BF16 R128, R8, R22, RZ ;  /* 0x000000160880723c */ /* 0x000fe200000418ff */
[----:B------:R-:W3:Y:S01]  /*47e0*/  LDSM.16.MT88.4 R20, [R222+0x500] ;  /* 0x00050000de14783b */ /* 0x000ee20000004200 */
[----:B--2---:R-:W-:-:S06]  /*47f0*/  FFMA.FTZ R4, R52, c[0x0][0x2d0], -R12 ;  /* 0x0000b40034047a23 */ /* 0x004fcc000001080c */
[C---:B------:R-:W-:Y:S01]  /*4800*/  HMMA.16816.F32.BF16 R148, R8.reuse, R18, RZ ;  /* 0x000000120894723c */ /* 0x040fe200000418ff */
[----:B------:R2:W4:Y:S07]  /*4810*/  MUFU.EX2 R183, R4 ;  /* 0x0000000400b77308 */ /* 0x00052e0000000800 */
[C---:B------:R-:W-:Y:S01]  /*4820*/  HMMA.16816.F32.BF16 R52, R8.reuse, R16, RZ ;  /* 0x000000100834723c */ /* 0x040fe200000418ff */
[----:B------:R-:W5:Y:S07]  /*4830*/  LDSM.16.MT88.4 R16, [R221+0x1500] ;  /* 0x00150000dd10783b */ /* 0x000f6e0000004200 */
[----:B------:R-:W-:Y:S01]  /*4840*/  HMMA.16816.F32.BF16 R156, R8, R34, RZ ;  /* 0x00000022089c723c */ /* 0x000fe200000418ff */
[----:B--2---:R-:W-:Y:S01]  /*4850*/  FFMA.FTZ R4, R48, c[0x0][0x2d0], -R3 ;  /* 0x0000b40030047a23 */ /* 0x004fe20000010803 */
[----:B----4-:R-:W-:-:S03]  /*4860*/  F2FP.BF16.PACK_AB R6, R183, R182 ;  /* 0x000000b6b706723e */ /* 0x010fc600000010ff */
[----:B------:R2:W-:Y:S03]  /*4870*/  MUFU.EX2 R244, R4 ;  /* 0x0000000400f47308 */ /* 0x0005e60000000800 */
[C---:B------:R-:W-:Y:S08]  /*4880*/  HMMA.16816.F32.BF16 R44, R8.reuse, R40, RZ ;  /* 0x00000028082c723c */ /* 0x040ff000000418ff */
[----:B------:R-:W-:Y:S01]  /*4890*/  HMMA.16816.F32.BF16 R168, R8, R42, RZ ;  /* 0x0000002a08a8723c */ /* 0x000fe200000418ff */
[----:B--2---:R-:W-:-:S07]  /*48a0*/  FFMA.FTZ R4, R51, c[0x0][0x2d0], -R3 ;  /* 0x0000b40033047a23 */ /* 0x004fce0000010803 */
[----:B------:R-:W-:Y:S01]  /*48b0*/  HMMA.16816.F32.BF16 R48, R8, R32, RZ ;  /* 0x000000200830723c */ /* 0x000fe200000418ff */
[----:B------:R-:W2:Y:S01]  /*48c0*/  LDSM.16.MT88.4 R32, [R221+0x2500] ;  /* 0x00250000dd20783b */ /* 0x000ea20000004200 */
[----:B------:R4:W1:Y:S05]  /*48d0*/  MUFU.EX2 R247, R4 ;  /* 0x0000000400f77308 */ /* 0x00086a0000000800 */
[----:B------:R-:W-:Y:S02]  /*48e0*/  FFMA.FTZ R8, R125, c[0x0][0x2d0], -R0 ;  /* 0x0000b4007d087a23 */ /* 0x000fe40000010800 */
[----:B------:R-:W-:Y:S02]  /*48f0*/  IMAD.MOV.U32 R125, RZ, RZ, R161 ;  /* 0x000000ffff7d7224 */ /* 0x000fe400078e00a1 */
[----:B------:R3:W-:Y:S01]  /*4900*/  MUFU.EX2 R216, R8 ;  /* 0x0000000800d87308 */ /* 0x0007e20000000800 */
[----:B----4-:R-:W-:Y:S01]  /*4910*/  FFMA.FTZ R4, R72, c[0x0][0x2d0], -R3 ;  /* 0x0000b40048047a23 */ /* 0x010fe20000010803 */
[----:B-1----:R-:W-:-:S06]  /*4920*/  F2FP.BF16.PACK_AB R5, R247, R244 ;  /* 0x000000f4f705723e */ /* 0x002fcc00000010ff */
[----:B------:R1:W-:Y:S01]  /*4930*/  MUFU.EX2 R246, R4 ;  /* 0x0000000400f67308 */ /* 0x0003e20000000800 */
[----:B---3--:R-:W-:Y:S02]  /*4940*/  FFMA.FTZ R8, R124, c[0x0][0x2d0], -R0 ;  /* 0x0000b4007c087a23 */ /* 0x008fe40000010800 */
[----:B------:R-:W-:-:S05]  /*4950*/  IMAD.MOV.U32 R124, RZ, RZ, R160 ;  /* 0x000000ffff7c7224 */ /* 0x000fca00078e00a0 */
[----:B------:R3:W-:Y:S01]  /*4960*/  MUFU.EX2 R215, R8 ;  /* 0x0000000800d77308 */ /* 0x0007e20000000800 */
[----:B-1----:R-:W-:-:S07]  /*4970*/  FFMA.FTZ R4, R73, c[0x0][0x2d0], -R3 ;  /* 0x0000b40049047a23 */ /* 0x002fce0000010803 */
[----:B------:R1:W4:Y:S01]  /*4980*/  MUFU.EX2 R245, R4 ;  /* 0x0000000400f57308 */ /* 0x0003220000000800 */
[----:B---3--:R-:W-:-:S07]  /*4990*/  FFMA.FTZ R8, R122, c[0x0][0x2d0], -R2 ;  /* 0x0000b4007a087a23 */ /* 0x008fce0000010802 */
[----:B------:R3:W-:Y:S01]  /*49a0*/  MUFU.EX2 R204, R8 ;  /* 0x0000000800cc7308 */ /* 0x0007e20000000800 */
[----:B-1----:R-:W-:Y:S01]  /*49b0*/  FFMA.FTZ R4, R74, c[0x0][0x2d0], -R0 ;  /* 0x0000b4004a047a23 */ /* 0x002fe20000010800 */
[----:B----4-:R-:W-:-:S06]  /*49c0*/  F2FP.BF16.PACK_AB R7, R245, R246 ;  /* 0x000000f6f507723e */ /* 0x010fcc00000010ff */
[----:B------:R1:W-:Y:S01]  /*49d0*/  MUFU.EX2 R219, R4 ;  /* 0x0000000400db7308 */ /* 0x0003e20000000800 */
[----:B---3--:R-:W-:-:S07]  /*49e0*/  FFMA.FTZ R8, R121, c[0x0][0x2d0], -R2 ;  /* 0x0000b40079087a23 */ /* 0x008fce0000010802 */
[----:B------:R3:W-:Y:S01]  /*49f0*/  MUFU.EX2 R207, R8 ;  /* 0x0000000800cf7308 */ /* 0x0007e20000000800 */
[----:B-1----:R-:W-:-:S07]  /*4a00*/  FFMA.FTZ R4, R123, c[0x0][0x2d0], -R0 ;  /* 0x0000b4007b047a23 */ /* 0x002fce0000010800 */
[----:B------:R1:W4:Y:S01]  /*4a10*/  MUFU.EX2 R218, R4 ;  /* 0x0000000400da7308 */ /* 0x0003220000000800 */
[----:B---3--:R-:W-:-:S07]  /*4a20*/  FFMA.FTZ R8, R120, c[0x0][0x2d0], -R2 ;  /* 0x0000b40078087a23 */ /* 0x008fce0000010802 */
[----:B------:R3:W-:Y:S01]  /*4a30*/  MUFU.EX2 R203, R8 ;  /* 0x0000000800cb7308 */ /* 0x0007e20000000800 */
[----:B-1----:R-:W-:-:S07]  /*4a40*/  F2FP.BF16.PACK_AB R4, R188, R250 ;  /* 0x000000fabc04723e */ /* 0x002fce00000010ff */
[----:B------:R-:W-:Y:S01]  /*4a50*/  HMMA.16816.F32.BF16 R172, R4, R24, R116 ;  /* 0x0000001804ac723c */ /* 0x000fe20000041874 */
[----:B---3--:R-:W-:-:S04]  /*4a60*/  FFMA.FTZ R8, R75, c[0x0][0x2d0], -R2 ;  /* 0x0000b4004b087a23 */ /* 0x008fc80000010802 */
[----:B------:R1:W3:Y:S03]  /*4a70*/  MUFU.EX2 R201, R8 ;  /* 0x0000000800c97308 */ /* 0x0002e60000000800 */
[C---:B------:R-:W-:Y:S08]  /*4a80*/  HMMA.16816.F32.BF16 R116, R4.reuse, R20, R112 ;  /* 0x000000140474723c */ /* 0x040ff00000041870 */
[----:B-----5:R-:W-:Y:S01]  /*4a90*/  HMMA.16816.F32.BF16 R112, R4, R16, R108 ;  /* 0x000000100470723c */ /* 0x020fe2000004186c */
[----:B-1----:R-:W-:-:S07]  /*4aa0*/  FFMA.FTZ R8, R141, c[0x0][0x2d0], -R12 ;  /* 0x0000b4008d087a23 */ /* 0x002fce000001080c */
[C---:B------:R-:W-:Y:S01]  /*4ab0*/  HMMA.16816.F32.BF16 R160, R4.reuse, R26, R92 ;  /* 0x0000001a04a0723c */ /* 0x040fe2000004185c */
[----:B------:R1:W-:Y:S07]  /*4ac0*/  MUFU.EX2 R200, R8 ;  /* 0x0000000800c87308 */ /* 0x0003ee0000000800 */
[C---:B------:R-:W-:Y:S08]  /*4ad0*/  HMMA.16816.F32.BF16 R108, R4.reuse, R22, R88 ;  /* 0x00000016046c723c */ /* 0x040ff00000041858 */
[----:B------:R-:W-:Y:S01]  /*4ae0*/  HMMA.16816.F32.BF16 R92, R4, R18, R84 ;  /* 0x00000012045c723c */ /* 0x000fe20000041854 */
[----:B-1----:R-:W-:-:S04]  /*4af0*/  FFMA.FTZ R8, R155, c[0x0][0x2d0], -R12 ;  /* 0x0000b4009b087a23 */ /* 0x002fc8000001080c */
[----:B------:R1:W5:Y:S03]  /*4b00*/  MUFU.EX2 R187, R8 ;  /* 0x0000000800bb7308 */ /* 0x0003660000000800 */
[C---:B------:R-:W-:Y:S08]  /*4b10*/  HMMA.16816.F32.BF16 R88, R4.reuse, R30, R80 ;  /* 0x0000001e0458723c */ /* 0x040ff00000041850 */
[----:B------:R-:W-:Y:S01]  /*4b20*/  HMMA.16816.F32.BF16 R104, R4, R28, R104 ;  /* 0x0000001c0468723c */ /* 0x000fe20000041868 */
[----:B-1----:R-:W-:-:S07]  /*4b30*/  FFMA.FTZ R8, R147, c[0x0][0x2d0], -R12 ;  /* 0x0000b40093087a23 */ /* 0x002fce000001080c */
[C---:B--2---:R-:W-:Y:S01]  /*4b40*/  HMMA.16816.F32.BF16 R100, R4.reuse, R32, R100 ;  /* 0x000000200464723c */ /* 0x044fe20000041864 */
[----:B------:R1:W-:Y:S07]  /*4b50*/  MUFU.EX2 R186, R8 ;  /* 0x0000000800ba7308 */ /* 0x0003ee0000000800 */
[C---:B------:R-:W-:Y:S08]  /*4b60*/  HMMA.16816.F32.BF16 R96, R4.reuse, R36, R96 ;  /* 0x000000240460723c */ /* 0x040ff00000041860 */
[----:B------:R-:W-:Y:S01]  /*4b70*/  HMMA.16816.F32.BF16 R84, R4, R34, R76 ;  /* 0x000000220454723c */ /* 0x000fe2000004184c */
[----:B-1----:R-:W-:-:S02]  /*4b80*/  FFMA.FTZ R8, R165, c[0x0][0x2d0], -R12 ;  /* 0x0000b400a5087a23 */ /* 0x002fc4000001080c */
[----:B------:R-:W-:-:S05]  /*4b90*/  IMAD.MOV.U32 R165, RZ, RZ, R178 ;  /* 0x000000ffffa57224 */ /* 0x000fca00078e00b2 */
[----:B------:R-:W-:Y:S07]  /*4ba0*/  HMMA.16816.F32.BF16 R80, R4, R38, R64 ;  /* 0x000000260450723c */ /* 0x000fee0000041840 */
[----:B----4-:R-:W-:Y:S02]  /*4bb0*/  F2FP.BF16.PACK_AB R4, R218, R219 ;  /* 0x000000dbda04723e */ /* 0x010fe400000010ff */
[----:B------:R-:W-:Y:S02]  /*4bc0*/  F2FP.BF16.PACK_AB R5, R207, R204 ;  /* 0x000000cccf05723e */ /* 0x000fe400000010ff */
[----:B------:R-:W-:-:S02]  /*4bd0*/  F2FP.BF16.PACK_AB R6, R215, R216 ;  /* 0x000000d8d706723e */ /* 0x000fc400000010ff */
[----:B---3--:R-:W-:-:S07]  /*4be0*/  F2FP.BF16.PACK_AB R7, R201, R203 ;  /* 0x000000cbc907723e */ /* 0x008fce00000010ff */
[C---:B------:R-:W-:Y:S08]  /*4bf0*/  HMMA.16816.F32.BF16 R76, R4.reuse, R24, R68 ;  /* 0x00000018044c723c */ /* 0x040ff00000041844 */
[C---:B------:R-:W-:Y:S08]  /*4c00*/  HMMA.16816.F32.BF16 R68, R4.reuse, R16, R56 ;  /* 0x000000100444723c */ /* 0x040ff00000041838 */
[C---:B------:R-:W-:Y:S01]  /*4c10*/  HMMA.16816.F32.BF16 R56, R4.reuse, R26, R136 ;  /* 0x0000001a0438723c */ /* 0x040fe20000041888 */
[----:B------:R-:W-:Y:S06]  /*4c20*/  LDSM.16.MT88.4 R24, [R222+0x1900] ;  /* 0x00190000de18783b */ /* 0x000fec0000004200 */
[----:B------:R-:W-:Y:S01]  /*4c30*/  IMAD.MOV.U32 R138, RZ, RZ, R185 ;  /* 0x000000ffff8a7224 */ /* 0x000fe200078e00b9 */
[----:B------:R-:W-:Y:S01]  /*4c40*/  HMMA.16816.F32.BF16 R40, R4, R30, R148 ;  /* 0x0000001e0428723c */ /* 0x000fe20000041894 */
[----:B------:R1:W-:Y:S01]  /*4c50*/  MUFU.EX2 R185, R8 ;  /* 0x0000000800b97308 */ /* 0x0003e20000000800 */
[----:B------:R-:W-:-:S02]  /*4c60*/  IMAD.MOV.U32 R137, RZ, RZ, R184 ;  /* 0x000000ffff897224 */ /* 0x000fc400078e00b8 */
[----:B------:R-:W-:Y:S02]  /*4c70*/  IMAD.MOV.U32 R136, RZ, RZ, R179 ;  /* 0x000000ffff887224 */ /* 0x000fe400078e00b3 */
[----:B------:R-:W-:Y:S02]  /*4c80*/  IMAD.MOV.U32 R139, RZ, RZ, R190 ;  /* 0x000000ffff8b7224 */ /* 0x000fe400078e00be */
[C---:B------:R-:W-:Y:S08]  /*4c90*/  HMMA.16816.F32.BF16 R72, R4.reuse, R20, R60 ;  /* 0x000000140448723c */ /* 0x040ff0000004183c */
[----:B------:R-:W-:Y:S01]  /*4ca0*/  HMMA.16816.F32.BF16 R64, R4, R28, R52 ;  /* 0x0000001c0440723c */ /* 0x000fe20000041834 */
[----:B-1----:R-:W-:Y:S01]  /*4cb0*/  FFMA.FTZ R8, R126, c[0x0][0x2d0], -R3 ;  /* 0x0000b4007e087a23 */ /* 0x002fe20000010803 */
[----:B------:R-:W-:Y:S01]  /*4cc0*/  LDSM.16.MT88.4 R28, [R221+0x2900] ;  /* 0x00290000dd1c783b */ /* 0x000fe20000004200 */
[----:B------:R-:W-:-:S02]  /*4cd0*/  IMAD.MOV.U32 R126, RZ, RZ, R13 ;  /* 0x000000ffff7e7224 */ /* 0x000fc400078e000d */
[--C-:B------:R-:W-:Y:S01]  /*4ce0*/  FFMA.FTZ R13, R152, c[0x0][0x2d0], -R3.reuse ;  /* 0x0000b400980d7a23 */ /* 0x100fe20000010803 */
[----:B------:R1:W-:Y:S02]  /*4cf0*/  MUFU.EX2 R184, R8 ;  /* 0x0000000800b87308 */ /* 0x0003e40000000800 */
[C---:B------:R-:W-:Y:S06]  /*4d00*/  HMMA.16816.F32.BF16 R60, R4.reuse, R32, R48 ;  /* 0x00000020043c723c */ /* 0x040fec0000041830 */
[----:B------:R2:W-:Y:S02]  /*4d10*/  MUFU.EX2 R178, R13 ;  /* 0x0000000d00b27308 */ /* 0x0005e40000000800 */
[----:B------:R-:W-:Y:S01]  /*4d20*/  HMMA.16816.F32.BF16 R196, R4, R36, R44 ;  /* 0x0000002404c4723c */ /* 0x000fe2000004182c */
[----:B-1----:R-:W-:-:S07]  /*4d30*/  FFMA.FTZ R8, R127, c[0x0][0x2d0], -R3 ;  /* 0x0000b4007f087a23 */ /* 0x002fce0000010803 */
[----:B------:R-:W-:Y:S01]  /*4d40*/  HMMA.16816.F32.BF16 R48, R4, R22, R132 ;  /* 0x000000160430723c */ /* 0x000fe20000041884 */
[----:B------:R-:W-:Y:S01]  /*4d50*/  IMAD.MOV.U32 R127, RZ, RZ, R177 ;  /* 0x000000ffff7f7224 */ /* 0x000fe200078e00b1 */
[----:B------:R1:W3:Y:S01]  /*4d60*/  MUFU.EX2 R179, R8 ;  /* 0x0000000800b37308 */ /* 0x0002e20000000800 */
[----:B------:R-:W4:Y:S01]  /*4d70*/  LDSM.16.MT88.4 R20, [R221+0x900] ;  /* 0x00090000dd14783b */ /* 0x000f220000004200 */
[----:B--2---:R-:W-:-:S04]  /*4d80*/  FFMA.FTZ R13, R167, c[0x0][0x2d0], -R0 ;  /* 0x0000b400a70d7a23 */ /* 0x004fc80000010800 */
[----:B------:R-:W-:Y:S01]  /*4d90*/  HMMA.16816.F32.BF16 R52, R4, R34, R156 ;  /* 0x000000220434723c */ /* 0x000fe2000004189c */
[----:B------:R-:W2:Y:S01]  /*4da0*/  LDSM.16.MT88.4 R32, [R222+0x2900] ;  /* 0x00290000de20783b */ /* 0x000ea20000004200 */
[----:B------:R3:W-:Y:S01]  /*4db0*/  MUFU.EX2 R151, R13 ;  /* 0x0000000d00977308 */ /* 0x0007e20000000800 */
[----:B------:R-:W-:-:S05]  /*4dc0*/  IMAD.MOV.U32 R167, RZ, RZ, R189 ;  /* 0x000000ffffa77224 */ /* 0x000fca00078e00bd */
[----:B------:R-:W-:Y:S01]  /*4dd0*/  HMMA.16816.F32.BF16 R44, R4, R18, R128 ;  /* 0x00000012042c723c */ /* 0x000fe20000041880 */
[----:B------:R-:W2:Y:S01]  /*4de0*/  LDSM.16.MT88.4 R16, [R222+0x900] ;  /* 0x00090000de10783b */ /* 0x000ea20000004200 */
[----:B-1----:R-:W-:-:S04]  /*4df0*/  FFMA.FTZ R8, R143, c[0x0][0x2d0], -R3 ;  /* 0x0000b4008f087a23 */ /* 0x002fc80000010803 */
[----:B------:R1:W1:Y:S02]  /*4e00*/  MUFU.EX2 R177, R8 ;  /* 0x0000000800b17308 */ /* 0x0002640000000800 */
[----:B------:R-:W-:Y:S01]  /*4e10*/  HMMA.16816.F32.BF16 R36, R4, R38, R168 ;  /* 0x000000260424723c */ /* 0x000fe200000418a8 */
[----:B---3--:R-:W-:-:S05]  /*4e20*/  FFMA.FTZ R13, R176, c[0x0][0x2d0], -R0 ;  /* 0x0000b400b00d7a23 */ /* 0x008fca0000010800 */
[----:B------:R3:W2:Y:S01]  /*4e30*/  MUFU.EX2 R149, R13 ;  /* 0x0000000d00957308 */ /* 0x0006a20000000800 */
[----:B-----5:R-:W-:Y:S02]  /*4e40*/  F2FP.BF16.PACK_AB R4, R187, R200 ;  /* 0x000000c8bb04723e */ /* 0x020fe400000010ff */
[----:B------:R-:W-:Y:S02]  /*4e50*/  F2FP.BF16.PACK_AB R5, R179, R184 ;  /* 0x000000b8b305723e */ /* 0x000fe400000010ff */
[----:B------:R-:W-:Y:S01]  /*4e60*/  F2FP.BF16.PACK_AB R6, R185, R186 ;  /* 0x000000bab906723e */ /* 0x000fe200000010ff */
[----:B-1----:R-:W1:Y:S01]  /*4e70*/  LDSM.16.MT88.4 R8, [R221+0x1900] ;  /* 0x00190000dd08783b */ /* 0x002e620000004200 */
[----:B------:R-:W-:Y:S01]  /*4e80*/  F2FP.BF16.PACK_AB R7, R178, R177 ;  /* 0x000000b1b207723e */ /* 0x000fe200000010ff */
[----:B---3--:R-:W-:-:S06]  /*4e90*/  FFMA.FTZ R13, R181, c[0x0][0x2d0], -R0 ;  /* 0x0000b400b50d7a23 */ /* 0x008fcc0000010800 */
[C---:B----4-:R-:W-:Y:S01]  /*4ea0*/  HMMA.16816.F32.BF16 R156, R4.reuse, R20, R172 ;  /* 0x00000014049c723c */ /* 0x050fe200000418ac */
[----:B------:R3:W-:Y:S07]  /*4eb0*/  MUFU.EX2 R150, R13 ;  /* 0x0000000d00967308 */ /* 0x0007ee0000000800 */
[C---:B--2---:R-:W-:Y:S08]  /*4ec0*/  HMMA.16816.F32.BF16 R192, R4.reuse, R32, R96 ;  /* 0x0000002004c0723c */ /* 0x044ff00000041860 */
[----:B------:R-:W-:Y:S01]  /*4ed0*/  HMMA.16816.F32.BF16 R120, R4, R16, R116 ;  /* 0x000000100478723c */ /* 0x000fe20000041874 */
[----:B---3--:R-:W-:-:S04]  /*4ee0*/  FFMA.FTZ R13, R180, c[0x0][0x2d0], -R0 ;  /* 0x0000b400b40d7a23 */ /* 0x008fc80000010800 */
[----:B------:R2:W-:Y:S03]  /*4ef0*/  MUFU.EX2 R176, R13 ;  /* 0x0000000d00b07308 */ /* 0x0005e60000000800 */
[C---:B------:R-:W-:Y:S08]  /*4f00*/  HMMA.16816.F32.BF16 R172, R4.reuse, R24, R104 ;  /* 0x0000001804ac723c */ /* 0x040ff00000041868 */
[----:B-1----:R-:W-:Y:S01]  /*4f10*/  HMMA.16816.F32.BF16 R132, R4, R8, R112 ;  /* 0x000000080484723c */ /* 0x002fe20000041870 */
[----:B--2---:R-:W-:-:S07]  /*4f20*/  FFMA.FTZ R13, R166, c[0x0][0x2d0], -R2 ;  /* 0x0000b400a60d7a23 */ /* 0x004fce0000010802 */
[----:B------:R-:W-:Y:S01]  /*4f30*/  HMMA.16816.F32.BF16 R160, R4, R22, R160 ;  /* 0x0000001604a0723c */ /* 0x000fe200000418a0 */
[----:B------:R-:W-:Y:S01]  /*4f40*/  IMAD.MOV.U32 R166, RZ, RZ, R188 ;  /* 0x000000ffffa67224 */ /* 0x000fe200078e00bc */
[----:B------:R1:W-:Y:S01]  /*4f50*/  MUFU.EX2 R141, R13 ;  /* 0x0000000d008d7308 */ /* 0x0003e20000000800 */
[----:B------:R-:W-:Y:S02]  /*4f60*/  IMAD.MOV.U32 R114, RZ, RZ, R183 ;  /* 0x000000ffff727224 */ /* 0x000fe400078e00b7 */
[----:B------:R-:W-:-:S03]  /*4f70*/  IMAD.MOV.U32 R115, RZ, RZ, R182 ;  /* 0x000000ffff737224 */ /* 0x000fc600078e00b6 */
        /* <DEDUP_REMOVED lines=8> */
[----:B------:R1:W-:Y:S07]  /*5000*/  MUFU.EX2 R147, R13 ;  /* 0x0000000d00937308 */ /* 0x0003ee0000000800 */
[----:B------:R-:W-:Y:S01]  /*5010*/  HMMA.16816.F32.BF16 R96, R4, R34, R80 ;  /* 0x000000220460723c */ /* 0x000fe20000041850 */
[----:B------:R-:W-:Y:S06]  /*5020*/  LDSM.16.MT88.4 R80, [R221+0x2d00] ;  /* 0x002d0000dd50783b */ /* 0x000fec0000004200 */
[----:B------:R-:W-:-:S02]  /*5030*/  F2FP.BF16.PACK_AB R4, R149, R151 ;  /* 0x000000979504723e */ /* 0x000fc400000010ff */
[----:B--2---:R-:W-:Y:S01]  /*5040*/  F2FP.BF16.PACK_AB R5, R148, R141 ;  /* 0x0000008d9405723e */ /* 0x004fe200000010ff */
[----:B-1----:R-:W-:Y:S01]  /*5050*/  FFMA.FTZ R13, R154, c[0x0][0x2d0], -R2 ;  /* 0x0000b4009a0d7a23 */ /* 0x002fe20000010802 */
[----:B------:R-:W-:-:S03]  /*5060*/  F2FP.BF16.PACK_AB R6, R176, R150 ;  /* 0x00000096b006723e */ /* 0x000fc600000010ff */
[----:B------:R-:W1:Y:S02]  /*5070*/  MUFU.EX2 R143, R13 ;  /* 0x0000000d008f7308 */ /* 0x000e640000000800 */
[----:B-1----:R-:W-:Y:S01]  /*5080*/  F2FP.BF16.PACK_AB R7, R143, R147 ;  /* 0x000000938f07723e */ /* 0x002fe200000010ff */
[----:B------:R-:W-:Y:S02]  /*5090*/  FFMA.FTZ R13, R212, c[0x0][0x2d0], -R12 ;  /* 0x0000b400d40d7a23 */ /* 0x000fe4000001080c */
[----:B------:R-:W-:-:S04]  /*50a0*/  IMAD.MOV.U32 R212, RZ, RZ, R166 ;  /* 0x000000ffffd47224 */ /* 0x000fc800078e00a6 */
[C---:B------:R-:W-:Y:S07]  /*50b0*/  HMMA.16816.F32.BF16 R68, R4.reuse, R8, R68 ;  /* 0x000000080444723c */ /* 0x040fee0000041844 */
[----:B------:R-:W-:Y:S01]  /*50c0*/  FFMA.FTZ R8, R210, c[0x0][0x2d0], -R12 ;  /* 0x0000b400d2087a23 */ /* 0x000fe2000001080c */
[----:B------:R-:W-:Y:S01]  /*50d0*/  HMMA.16816.F32.BF16 R116, R4, R18, R48 ;  /* 0x000000120474723c */ /* 0x000fe20000041830 */
[----:B------:R-:W-:Y:S01]  /*50e0*/  IMAD.MOV.U32 R9, RZ, RZ, R136 ;  /* 0x000000ffff097224 */ /* 0x000fe200078e0088 */
[----:B------:R-:W-:Y:S01]  /*50f0*/  MUFU.EX2 R49, R13 ;  /* 0x0000000d00317308 */ /* 0x000fe20000000800 */
[----:B------:R-:W-:-:S04]  /*5100*/  IMAD.MOV.U32 R210, RZ, RZ, R167 ;  /* 0x000000ffffd27224 */ /* 0x000fc800078e00a7 */
[----:B------:R-:W-:Y:S01]  /*5110*/  IMAD.MOV.U32 R51, RZ, RZ, R114 ;  /* 0x000000ffff337224 */ /* 0x000fe200078e0072 */
[C---:B------:R-:W-:Y:S01]  /*5120*/  HMMA.16816.F32.BF16 R180, R4.reuse, R22, R56 ;  /* 0x0000001604b4723c */ /* 0x040fe20000041838 */
[----:B------:R-:W-:Y:S01]  /*5130*/  IMAD.MOV.U32 R50, RZ, RZ, R115 ;  /* 0x000000ffff327224 */ /* 0x000fe200078e0073 */
[----:B------:R-:W1:Y:S01]  /*5140*/  MUFU.EX2 R48, R8 ;  /* 0x0000000800307308 */ /* 0x000e620000000800 */
[----:B------:R-:W2:Y:S05]  /*5150*/  LDSM.16.MT88.4 R112, [R222+0xd00] ;  /* 0x000d0000de70783b */ /* 0x000eaa0000004200 */
[C---:B------:R-:W-:Y:S07]  /*5160*/  HMMA.16816.F32.BF16 R56, R4.reuse, R10, R44 ;  /* 0x0000000a0438723c */ /* 0x040fee000004182c */
[----:B------:R-:W-:Y:S01]  /*5170*/  IMAD.MOV.U32 R47, RZ, RZ, R127 ;  /* 0x000000ffff2f7224 */ /* 0x000fe200078e007f */
[----:B------:R-:W-:Y:S01]  /*5180*/  HMMA.16816.F32.BF16 R64, R4, R24, R64 ;  /* 0x000000180440723c */ /* 0x000fe20000041840 */
[----:B------:R-:W-:Y:S01]  /*5190*/  IMAD.MOV.U32 R46, RZ, RZ, R126 ;  /* 0x000000ffff2e7224 */ /* 0x000fe200078e007e */
[----:B-1----:R-:W-:Y:S01]  /*51a0*/  F2FP.BF16.PACK_AB R92, R48, R49 ;  /* 0x00000031305c723e */ /* 0x002fe200000010ff */
[----:B------:R-:W-:-:S02]  /*51b0*/  FFMA.FTZ R8, R208, c[0x0][0x2d0], -R12 ;  /* 0x0000b400d0087a23 */ /* 0x000fc4000001080c */
[----:B------:R-:W-:Y:S02]  /*51c0*/  IMAD.MOV.U32 R10, RZ, RZ, R137 ;  /* 0x000000ffff0a7224 */ /* 0x000fe400078e0089 */
[----:B------:R1:W-:Y:S01]  /*51d0*/  MUFU.EX2 R44, R8 ;  /* 0x00000008002c7308 */ /* 0x0003e20000000800 */
[C---:B------:R-:W-:Y:S01]  /*51e0*/  HMMA.16816.F32.BF16 R152, R4.reuse, R20, R76 ;  /* 0x000000140498723c */ /* 0x040fe2000004184c */
[----:B------:R-:W-:Y:S02]  /*51f0*/  IMAD.MOV.U32 R25, RZ, RZ, R124 ;  /* 0x000000ffff197224 */ /* 0x000fe400078e007c */
[----:B------:R-:W-:Y:S02]  /*5200*/  IMAD.MOV.U32 R11, RZ, RZ, R138 ;  /* 0x000000ffff0b7224 */ /* 0x000fe400078e008a */
[----:B------:R-:W-:Y:S02]  /*5210*/  IMAD.MOV.U32 R208, RZ, RZ, R139 ;  /* 0x000000ffffd07224 */ /* 0x000fe400078e008b */
[----:B------:R-:W-:Y:S01]  /*5220*/  LDSM.16.MT88.4 R136, [R222+0x1d00] ;  /* 0x001d0000de88783b */ /* 0x000fe20000004200 */
[----:B------:R-:W-:Y:S01]  /*5230*/  HMMA.16816.F32.BF16 R100, R4, R16, R72 ;  /* 0x000000100464723c */ /* 0x000fe20000041848 */
[----:B------:R-:W-:-:S02]  /*5240*/  IMAD.MOV.U32 R45, RZ, RZ, R165 ;  /* 0x000000ffff2d7224 */ /* 0x000fc400078e00a5 */
[----:B------:R-:W-:Y:S01]  /*5250*/  LDSM.16.MT88.4 R164, [R221+0xd00] ;  /* 0x000d0000dda4783b */ /* 0x000fe20000004200 */
[----:B-1----:R-:W-:-:S04]  /*5260*/  FFMA.FTZ R8, R202, c[0x0][0x2d0], -R12 ;  /* 0x0000b400ca087a23 */ /* 0x002fc8000001080c */
[C---:B------:R-:W-:Y:S01]  /*5270*/  HMMA.16816.F32.BF16 R40, R4.reuse, R26, R40 ;  /* 0x0000001a0428723c */ /* 0x040fe20000041828 */
[----:B------:R-:W-:Y:S01]  /*5280*/  IMAD.MOV.U32 R202, RZ, RZ, R125 ;  /* 0x000000ffffca7224 */ /* 0x000fe200078e007d */
[----:B------:R1:W3:Y:S01]  /*5290*/  MUFU.EX2 R24, R8 ;  /* 0x0000000800187308 */ /* 0x0002e20000000800 */
[----:B------:R-:W4:Y:S04]  /*52a0*/  LDSM.16.MT88.4 R124, [R221+0x1d00] ;  /* 0x001d0000dd7c783b */ /* 0x000f280000004200 */
[----:B------:R-:W-:Y:S01]  /*52b0*/  IMAD.MOV.U32 R27, RZ, RZ, R15 ;  /* 0x000000ffff1b7224 */ /* 0x000fe200078e000f */
[----:B------:R-:W-:Y:S01]  /*52c0*/  HMMA.16816.F32.BF16 R60, R4, R28, R60 ;  /* 0x0000001c043c723c */ /* 0x000fe2000004183c */
[----:B------:R-:W-:-:S07]  /*52d0*/  IMAD.MOV.U32 R26, RZ, RZ, R14 ;  /* 0x000000ffff1a7224 */ /* 0x000fce00078e000e */
[----:B------:R-:W-:Y:S01]  /*52e0*/  HMMA.16816.F32.BF16 R52, R4, R30, R52 ;  /* 0x0000001e0434723c */ /* 0x000fe20000041834 */
[----:B-1----:R-:W-:Y:S01]  /*52f0*/  FFMA.FTZ R8, R206, c[0x0][0x2d0], -R3 ;  /* 0x0000b400ce087a23 */ /* 0x002fe20000010803 */
[----:B---3--:R-:W-:-:S03]  /*5300*/  F2FP.BF16.PACK_AB R94, R24, R44 ;  /* 0x0000002c185e723e */ /* 0x008fc600000010ff */
[----:B------:R1:W-:Y:S03]  /*5310*/  MUFU.EX2 R23, R8 ;  /* 0x0000000800177308 */ /* 0x0003e60000000800 */
[C---:B------:R-:W-:Y:S08]  /*5320*/  HMMA.16816.F32.BF16 R84, R4.reuse, R32, R196 ;  /* 0x000000200454723c */ /* 0x040ff000000418c4 */
[----:B------:R-:W-:Y:S01]  /*5330*/  HMMA.16816.F32.BF16 R36, R4, R34, R36 ;  /* 0x000000220424723c */ /* 0x000fe20000041824 */
[----:B------:R-:W3:Y:S01]  /*5340*/  LDSM.16.MT88.4 R4, [R222+0x2d00] ;  /* 0x002d0000de04783b */ /* 0x000ee20000004200 */
[----:B-1----:R-:W-:-:S04]  /*5350*/  FFMA.FTZ R8, R209, c[0x0][0x2d0], -R3 ;  /* 0x0000b400d1087a23 */ /* 0x002fc80000010803 */
[----:B------:R1:W5:Y:S02]  /*5360*/  MUFU.EX2 R22, R8 ;  /* 0x0000000800167308 */ /* 0x0003640000000800 */
[--C-:B-1----:R-:W-:Y:S01]  /*5370*/  FFMA.FTZ R8, R205, c[0x0][0x2d0], -R3.reuse ;  /* 0x0000b400cd087a23 */ /* 0x102fe20000010803 */
[----:B-----5:R-:W-:Y:S01]  /*5380*/  F2FP.BF16.PACK_AB R93, R22, R23 ;  /* 0x00000017165d723e */ /* 0x020fe200000010ff */
[----:B------:R-:W-:-:S04]  /*5390*/  FFMA.FTZ R3, R211, c[0x0][0x2d0], -R3 ;  /* 0x0000b400d3037a23 */ /* 0x000fc80000010803 */
[----:B------:R1:W-:Y:S08]  /*53a0*/  MUFU.EX2 R20, R8 ;  /* 0x0000000800147308 */ /* 0x0003f00000000800 */
[----:B------:R5:W2:Y:S01]  /*53b0*/  MUFU.EX2 R21, R3 ;  /* 0x0000000300157308 */ /* 0x000aa20000000800 */
[----:B-1----:R-:W-:Y:S02]  /*53c0*/  FADD.FTZ R8, R249, R248 ;  /* 0x000000f8f9087221 */ /* 0x002fe40000010000 */
[----:B-----5:R-:W-:Y:S01]  /*53d0*/  FFMA.FTZ R3, R239, c[0x0][0x2d0], -R0 ;  /* 0x0000b400ef037a23 */ /* 0x020fe20000010800 */
[----:B--2---:R-:W-:-:S04]  /*53e0*/  F2FP.BF16.PACK_AB R95, R21, R20 ;  /* 0x00000014155f723e */ /* 0x004fc800000010ff */
[----:B------:R1:W-:Y:S03]  /*53f0*/  MUFU.EX2 R19, R3 ;  /* 0x0000000300137308 */ /* 0x0003e60000000800 */
        /* <DEDUP_REMOVED lines=8> */
[----:B------:R-:W-:Y:S01]  /*5480*/  FFMA.FTZ R0, R240, c[0x0][0x2d0], -R0 ;  /* 0x0000b400f0007a23 */ /* 0x000fe20000010800 */
[----:B------:R1:W-:Y:S06]  /*5490*/  MUFU.EX2 R17, R3 ;  /* 0x0000000300117308 */ /* 0x0003ec0000000800 */
[C---:B------:R-:W-:Y:S02]  /*54a0*/  HMMA.16816.F32.BF16 R160, R92.reuse, R166, R160 ;  /* 0x000000a65ca0723c */ /* 0x040fe400000418a0 */
[----:B------:R4:W5:Y:S06]  /*54b0*/  MUFU.EX2 R16, R0 ;  /* 0x0000000000107308 */ /* 0x00096c0000000800 */
[----:B------:R-:W-:Y:S01]  /*54c0*/  HMMA.16816.F32.BF16 R108, R92, R114, R108 ;  /* 0x000000725c6c723c */ /* 0x000fe2000004186c */
[----:B-1----:R-:W-:-:S04]  /*54d0*/  FADD.FTZ R3, R202, R27 ;  /* 0x0000001bca037221 */ /* 0x002fc80000010000 */
[----:B------:R-:W-:-:S03]  /*54e0*/  FADD.FTZ R10, R10, R3 ;  /* 0x000000030a0a7221 */ /* 0x000fc60000010000 */
[----:B------:R-:W-:Y:S01]  /*54f0*/  HMMA.16816.F32.BF16 R168, R92, R126, R168 ;  /* 0x0000007e5ca8723c */ /* 0x000fe200000418a8 */
[----:B----4-:R-:W-:-:S04]  /*5500*/  FFMA.FTZ R0, R214, c[0x0][0x2d0], -R2 ;  /* 0x0000b400d6007a23 */ /* 0x010fc80000010802 */
[----:B------:R1:W-:Y:S03]  /*5510*/  MUFU.EX2 R12, R0 ;  /* 0x00000000000c7308 */ /* 0x0003e60000000800 */
[C---:B------:R-:W-:Y:S08]  /*5520*/  HMMA.16816.F32.BF16 R72, R92.reuse, R80, R188 ;  /* 0x000000505c48723c */ /* 0x040ff000000418bc */
[----:B------:R-:W-:Y:S01]  /*5530*/  HMMA.16816.F32.BF16 R76, R92, R82, R128 ;  /* 0x000000525c4c723c */ /* 0x000fe20000041880 */
[----:B-1----:R-:W-:-:S07]  /*5540*/  FFMA.FTZ R0, R217, c[0x0][0x2d0], -R2 ;  /* 0x0000b400d9007a23 */ /* 0x002fce0000010802 */
[C---:B---3--:R-:W-:Y:S01]  /*5550*/  HMMA.16816.F32.BF16 R88, R92.reuse, R4, R192 ;  /* 0x000000045c58723c */ /* 0x048fe200000418c0 */
[----:B------:R1:W3:Y:S07]  /*5560*/  MUFU.EX2 R13, R0 ;  /* 0x00000000000d7308 */ /* 0x0002ee0000000800 */
[----:B------:R-:W-:Y:S07]  /*5570*/  HMMA.16816.F32.BF16 R92, R92, R6, R96 ;  /* 0x000000065c5c723c */ /* 0x000fee0000041860 */
[----:B--2---:R-:W-:-:S02]  /*5580*/  F2FP.BF16.PACK_AB R96, R18, R19 ;  /* 0x000000131260723e */ /* 0x004fc400000010ff */
[----:B-----5:R-:W-:Y:S01]  /*5590*/  F2FP.BF16.PACK_AB R98, R16, R17 ;  /* 0x000000111062723e */ /* 0x020fe200000010ff */
[--C-:B-1----:R-:W-:Y:S01]  /*55a0*/  FFMA.FTZ R0, R241, c[0x0][0x2d0], -R2.reuse ;  /* 0x0000b400f1007a23 */ /* 0x102fe20000010802 */
[----:B---3--:R-:W-:Y:S01]  /*55b0*/  F2FP.BF16.PACK_AB R97, R13, R12 ;  /* 0x0000000c0d61723e */ /* 0x008fe200000010ff */
[----:B------:R-:W-:Y:S02]  /*55c0*/  FFMA.FTZ R2, R242, c[0x0][0x2d0], -R2 ;  /* 0x0000b400f2027a23 */ /* 0x000fe40000010802 */
[----:B------:R1:W-:Y:S08]  /*55d0*/  MUFU.EX2 R14, R0 ;  /* 0x00000000000e7308 */ /* 0x0003f00000000800 */
[----:B------:R2:W3:Y:S01]  /*55e0*/  MUFU.EX2 R15, R2 ;  /* 0x00000002000f7308 */ /* 0x0004e20000000800 */
[----:B-1----:R-:W-:-:S04]  /*55f0*/  FADD.FTZ R0, R26, R252 ;  /* 0x000000fc1a007221 */ /* 0x002fc80000010000 */
[----:B------:R-:W-:Y:S02]  /*5600*/  FADD.FTZ R0, R11, R0 ;  /* 0x000000000b007221 */ /* 0x000fe40000010000 */
[----:B------:R-:W-:Y:S02]  /*5610*/  FADD.FTZ R11, R251, R8 ;  /* 0x00000008fb0b7221 */ /* 0x000fe40000010000 */
[----:B--2---:R-:W-:Y:S01]  /*5620*/  FADD.FTZ R2, R208, R25 ;  /* 0x00000019d0027221 */ /* 0x004fe20000010000 */
[----:B---3--:R-:W-:Y:S01]  /*5630*/  F2FP.BF16.PACK_AB R99, R15, R14 ;  /* 0x0000000e0f63723e */ /* 0x008fe200000010ff */
[----:B------:R-:W-:Y:S02]  /*5640*/  FADD.FTZ R8, R45, R0 ;  /* 0x000000002d087221 */ /* 0x000fe40000010000 */
[----:B------:R-:W-:Y:S02]  /*5650*/  FADD.FTZ R9, R9, R2 ;  /* 0x0000000209097221 */ /* 0x000fe40000010000 */
[----:B------:R-:W-:-:S02]  /*5660*/  FADD.FTZ R3, R46, R11 ;  /* 0x0000000b2e037221 */ /* 0x000fc40000010000 */
[----:B------:R-:W-:Y:S01]  /*5670*/  FADD.FTZ R2, R47, R10 ;  /* 0x0000000a2f027221 */ /* 0x000fe20000010000 */
[----:B------:R-:W-:Y:S01]  /*5680*/  HMMA.16816.F32.BF16 R84, R96, R4, R84 ;  /* 0x000000046054723c */ /* 0x000fe20000041854 */
[----:B------:R-:W-:Y:S02]  /*5690*/  FADD.FTZ R0, R210, R9 ;  /* 0x00000009d2007221 */ /* 0x000fe40000010000 */
[----:B------:R-:W-:-:S04]  /*56a0*/  FADD.FTZ R3, R204, R3 ;  /* 0x00000003cc037221 */ /* 0x000fc80000010000 */
        /* <DEDUP_REMOVED lines=56> */
[----:B------:R-:W-:Y:S01]  /*5a30*/  FADD.FTZ R2, R24, R0 ;  /* 0x0000000018027221 */ /* 0x000fe20000010000 */
[----:B------:R1:W-:Y:S01]  /*5a40*/  STL [R1+0x24], R5 ;  /* 0x0000240501007387 */ /* 0x0003e20000100800 */
[----:B------:R-:W-:Y:S02]  /*5a50*/  FADD.FTZ R0, R21, R4 ;  /* 0x0000000415007221 */ /* 0x000fe40000010000 */
[----:B------:R-:W-:Y:S01]  /*5a60*/  IMAD.U32 R216, RZ, RZ, UR6 ;  /* 0x00000006ffd87e24 */ /* 0x000fe2000f8e00ff */
[----:B------:R1:W-:Y:S04]  /*5a70*/  STL [R1+0x28], R3 ;  /* 0x0000280301007387 */ /* 0x0003e80000100800 */
[----:B------:R1:W-:Y:S01]  /*5a80*/  STL [R1+0x30], R0 ;  /* 0x0000300001007387 */ /* 0x0003e20000100800 */
[----:B------:R-:W-:-:S03]  /*5a90*/  ISETP.GE.AND P0, PT, R216, UR4, PT ;  /* 0x00000004d8007c0c */ /* 0x000fc6000bf06270 */
[----:B------:R1:W-:Y:S10]  /*5aa0*/  STL [R1+0x2c], R2 ;  /* 0x00002c0201007387 */ /* 0x0003f40000100800 */
[----:B------:R-:W-:Y:S05]  /*5ab0*/  @!P0 BRA `(.L_x_714) ;  /* 0x000041c000008947 */ /* 0x000fea0003800000 */
[----:B------:R-:W2:Y:S04]  /*5ac0*/  LDL R212, [R1+0x3c] ;  /* 0x00003c0001d47983 */ /* 0x000ea80000100800 */
[----:B------:R-:W3:Y:S04]  /*5ad0*/  LDL R210, [R1+0x44] ;  /* 0x0000440001d27983 */ /* 0x000ee80000100800 */
[----:B------:R-:W4:Y:S04]  /*5ae0*/  LDL R51, [R1+0x40] ;  /* 0x0000400001337983 */ /* 0x000f280000100800 */
[----:B------:R-:W4:Y:S01]  /*5af0*/  LDL R50, [R1+0x48] ;  /* 0x0000480001327983 */ /* 0x000f220000100800 */
[----:B------:R-:W-:Y:S01]  /*5b00*/  SHF.R.S32.HI R47, RZ, 0x1f, R140 ;  /* 0x0000001fff2f7819 */ /* 0x000fe2000001148c */
[----:B-1----:R-:W-:-:S03]  /*5b10*/  IMAD.SHL.U32 R0, R140, 0x2, RZ ;  /* 0x000000028c007824 */ /* 0x002fc600078e00ff */
[----:B------:R-:W-:-:S05]  /*5b20*/  SHF.L.U64.HI R2, R140, 0x1, R47 ;  /* 0x000000018c027819 */ /* 0x000fca000001022f */
[----:B------:R-:W-:Y:S04]  /*5b30*/  STL [R1+0x1c], R2 ;  /* 0x00001c0201007387 */ /* 0x000fe80000100800 */
[----:B------:R2:W-:Y:S01]  /*5b40*/  STL [R1+0x18], R0 ;  /* 0x0000180001007387 */ /* 0x0005e20000100800 */
[----:B------:R-:W-:Y:S01]  /*5b50*/  IMAD.MOV.U32 R143, RZ, RZ, R145 ;  /* 0x000000ffff8f7224 */ /* 0x000fe200078e0091 */
[----:B------:R-:W-:Y:S01]  /*5b60*/  MOV R140, R146 ;  /* 0x00000092008c7202 */ /* 0x000fe20000000f00 */
[----:B------:R-:W-:Y:S01]  /*5b70*/  IMAD.MOV.U32 R148, RZ, RZ, R142 ;  /* 0x000000ffff947224 */ /* 0x000fe200078e008e */
[----:B------:R-:W-:Y:S01]  /*5b80*/  MOV R240, R216 ;  /* 0x000000d800f07202 */ /* 0x000fe20000000f00 */
[----:B------:R-:W-:Y:S01]  /*5b90*/  IMAD.MOV.U32 R147, RZ, RZ, R144 ;  /* 0x000000ffff937224 */ /* 0x000fe200078e0090 */
[----:B------:R-:W-:Y:S01]  /*5ba0*/  SEL R3, RZ, 0x10, P5 ;  /* 0x00000010ff037807 */ /* 0x000fe20002800000 */
[C---:B--2---:R-:W-:Y:S01]  /*5bb0*/  IMAD.SHL.U32 R0, R212.reuse, 0x2, RZ ;  /* 0x00000002d4007824 */ /* 0x044fe200078e00ff */
[----:B---3--:R-:W-:-:S05]  /*5bc0*/  SHF.L.U64.HI R2, R212, 0x1, R210 ;  /* 0x00000001d4027819 */ /* 0x008fca00000102d2 */
[----:B------:R4:W-:Y:S04]  /*5bd0*/  STL [R1+0x14], R2 ;  /* 0x0000140201007387 */ /* 0x0009e80000100800 */
[----:B------:R1:W-:Y:S01]  /*5be0*/  STL [R1+0x10], R0 ;  /* 0x0000100001007387 */ /* 0x0003e20000100800 */
[C---:B----4-:R-:W-:Y:S02]  /*5bf0*/  SHF.L.U64.HI R2, R51.reuse, 0x1, R50 ;  /* 0x0000000133027819 */ /* 0x050fe40000010232 */
[----:B-1----:R-:W-:-:S05]  /*5c00*/  SHF.L.U32 R0, R51, 0x1, RZ ;  /* 0x0000000133007819 */ /* 0x002fca00000006ff */
[----:B------:R1:W-:Y:S04]  /*5c10*/  STL [R1+0x8], R0 ;  /* 0x0000080001007387 */ /* 0x0003e80000100800 */
[----:B------:R1:W-:Y:S02]  /*5c20*/  STL [R1+0xc], R2 ;  /* 0x00000c0201007387 */ /* 0x0003e40000100800 */
.L_x_717:
[----:B------:R2:W5:Y:S01]  /*5c30*/  LDL R151, [R1+0x10] ;  /* 0x0000100001977983 */ /* 0x0005620000100800 */
[----:B------:R-:W-:Y:S04]  /*5c40*/  DEPBAR.LE SB0, 0x0 ;  /* 0x000080000000791a */ /* 0x000fe80000000000 */
[----:B------:R-:W-:Y:S01]  /*5c50*/  BAR.SYNC.DEFER_BLOCKING 0x0 ;  /* 0x0000000000007b1d */ /* 0x000fe20000010000 */
[----:B------:R-:W-:Y:S02]  /*5c60*/  ISETP.GE.AND P0, PT, R240, RZ, PT ;  /* 0x000000fff000720c */ /* 0x000fe40003f06270 */
[----:B------:R-:W-:Y:S02]  /*5c70*/  SEL R146, RZ, 0x10, P4 ;  /* 0x00000010ff927807 */ /* 0x000fe40002000000 */
[----:B------:R-:W-:Y:S01]  /*5c80*/  SEL R239, RZ, 0x10, P5 ;  /* 0x00000010ffef7807 */ /* 0x000fe20002800000 */
[----:B------:R2:W5:Y:S04]  /*5c90*/  LDL R150, [R1+0x8] ;  /* 0x0000080001967983 */ /* 0x0005680000100800 */
[----:B------:R2:W5:Y:S04]  /*5ca0*/  LDL R243, [R1+0x14] ;  /* 0x0000140001f37983 */ /* 0x0005680000100800 */
[----:B------:R2:W5:Y:S04]  /*5cb0*/  LDL R242, [R1+0x18] ;  /* 0x0000180001f27983 */ /* 0x0005680000100800 */
[----:B------:R2:W5:Y:S04]  /*5cc0*/  LDL R241, [R1+0xc] ;  /* 0x00000c0001f17983 */ /* 0x0005680000100800 */
[----:B------:R2:W5:Y:S04]  /*5cd0*/  LDL R149, [R1+0x1c] ;  /* 0x00001c0001957983 */ /* 0x0005680000100800 */
[----:B------:R2:W3:Y:S04]  /*5ce0*/  LDSM.16.M88.4 R64, [R223+0x6100] ;  /* 0x00610000df40783b */ /* 0x0004e80000000200 */
[----:B------:R2:W4:Y:S04]  /*5cf0*/  LDSM.16.M88.4 R60, [R223+0x7100] ;  /* 0x00710000df3c783b */ /* 0x0005280000000200 */
[----:B-1----:R2:W1:Y:S04]  /*5d00*/  LDSM.16.M88.4 R16, [R220+0x3100] ;  /* 0x00310000dc10783b */ /* 0x0024680000000200 */
[----:B------:R2:W1:Y:S04]  /*5d10*/  LDSM.16.M88.4 R32, [R220+0x3500] ;  /* 0x00350000dc20783b */ /* 0x0004680000000200 */
[----:B------:R2:W1:Y:S04]  /*5d20*/  LDSM.16.M88.4 R48, [R220+0x3900] ;  /* 0x00390000dc30783b */ /* 0x0004680000000200 */
[----:B------:R2:W1:Y:S04]  /*5d30*/  LDSM.16.M88.4 R176, [R220+0x3d00] ;  /* 0x003d0000dcb0783b */ /* 0x0004680000000200 */
[----:B------:R2:W1:Y:S04]  /*5d40*/  LDSM.16.M88.4 R180, [R224+0x6100] ;  /* 0x00610000e0b4783b */ /* 0x0004680000000200 */
[----:B------:R2:W1:Y:S04]  /*5d50*/  LDSM.16.M88.4 R188, [R224+0x7100] ;  /* 0x00710000e0bc783b */ /* 0x0004680000000200 */
[----:B------:R2:W1:Y:S04]  /*5d60*/  LDSM.16.M88.4 R184, [R225] ;  /* 0x00000000e1b8783b */ /* 0x0004680000000200 */
[----:B------:R2:W1:Y:S04]  /*5d70*/  LDSM.16.M88.4 R192, [R236] ;  /* 0x00000000ecc0783b */ /* 0x0004680000000200 */
[----:B------:R2:W1:Y:S04]  /*5d80*/  LDSM.16.M88.4 R196, [R235] ;  /* 0x00000000ebc4783b */ /* 0x0004680000000200 */
[----:B------:R2:W1:Y:S01]  /*5d90*/  LDSM.16.M88.4 R200, [R234] ;  /* 0x00000000eac8783b */ /* 0x0004620000000200 */
[----:B------:R-:W-:-:S05]  /*5da0*/  @!P0 BRA `(.L_x_715) ;  /* 0x000002a000008947 */ /* 0x000fca0003800000 */
[----:B---34-:R-:W3:Y:S01]  /*5db0*/  LDL R5, [R1+0x4] ;  /* 0x0000040001057983 */ /* 0x018ee20000100800 */
[----:B-1----:R-:W-:Y:S01]  /*5dc0*/  SHF.R.S32.HI R0, RZ, 0x1f, R238 ;  /* 0x0000001fff007819 */ /* 0x002fe200000114ee */
[----:B------:R-:W-:Y:S01]  /*5dd0*/  IMAD.WIDE.U32 R2, R238, c[0x0][0x208], RZ ;  /* 0x00008200ee027a25 */ /* 0x000fe200078e00ff */
[----:B------:R-:W-:Y:S02]  /*5de0*/  SHF.R.S32.HI R4, RZ, 0x1f, R237 ;  /* 0x0000001fff047819 */ /* 0x000fe400000114ed */
[----:B------:R-:W-:Y:S01]  /*5df0*/  IADD3 R12, -R239, 0x10, RZ ;  /* 0x00000010ef0c7810 */ /* 0x000fe20007ffe1ff */
[----:B------:R-:W-:Y:S01]  /*5e00*/  IMAD R0, R0, c[0x0][0x208], RZ ;  /* 0x0000820000007a24 */ /* 0x000fe200078e02ff */
[----:B------:R-:W-:Y:S01]  /*5e10*/  IADD3 R10, -R146, 0x10, RZ ;  /* 0x00000010920a7810 */ /* 0x000fe20007ffe1ff */
[----:B------:R-:W-:Y:S01]  /*5e20*/  IMAD R4, R4, c[0x0][0x218], RZ ;  /* 0x0000860004047a24 */ /* 0x000fe200078e02ff */
[----:B------:R-:W-:Y:S01]  /*5e30*/  LOP3.LUT R12, R12, 0xf, RZ, 0xc0, !PT ;  /* 0x0000000f0c0c7812 */ /* 0x000fe200078ec0ff */
[----:B------:R-:W-:Y:S01]  /*5e40*/  IMAD R0, R238, c[0x0][0x20c], R0 ;  /* 0x00008300ee007a24 */ /* 0x000fe200078e0200 */
[----:B------:R-:W-:Y:S01]  /*5e50*/  LOP3.LUT R10, R10, 0xf, RZ, 0xc0, !PT ;  /* 0x0000000f0a0a7812 */ /* 0x000fe200078ec0ff */
[----:B------:R-:W-:Y:S02]  /*5e60*/  IMAD R4, R237, c[0x0][0x21c], R4 ;  /* 0x00008700ed047a24 */ /* 0x000fe400078e0204 */
[----:B------:R-:W-:Y:S04]  /*5e70*/  IMAD.IADD R3, R3, 0x1, R0 ;  /* 0x0000000103037824 */ /* 0x000fe800078e0200 */
[----:B------:R-:W-:Y:S05]  /*5e80*/  IMAD.WIDE.U32 R2, R237, c[0x0][0x218], R2 ;  /* 0x00008600ed027a25 */ /* 0x000fea00078e0002 */
[----:B------:R-:W-:Y:S04]  /*5e90*/  IADD3 R0, P0, R2, UR22, RZ ;  /* 0x0000001602007c10 */ /* 0x000fe8000ff1e0ff */
[----:B------:R-:W-:Y:S02]  /*5ea0*/  IADD3.X R4, R3, UR17, R4, P0, !PT ;  /* 0x0000001103047c10 */ /* 0x000fe400087fe404 */
[C---:B------:R-:W-:Y:S04]  /*5eb0*/  LEA R3, P0, R0.reuse, c[0x0][0x1f8], 0x1 ;  /* 0x00007e0000037a11 */ /* 0x040fe800078008ff */
[----:B------:R-:W-:Y:S02]  /*5ec0*/  LEA.HI.X R4, R0, c[0x0][0x1fc], R4, 0x1, P0 ;  /* 0x00007f0000047a11 */ /* 0x000fe400000f0c04 */
[----:B------:R-:W1:Y:S04]  /*5ed0*/  SHFL.IDX PT, R0, R3, 0x1, 0x1c1f ;  /* 0x003c1f0003007f89 */ /* 0x000e6800000e0000 */
[----:B------:R-:W4:Y:S04]  /*5ee0*/  SHFL.IDX PT, R2, R4, 0x1, 0x1c1f ;  /* 0x003c1f0004027f89 */ /* 0x000f2800000e0000 */
[----:B------:R-:W2:Y:S04]  /*5ef0*/  SHFL.IDX PT, R3, R3, RZ, 0x1c1f ;  /* 0x001c1fff03037589 */ /* 0x000ea800000e0000 */
[----:B------:R-:W2:Y:S01]  /*5f00*/  SHFL.IDX PT, R4, R4, RZ, 0x1c1f ;  /* 0x001c1fff04047589 */ /* 0x000ea200000e0000 */
[----:B-1---5:R-:W-:Y:S04]  /*5f10*/  IADD3 R12, P1, P0, R12, R0, R151 ;  /* 0x000000000c0c7210 */ /* 0x022fe8000783e097 */
[----:B----4-:R-:W-:Y:S02]  /*5f20*/  IADD3.X R13, RZ, R2, R243, P1, P0 ;  /* 0x00000002ff0d7210 */ /* 0x010fe40000fe04f3 */
[----:B------:R-:W-:Y:S04]  /*5f30*/  IADD3 R10, P1, P0, R10, R0, R150 ;  /* 0x000000000a0a7210 */ /* 0x000fe8000783e096 */
[----:B------:R-:W-:Y:S02]  /*5f40*/  IADD3.X R11, RZ, R2, R241, P1, P0 ;  /* 0x00000002ff0b7210 */ /* 0x000fe40000fe04f1 */
[C---:B--2---:R-:W-:Y:S02]  /*5f50*/  IADD3 R20, P1, R3.reuse, R242, RZ ;  /* 0x000000f203147210 */ /* 0x044fe40007f3e0ff */
[C---:B------:R-:W-:Y:S03]  /*5f60*/  IADD3 R14, P0, R3.reuse, R151, RZ ;  /* 0x00000097030e7210 */ /* 0x040fe60007f1e0ff */
[C---:B------:R-:W-:Y:S01]  /*5f70*/  IMAD.X R21, R4.reuse, 0x1, R149, P1 ;  /* 0x0000000104157824 */ /* 0x040fe200008e0695 */
[----:B------:R-:W-:Y:S01]  /*5f80*/  IADD3 R8, P1, R3, R150, RZ ;  /* 0x0000009603087210 */ /* 0x000fe20007f3e0ff */
[----:B------:R-:W-:Y:S01]  /*5f90*/  IMAD.X R15, R4, 0x1, R243, P0 ;  /* 0x00000001040f7824 */ /* 0x000fe200000e06f3 */
[----:B------:R-:W-:Y:S03]  /*5fa0*/  IADD3 R6, P0, R0, R242, RZ ;  /* 0x000000f200067210 */ /* 0x000fe60007f1e0ff */
[----:B------:R-:W-:Y:S01]  /*5fb0*/  IMAD.X R9, R4, 0x1, R241, P1 ;  /* 0x0000000104097824 */ /* 0x000fe200008e06f1 */
[----:B------:R-:W-:Y:S01]  /*5fc0*/  ISETP.NE.U32.AND P1, PT, R239, RZ, PT ;  /* 0x000000ffef00720c */ /* 0x000fe20003f25070 */
[----:B------:R-:W-:Y:S01]  /*5fd0*/  IMAD.X R7, R2, 0x1, R149, P0 ;  /* 0x0000000102077824 */ /* 0x000fe200000e0695 */
[----:B------:R-:W-:Y:S01]  /*5fe0*/  ISETP.NE.U32.AND P0, PT, R146, RZ, PT ;  /* 0x000000ff9200720c */ /* 0x000fe20003f05070 */
[----:B---3--:R1:W-:Y:S04]  /*5ff0*/  LDGSTS.E.BYPASS.LTC128B.128 [R5], [R20.64], !P6 ;  /* 0x0000000014057fae */ /* 0x0083e8000f101d4e */
[----:B------:R1:W-:Y:S04]  /*6000*/  LDGSTS.E.BYPASS.LTC128B.128 [R5+0x1000], [R14.64], !P5 ;  /* 0x010000000e057fae */ /* 0x0003e8000e901d4e */
[----:B------:R1:W-:Y:S04]  /*6010*/  LDGSTS.E.BYPASS.LTC128B.128 [R5+0x2000], [R8.64], !P4 ;  /* 0x0200000008057fae */ /* 0x0003e8000e101d4e */
[----:B------:R1:W-:Y:S04]  /*6020*/  LDGSTS.E.BYPASS.LTC128B.128 [R5+0x800], [R6.64], !P6 ;  /* 0x0080000006057fae */ /* 0x0003e8000f101d4e */
[----:B------:R1:W-:Y:S04]  /*6030*/  LDGSTS.E.BYPASS.LTC128B.128.ZFILL [R5+0x1800], [R12.64], P1 ;  /* 0x018000000c057fae */ /* 0x0003e80008941d4e */
[----:B------:R1:W-:Y:S02]  /*6040*/  LDGSTS.E.BYPASS.LTC128B.128.ZFILL [R5+0x2800], [R10.64], P0 ;  /* 0x028000000a057fae */ /* 0x0003e40008141d4e */
.L_x_715:
[-C--:B-1-34-:R-:W-:Y:S01]  /*6050*/  HMMA.16816.F32.BF16 R4, R64, R16.reuse, RZ ;  /* 0x000000104004723c */ /* 0x09afe200000418ff */
[----:B------:R-:W-:Y:S02]  /*6060*/  LDSM.16.M88.4 R204, [R220+0x4100] ;  /* 0x00410000dccc783b */ /* 0x000fe40000000200 */
[----:B------:R-:W-:Y:S05]  /*6070*/  ISETP.GE.AND P0, PT, R240, 0x1, PT ;  /* 0x00000001f000780c */ /* 0x000fea0003f06270 */
[C---:B------:R-:W-:Y:S01]  /*6080*/  HMMA.16816.F32.BF16 R8, R60.reuse, R16, RZ ;  /* 0x000000103c08723c */ /* 0x040fe200000418ff */
[----:B------:R-:W0:Y:S07]  /*6090*/  LDGDEPBAR ;  /* 0x00000000000079af */ /* 0x000e2e0000000000 */
[-C--:B------:R-:W-:Y:S01]  /*60a0*/  HMMA.16816.F32.BF16 R12, R60, R18.reuse, RZ ;  /* 0x000000123c0c723c */ /* 0x080fe200000418ff */
[----:B------:R-:W-:Y:S07]  /*60b0*/  LDSM.16.M88.4 R208, [R223+0x9100] ;  /* 0x00910000dfd0783b */ /* 0x000fee0000000200 */
[C---:B------:R-:W-:Y:S01]  /*60c0*/  HMMA.16816.F32.BF16 R16, R64.reuse, R18, RZ ;  /* 0x000000124010723c */ /* 0x040fe200000418ff */
[----:B------:R-:W-:Y:S07]  /*60d0*/  LDSM.16.M88.4 R212, [R220+0x4500] ;  /* 0x00450000dcd4783b */ /* 0x000fee0000000200 */
[-C--:B------:R-:W-:Y:S01]  /*60e0*/  HMMA.16816.F32.BF16 R20, R64, R32.reuse, RZ ;  /* 0x000000204014723c */ /* 0x080fe200000418ff */
[----:B------:R-:W-:Y:S07]  /*60f0*/  LDSM.16.M88.4 R216, [R220+0x5100] ;  /* 0x00510000dcd8783b */ /* 0x000fee0000000200 */
        /* <DEDUP_REMOVED lines=32> */
[----:B------:R-:W2:Y:S07]  /*6300*/  LDSM.16.M88.4 R180, [R224+0x8100] ;  /* 0x00810000e0b4783b */ /* 0x000eae0000000200 */
[-C--:B-1----:R-:W-:Y:S01]  /*6310*/  HMMA.16816.F32.BF16 R4, R176, R204.reuse, R4 ;  /* 0x000000ccb004723c */ /* 0x082fe20000041804 */
[----:B------:R-:W-:Y:S07]  /*6320*/  LDSM.16.M88.4 R200, [R231] ;  /* 0x00000000e7c8783b */ /* 0x000fee0000000200 */
        /* <DEDUP_REMOVED lines=13> */
[----:B------:R-:W1:Y:S07]  /*6400*/  LDSM.16.M88.4 R184, [R232] ;  /* 0x00000000e8b8783b */ /* 0x000e6e0000000200 */
[-C--:B----4-:R-:W-:Y:S08]  /*6410*/  HMMA.16816.F32.BF16 R52, R176, R192.reuse, R52 ;  /* 0x000000c0b034723c */ /* 0x090ff00000041834 */
[C---:B------:R-:W-:Y:S08]  /*6420*/  HMMA.16816.F32.BF16 R56, R208.reuse, R192, R56 ;  /* 0x000000c0d038723c */ /* 0x040ff00000041838 */
[-C--:B------:R-:W-:Y:S01]  /*6430*/  HMMA.16816.F32.BF16 R60, R208, R194.reuse, R60 ;  /* 0x000000c2d03c723c */ /* 0x080fe2000004183c */
[----:B------:R-:W3:Y:S07]  /*6440*/  LDSM.16.M88.4 R208, [R223+0xb100] ;  /* 0x00b10000dfd0783b */ /* 0x000eee0000000200 */
[----:B------:R-:W-:Y:S01]  /*6450*/  HMMA.16816.F32.BF16 R64, R176, R194, R64 ;  /* 0x000000c2b040723c */ /* 0x000fe20000041840 */
[----:B------:R-:W4:Y:S07]  /*6460*/  LDSM.16.M88.4 R176, [R220+0x5500] ;  /* 0x00550000dcb0783b */ /* 0x000f2e0000000200 */
[-C--:B--2---:R-:W-:Y:S01]  /*6470*/  HMMA.16816.F32.BF16 R4, R180, R188.reuse, R4 ;  /* 0x000000bcb404723c */ /* 0x084fe20000041804 */
[----:B------:R-:W-:Y:S07]  /*6480*/  LDSM.16.M88.4 R192, [R229] ;  /* 0x00000000e5c0783b */ /* 0x000fee0000000200 */
[C---:B------:R-:W-:Y:S08]  /*6490*/  HMMA.16816.F32.BF16 R8, R196.reuse, R188, R8 ;  /* 0x000000bcc408723c */ /* 0x040ff00000041808 */
[-C--:B------:R-:W-:Y:S08]  /*64a0*/  HMMA.16816.F32.BF16 R12, R196, R190.reuse, R12 ;  /* 0x000000bec40c723c */ /* 0x080ff0000004180c */
[C---:B------:R-:W-:Y:S01]  /*64b0*/  HMMA.16816.F32.BF16 R16, R180.reuse, R190, R16 ;  /* 0x000000beb410723c */ /* 0x040fe20000041810 */
[----:B------:R-:W-:Y:S07]  /*64c0*/  LDSM.16.M88.4 R188, [R224+0xa100] ;  /* 0x00a10000e0bc783b */ /* 0x000fee0000000200 */
[-C--:B-1----:R-:W-:Y:S08]  /*64d0*/  HMMA.16816.F32.BF16 R20, R180, R184.reuse, R20 ;  /* 0x000000b8b414723c */ /* 0x082ff00000041814 */
        /* <DEDUP_REMOVED lines=12> */
[----:B------:R-:W-:Y:S07]  /*65a0*/  LDSM.16.M88.4 R196, [R224+0xb100] ;  /* 0x00b10000e0c4783b */ /* 0x000fee0000000200 */
[----:B------:R-:W-:Y:S01]  /*65b0*/  HMMA.16816.F32.BF16 R64, R180, R206, R64 ;  /* 0x000000ceb440723c */ /* 0x000fe20000041840 */
[----:B------:R-:W1:Y:S07]  /*65c0*/  LDSM.16.M88.4 R180, [R220+0x5900] ;  /* 0x00590000dcb4783b */ /* 0x000e6e0000000200 */
[-C--:B------:R-:W-:Y:S01]  /*65d0*/  HMMA.16816.F32.BF16 R4, R212, R216.reuse, R4 ;  /* 0x000000d8d404723c */ /* 0x080fe20000041804 */
[----:B------:R-:W2:Y:S07]  /*65e0*/  LDSM.16.M88.4 R204, [R227] ;  /* 0x00000000e3cc783b */ /* 0x000eae0000000200 */
[C---:B---3--:R-:W-:Y:S08]  /*65f0*/  HMMA.16816.F32.BF16 R8, R208.reuse, R216, R8 ;  /* 0x000000d8d008723c */ /* 0x048ff00000041808 */
[-C--:B------:R-:W-:Y:S08]  /*6600*/  HMMA.16816.F32.BF16 R12, R208, R218.reuse, R12 ;  /* 0x000000dad00c723c */ /* 0x080ff0000004180c */
[C---:B------:R-:W-:Y:S01]  /*6610*/  HMMA.16816.F32.BF16 R16, R212.reuse, R218, R16 ;  /* 0x000000dad410723c */ /* 0x040fe20000041810 */
[----:B------:R-:W3:Y:S01]  /*6620*/  LDSM.16.M88.4 R216, [R226] ;  /* 0x00000000e2d8783b */ /* 0x000ee20000000200 */
[----:B------:R-:W-:Y:S06]  /*6630*/  DEPBAR.LE SB0, 0x0 ;  /* 0x000080000000791a */ /* 0x000fec0000000000 */
[-C--:B----4-:R-:W-:Y:S01]  /*6640*/  HMMA.16816.F32.BF16 R20, R212, R176.reuse, R20 ;  /* 0x000000b0d414723c */ /* 0x090fe20000041814 */
[----:B------:R-:W-:Y:S07]  /*6650*/  BAR.SYNC.DEFER_BLOCKING 0x0 ;  /* 0x0000000000007b1d */ /* 0x000fee0000010000 */
[C---:B------:R-:W-:Y:S08]  /*6660*/  HMMA.16816.F32.BF16 R24, R208.reuse, R176, R24 ;  /* 0x000000b0d018723c */ /* 0x040ff00000041818 */
[-C--:B------:R-:W-:Y:S08]  /*6670*/  HMMA.16816.F32.BF16 R28, R208, R178.reuse, R28 ;  /* 0x000000b2d01c723c */ /* 0x080ff0000004181c */
        /* <DEDUP_REMOVED lines=8> */
[----:B------:R-:W-:Y:S08]  /*6700*/  HMMA.16816.F32.BF16 R64, R212, R186, R64 ;  /* 0x000000bad440723c */ /* 0x000ff00000041840 */
        /* <DEDUP_REMOVED lines=17> */
[----:B------:R-:W-:Y:S01]  /*6820*/  LEA R2, R240, UR11, 0x6 ;  /* 0x0000000bf0027c11 */ /* 0x000fe2000f8e30ff */
[----:B------:R-:W2:Y:S01]  /*6830*/  LDL R0, [R1+0x20] ;  /* 0x0000200001007983 */ /* 0x000ea20000100800 */
[----:B------:R-:W-:Y:S01]  /*6840*/  IADD3 R178, -R239, 0x10, RZ ;  /* 0x00000010efb27810 */ /* 0x000fe20007ffe1ff */
[----:B------:R-:W-:Y:S01]  /*6850*/  IMAD.MOV.U32 R237, RZ, RZ, RZ ;  /* 0x000000ffffed7224 */ /* 0x000fe200078e00ff */
[----:B------:R-:W-:Y:S01]  /*6860*/  IADD3 R176, -R146, 0x10, RZ ;  /* 0x0000001092b07810 */ /* 0x000fe20007ffe1ff */
[----:B------:R-:W3:Y:S01]  /*6870*/  LDL R142, [R1] ;  /* 0x00000000018e7983 */ /* 0x000ee20000100800 */
[----:B------:R-:W-:Y:S02]  /*6880*/  LOP3.LUT R178, R178, 0xf, RZ, 0xc0, !PT ;  /* 0x0000000fb2b27812 */ /* 0x000fe400078ec0ff */
[----:B------:R-:W-:Y:S02]  /*6890*/  LOP3.LUT R176, R176, 0xf, RZ, 0xc0, !PT ;  /* 0x0000000fb0b07812 */ /* 0x000fe400078ec0ff */
[----:B--2---:R-:W-:Y:S05]  /*68a0*/  IADD3 R2, R2, -0x40, R0 ;  /* 0xffffffc002027810 */ /* 0x004fea0007ffe000 */
        /* <DEDUP_REMOVED lines=23> */
[----:B------:R-:W1:Y:S04]  /*6a20*/  SHFL.IDX PT, R0, R3, 0x1, 0x1c1f ;  /* 0x003c1f0003007f89 */ /* 0x000e6800000e0000 */
[----:B------:R-:W2:Y:S04]  /*6a30*/  SHFL.IDX PT, R2, R141, 0x1, 0x1c1f ;  /* 0x003c1f008d027f89 */ /* 0x000ea800000e0000 */
[----:B------:R-:W4:Y:S04]  /*6a40*/  SHFL.IDX PT, R3, R3, RZ, 0x1c1f ;  /* 0x001c1fff03037589 */ /* 0x000f2800000e0000 */
[----:B------:R-:W3:Y:S01]  /*6a50*/  SHFL.IDX PT, R141, R141, RZ, 0x1c1f ;  /* 0x001c1fff8d8d7589 */ /* 0x000ee200000e0000 */
[----:B-1---5:R-:W-:Y:S04]  /*6a60*/  IADD3 R178, P1, P0, R178, R0, R151 ;  /* 0x00000000b2b27210 */ /* 0x022fe8000783e097 */
[----:B--2---:R-:W-:Y:S02]  /*6a70*/  IADD3.X R179, RZ, R2, R243, P1, P0 ;  /* 0x00000002ffb37210 */ /* 0x004fe40000fe04f3 */
[----:B------:R-:W-:Y:S04]  /*6a80*/  IADD3 R176, P1, P0, R176, R0, R150 ;  /* 0x00000000b0b07210 */ /* 0x000fe8000783e096 */
[----:B------:R-:W-:Y:S02]  /*6a90*/  IADD3.X R177, RZ, R2, R241, P1, P0 ;  /* 0x00000002ffb17210 */ /* 0x000fe40000fe04f1 */
[C---:B----4-:R-:W-:Y:S02]  /*6aa0*/  IADD3 R182, P1, R3.reuse, R242, RZ ;  /* 0x000000f203b67210 */ /* 0x050fe40007f3e0ff */
[----:B------:R-:W-:Y:S03]  /*6ab0*/  IADD3 R180, P0, R3, R151, RZ ;  /* 0x0000009703b47210 */ /* 0x000fe60007f1e0ff */
[----:B---3--:R-:W-:Y:S01]  /*6ac0*/  IMAD.X R183, R141, 0x1, R149, P1 ;  /* 0x000000018db77824 */ /* 0x008fe200008e0695 */
[----:B------:R-:W-:Y:S01]  /*6ad0*/  IADD3 R150, P1, R3, R150, RZ ;  /* 0x0000009603967210 */ /* 0x000fe20007f3e0ff */
[C---:B------:R-:W-:Y:S01]  /*6ae0*/  IMAD.X R181, R141.reuse, 0x1, R243, P0 ;  /* 0x000000018db57824 */ /* 0x040fe200000e06f3 */
[----:B------:R-:W-:Y:S02]  /*6af0*/  IADD3 R144, P0, R0, R242, RZ ;  /* 0x000000f200907210 */ /* 0x000fe40007f1e0ff */
[----:B------:R1:W-:Y:S01]  /*6b00*/  LDGSTS.E.BYPASS.LTC128B.128 [R142+0x3100], [R182.64], !P6 ;  /* 0x03100000b68e7fae */ /* 0x0003e2000f101d4e */
[----:B------:R-:W-:Y:S01]  /*6b10*/  IMAD.X R151, R141, 0x1, R241, P1 ;  /* 0x000000018d977824 */ /* 0x000fe200008e06f1 */
[----:B------:R-:W-:Y:S01]  /*6b20*/  ISETP.NE.U32.AND P1, PT, R239, RZ, PT ;  /* 0x000000ffef00720c */ /* 0x000fe20003f25070 */
[----:B------:R-:W-:Y:S01]  /*6b30*/  IMAD.X R145, R2, 0x1, R149, P0 ;  /* 0x0000000102917824 */ /* 0x000fe200000e0695 */
[----:B------:R1:W-:Y:S01]  /*6b40*/  LDGSTS.E.BYPASS.LTC128B.128 [R142+0x4100], [R180.64], !P5 ;  /* 0x04100000b48e7fae */ /* 0x0003e2000e901d4e */
[----:B------:R-:W-:Y:S03]  /*6b50*/  ISETP.NE.U32.AND P0, PT, R146, RZ, PT ;  /* 0x000000ff9200720c */ /* 0x000fe60003f05070 */
[----:B------:R1:W-:Y:S04]  /*6b60*/  LDGSTS.E.BYPASS.LTC128B.128 [R142+0x5100], [R150.64], !P4 ;  /* 0x05100000968e7fae */ /* 0x0003e8000e101d4e */
[----:B------:R1:W-:Y:S04]  /*6b70*/  LDGSTS.E.BYPASS.LTC128B.128 [R142+0x3900], [R144.64], !P6 ;  /* 0x03900000908e7fae */ /* 0x0003e8000f101d4e */
[----:B------:R1:W-:Y:S04]  /*6b80*/  LDGSTS.E.BYPASS.LTC128B.128.ZFILL [R142+0x4900], [R178.64], P1 ;  /* 0x04900000b28e7fae */ /* 0x0003e80008941d4e */
[----:B------:R1:W-:Y:S02]  /*6b90*/  LDGSTS.E.BYPASS.LTC128B.128.ZFILL [R142+0x5900], [R176.64], P0 ;  /* 0x05900000b08e7fae */ /* 0x0003e40008141d4e */
.L_x_716:
[----:B------:R-:W2:Y:S01]  /*6ba0*/  LDL R0, [R1+0x34] ;  /* 0x0000340001007983 */ /* 0x000ea20000100800 */
[----:B------:R-:W-:Y:S01]  /*6bb0*/  PLOP3.LUT P1, PT, PT, PT, UP1, 0x80, 0x0 ;  /* 0x000000000000781c */ /* 0x000fe20003f2f018 */
[----:B-1----:R-:W-:Y:S01]  /*6bc0*/  IMAD.MOV.U32 R142, RZ, RZ, 0x1 ;  /* 0x00000001ff8e7424 */ /* 0x002fe200078e00ff */
[----:B------:R-:W-:Y:S01]  /*6bd0*/  PLOP3.LUT P0, PT, PT, PT, UP1, 0x80, 0x0 ;  /* 0x000000000000781c */ /* 0x000fe20003f0f018 */
[----:B------:R-:W3:Y:S02]  /*6be0*/  LDL R144, [R1+0x38] ;  /* 0x0000380001907983 */ /* 0x000ee40000100800 */
[----:B------:R-:W-:Y:S02]  /*6bf0*/  IMAD R142, R240, -0x40, R142 ;  /* 0xffffffc0f08e7824 */ /* 0x000fe400078e028e */
[----:B------:R-:W0:Y:S03]  /*6c00*/  LDGDEPBAR ;  /* 0x00000000000079af */ /* 0x000e260000000000 */
[----:B---3--:R-:W-:Y:S03]  /*6c10*/  IADD3 R142, R142, UR7, -R144 ;  /* 0x000000078e8e7c10 */ /* 0x008fe6000fffe890 */
[----:B--2---:R-:W-:Y:S01]  /*6c20*/  @P1 IMAD.HI.U32 R2, R0, c[0x0][0x2c8], RZ ;  /* 0x0000b20000021a27 */ /* 0x004fe200078e00ff */
[----:B------:R-:W-:Y:S04]  /*6c30*/  IADD3 R142, R142, -UR12, RZ ;  /* 0x8000000c8e8e7c10 */ /* 0x000fe8000fffe0ff */
[----:B------:R-:W-:Y:S05]  /*6c40*/  @P0 SHF.R.U32.HI R0, RZ, c[0x0][0x2cc], R2 ;  /* 0x0000b300ff000a19 */ /* 0x000fea0000011602 */
[----:B------:R-:W1:Y:S08]  /*6c50*/  SHFL.IDX PT, R141, R0, RZ, 0x1c1f ;  /* 0x001c1fff008d7589 */ /* 0x000e7000000e0000 */
[----:B------:R-:W2:Y:S08]  /*6c60*/  SHFL.IDX PT, R3, R0, 0x1, 0x1c1f ;  /* 0x003c1f0000037f89 */ /* 0x000eb000000e0000 */
[----:B------:R-:W3:Y:S01]  /*6c70*/  SHFL.IDX PT, R2, R0, 0x2, 0x1c1f ;  /* 0x005c1f0000027f89 */ /* 0x000ee200000e0000 */
[C---:B-1----:R-:W-:Y:S07]  /*6c80*/  IMAD.IADD R141, R142.reuse, 0x1, R141 ;  /* 0x000000018e8d7824 */ /* 0x042fee00078e028d */
[----:B------:R-:W1:Y:S01]  /*6c90*/  SHFL.IDX PT, R0, R0, 0x3, 0x1c1f ;  /* 0x007c1f0000007f89 */ /* 0x000e6200000e0000 */
[C---:B------:R-:W-:Y:S02]  /*6ca0*/  ISETP.GT.AND P1, PT, R141.reuse, RZ, PT ;  /* 0x000000ff8d00720c */ /* 0x040fe40003f24270 */
[----:B------:R-:W-:Y:S02]  /*6cb0*/  ISETP.GT.AND P0, PT, R141, 0x1, PT ;  /* 0x000000018d00780c */ /* 0x000fe40003f04270 */
[----:B--2---:R-:W-:Y:S02]  /*6cc0*/  IADD3 R3, R142, R3, RZ ;  /* 0x000000038e037210 */ /* 0x004fe40007ffe0ff */
[----:B-----5:R-:W-:Y:S02]  /*6cd0*/  FSEL R149, R4, -INF , P1 ;  /* 0xff80000004957808 */ /* 0x020fe40000800000 */
[----:B------:R-:W-:Y:S02]  /*6ce0*/  ISETP.GT.AND P1, PT, R3, RZ, PT ;  /* 0x000000ff0300720c */ /* 0x000fe40003f24270 */
[----:B------:R-:W-:Y:S01]  /*6cf0*/  FSEL R151, R5, -INF , P0 ;  /* 0xff80000005977808 */ /* 0x000fe20000000000 */
[----:B---3--:R-:W-:Y:S01]  /*6d00*/  IMAD.IADD R2, R142, 0x1, R2 ;  /* 0x000000018e027824 */ /* 0x008fe200078e0202 */
[----:B------:R-:W-:Y:S02]  /*6d10*/  ISETP.GT.AND P0, PT, R3, 0x1, PT ;  /* 0x000000010300780c */ /* 0x000fe40003f04270 */
[----:B------:R-:W-:Y:S02]  /*6d20*/  FSEL R6, R6, -INF , P1 ;  /* 0xff80000006067808 */ /* 0x000fe40000800000 */
[----:B------:R-:W-:Y:S02]  /*6d30*/  ISETP.GT.AND P1, PT, R141, 0x8, PT ;  /* 0x000000088d00780c */ /* 0x000fe40003f24270 */
[----:B------:R-:W-:Y:S02]  /*6d40*/  FSEL R7, R7, -INF , P0 ;  /* 0xff80000007077808 */ /* 0x000fe40000000000 */
[----:B------:R-:W-:Y:S01]  /*6d50*/  ISETP.GT.AND P0, PT, R141, 0x9, PT ;  /* 0x000000098d00780c */ /* 0x000fe20003f04270 */
[----:B-1----:R-:W-:Y:S01]  /*6d60*/  IMAD.IADD R0, R142, 0x1, R0 ;  /* 0x000000018e007824 */ /* 0x002fe200078e0200 */
[----:B------:R-:W-:Y:S02]  /*6d70*/  FSEL R16, R16, -INF , P1 ;  /* 0xff80000010107808 */ /* 0x000fe40000800000 */
[----:B------:R-:W-:Y:S02]  /*6d80*/  ISETP.GT.AND P1, PT, R3, 0x8, PT ;  /* 0x000000080300780c */ /* 0x000fe40003f24270 */
[----:B------:R-:W-:Y:S02]  /*6d90*/  FSEL R17, R17, -INF , P0 ;  /* 0xff80000011117808 */ /* 0x000fe40000000000 */
[----:B------:R-:W-:Y:S02]  /*6da0*/  ISETP.GT.AND P0, PT, R3, 0x9, PT ;  /* 0x000000090300780c */ /* 0x000fe40003f04270 */
[----:B------:R-:W-:Y:S02]  /*6db0*/  FSEL R18, R18, -INF , P1 ;  /* 0xff80000012127808 */ /* 0x000fe40000800000 */
[----:B------:R-:W-:Y:S02]  /*6dc0*/  ISETP.GT.AND P1, PT, R141, 0x10, PT ;  /* 0x000000108d00780c */ /* 0x000fe40003f24270 */
[----:B------:R-:W-:Y:S02]  /*6dd0*/  FMNMX.FTZ R146, R149, R140, !PT ;  /* 0x0000008c95927209 */ /* 0x000fe40007810000 */
[----:B------:R-:W-:Y:S02]  /*6de0*/  FSEL R186, R20, -INF , P1 ;  /* 0xff80000014ba7808 */ /* 0x000fe40000800000 */
[----:B------:R-:W-:Y:S02]  /*6df0*/  ISETP.GT.AND P1, PT, R3, 0x10, PT ;  /* 0x000000100300780c */ /* 0x000fe40003f24270 */
[----:B------:R-:W-:Y:S02]  /*6e00*/  FSEL R19, R19, -INF , P0 ;  /* 0xff80000013137808 */ /* 0x000fe40000000000 */
[----:B------:R-:W-:Y:S02]  /*6e10*/  ISETP.GT.AND P0, PT, R141, 0x11, PT ;  /* 0x000000118d00780c */ /* 0x000fe40003f04270 */
[----:B------:R-:W-:Y:S02]  /*6e20*/  FMNMX.FTZ R146, R151, R146, !PT ;  /* 0x0000009297927209 */ /* 0x000fe40007810000 */
[----:B------:R-:W-:Y:S02]  /*6e30*/  FSEL R187, R21, -INF , P0 ;  /* 0xff80000015bb7808 */ /* 0x000fe40000000000 */
[----:B------:R-:W-:Y:S02]  /*6e40*/  FSEL R188, R22, -INF , P1 ;  /* 0xff80000016bc7808 */ /* 0x000fe40000800000 */
[----:B------:R-:W-:Y:S02]  /*6e50*/  ISETP.GT.AND P0, PT, R3, 0x11, PT ;  /* 0x000000110300780c */ /* 0x000fe40003f04270 */
[----:B------:R-:W-:Y:S02]  /*6e60*/  ISETP.GT.AND P1, PT, R141, 0x18, PT ;  /* 0x000000188d00780c */ /* 0x000fe40003f24270 */
[----:B------:R-:W-:Y:S02]  /*6e70*/  FMNMX.FTZ R146, R16, R146, !PT ;  /* 0x0000009210927209 */ /* 0x000fe40007810000 */
[----:B------:R-:W-:Y:S02]  /*6e80*/  FSEL R189, R23, -INF , P0 ;  /* 0xff80000017bd7808 */ /* 0x000fe40000000000 */
[----:B------:R-:W-:Y:S01]  /*6e90*/  FSEL R192, R32, -INF , P1 ;  /* 0xff80000020c07808 */ /* 0x000fe20000800000 */
[----:B------:R-:W-:Y:S01]  /*6ea0*/  LDSM.16.MT88.4 R20, [R221+0x100] ;  /* 0x00010000dd14783b */ /* 0x000fe20000004200 */
[----:B------:R-:W-:Y:S02]  /*6eb0*/  ISETP.GT.AND P0, PT, R141, 0x19, PT ;  /* 0x000000198d00780c */ /* 0x000fe40003f04270 */
        /* <DEDUP_REMOVED lines=18> */
[----:B------:R-:W-:Y:S01]  /*6fe0*/  ISETP.GT.AND P0, PT, R141, 0x29, PT ;  /* 0x000000298d00780c */ /* 0x000fe20003f04270 */
[----:B------:R-:W-:Y:S01]  /*6ff0*/  LDSM.16.MT88.4 R36, [R222+0x100] ;  /* 0x00010000de24783b */ /* 0x000fe20000004200 */
        /* <DEDUP_REMOVED lines=16> */
[----:B------:R-:W-:Y:S02]  /*7100*/  ISETP.GT.AND P1, PT, R2, RZ, PT ;  /* 0x000000ff0200720c */ /* 0x000fe40003f24270 */
[----:B------:R-:W-:Y:S02]  /*7110*/  FMNMX.FTZ R146, R208, R146, !PT ;  /* 0x00000092d0927209 */ /* 0x000fe40007810000 */
[----:B------:R-:W-:Y:S02]  /*7120*/  FSEL R212, R55, -INF , P0 ;  /* 0xff80000037d47808 */ /* 0x000fe40000000000 */
[----:B------:R-:W-:Y:S01]  /*7130*/  FSEL R8, R8, -INF , P1 ;  /* 0xff80000008087808 */ /* 0x000fe20000800000 */
[----:B------:R-:W-:Y:S01]  /*7140*/  LDSM.16.MT88.4 R52, [R221+0x1100] ;  /* 0x00110000dd34783b */ /* 0x000fe20000004200 */
[----:B------:R-:W-:Y:S02]  /*7150*/  ISETP.GT.AND P0, PT, R2, 0x1, PT ;  /* 0x000000010200780c */ /* 0x000fe40003f04270 */
[----:B------:R-:W-:Y:S02]  /*7160*/  ISETP.GT.AND P1, PT, R0, RZ, PT ;  /* 0x000000ff0000720c */ /* 0x000fe40003f24270 */
        /* <DEDUP_REMOVED lines=9> */
[----:B------:R-:W-:Y:S02]  /*7200*/  FMNMX.FTZ R146, R213, R146, !PT ;  /* 0x00000092d5927209 */ /* 0x000fe40007810000 */
[----:B------:R-:W-:Y:S02]  /*7210*/  FSEL R65, R65, -INF , P0 ;  /* 0xff80000041417808 */ /* 0x000fe40000000000 */
[----:B------:R-:W-:Y:S02]  /*7220*/  FMNMX.FTZ R146, R64, R146, !PT ;  /* 0x0000009240927209 */ /* 0x000fe40007810000 */
[----:B------:R-:W-:Y:S02]  /*7230*/  ISETP.GT.AND P1, PT, R3, 0x38, PT ;  /* 0x000000380300780c */ /* 0x000fe40003f24270 */
[----:B------:R-:W-:Y:S02]  /*7240*/  FMNMX.FTZ R146, R65, R146, !PT ;  /* 0x0000009241927209 */ /* 0x000fe40007810000 */
[----:B------:R-:W-:Y:S02]  /*7250*/  ISETP.GT.AND P0, PT, R3, 0x39, PT ;  /* 0x000000390300780c */ /* 0x000fe40003f04270 */
[----:B------:R-:W-:Y:S01]  /*7260*/  FMNMX.FTZ R145, R6, R143, !PT ;  /* 0x0000008f06917209 */ /* 0x000fe20007810000 */
[----:B------:R-:W1:Y:S01]  /*7270*/  SHFL.BFLY PT, R3, R146, 0x2, 0x1f ;  /* 0x0c401f0092037f89 */ /* 0x000e6200000e0000 */
        /* <DEDUP_REMOVED lines=11> */
[C---:B------:R-:W-:Y:S02]  /*7330*/  ISETP.GT.AND P1, PT, R0.reuse, 0x8, PT ;  /* 0x000000080000780c */ /* 0x040fe40003f24270 */
[----:B------:R-:W-:Y:S02]  /*7340*/  FMNMX.FTZ R145, R19, R145, !PT ;  /* 0x0000009113917209 */ /* 0x000fe40007810000 */
[----:B------:R-:W-:Y:S02]  /*7350*/  FSEL R191, R25, -INF , P0 ;  /* 0xff80000019bf7808 */ /* 0x000fe40000000000 */
[----:B------:R-:W-:Y:S02]  /*7360*/  ISETP.GT.AND P0, PT, R0, 0x11, PT ;  /* 0x000000110000780c */ /* 0x000fe40003f04270 */
[----:B------:R-:W-:Y:S02]  /*7370*/  FSEL R14, R14, -INF , P1 ;  /* 0xff8000000e0e7808 */ /* 0x000fe40000800000 */
[----:B------:R-:W-:Y:S02]  /*7380*/  ISETP.GT.AND P1, PT, R2, 0x10, PT ;  /* 0x000000100200780c */ /* 0x000fe40003f24270 */
[----:B-1----:R-:W-:Y:S02]  /*7390*/  FMNMX.FTZ R146, R3, R146, !PT ;  /* 0x0000009203927209 */ /* 0x002fe40007810000 */
[----:B------:R-:W-:Y:S02]  /*73a0*/  FMNMX.FTZ R145, R188, R145, !PT ;  /* 0x00000091bc917209 */ /* 0x000fe40007810000 */
[----:B------:R-:W-:Y:S01]  /*73b0*/  FSEL R199, R27, -INF , P0 ;  /* 0xff8000001bc77808 */ /* 0x000fe20000000000 */
[----:B------:R-:W1:Y:S01]  /*73c0*/  SHFL.BFLY PT, R4, R146, 0x1, 0x1f ;  /* 0x0c201f0092047f89 */ /* 0x000e6200000e0000 */
        /* <DEDUP_REMOVED lines=27> */
[----:B------:R-:W-:Y:S02]  /*7580*/  FMNMX.FTZ R3, R10, R148, !PT ;  /* 0x000000940a037209 */ /* 0x000fe40007810000 */
[----:B------:R-:W-:Y:S02]  /*7590*/  ISETP.GT.AND P1, PT, R2, 0x28, PT ;  /* 0x000000280200780c */ /* 0x000fe40003f24270 */
[----:B------:R-:W-:Y:S02]  /*75a0*/  FMNMX.FTZ R145, R244, R145, !PT ;  /* 0x00000091f4917209 */ /* 0x000fe40007810000 */
[----:B------:R-:W-:Y:S02]  /*75b0*/  FSEL R243, R47, -INF , P0 ;  /* 0xff8000002ff37808 */ /* 0x000fe40000000000 */
[----:B------:R-:W-:Y:S02]  /*75c0*/  ISETP.GT.AND P0, PT, R2, 0x31, PT ;  /* 0x000000310200780c */ /* 0x000fe40003f04270 */
[----:B------:R-:W-:Y:S02]  /*75d0*/  FSEL R217, R44, -INF , P1 ;  /* 0xff8000002cd97808 */ /* 0x000fe40000800000 */
[----:B------:R-:W-:Y:S02]  /*75e0*/  FMNMX.FTZ R3, R11, R3, !PT ;  /* 0x000000030b037209 */ /* 0x000fe40007810000 */
[----:B------:R-:W-:Y:S02]  /*75f0*/  ISETP.GT.AND P1, PT, R0, 0x28, PT ;  /* 0x000000280000780c */ /* 0x000fe40003f24270 */
[----:B-1----:R-:W-:Y:S02]  /*7600*/  FMNMX.FTZ R146, R146, R4, !PT ;  /* 0x0000000492927209 */ /* 0x002fe40007810000 */
[----:B------:R-:W-:Y:S02]  /*7610*/  FMNMX.FTZ R145, R245, R145, !PT ;  /* 0x00000091f5917209 */ /* 0x000fe40007810000 */
[----:B------:R-:W-:Y:S01]  /*7620*/  FSEL R57, R57, -INF , P0 ;  /* 0xff80000039397808 */ /* 0x000fe20000000000 */
[----:B------:R-:W-:Y:S01]  /*7630*/  FMUL.FTZ R150, R146, c[0x0][0x2d0] ;  /* 0x0000b40092967a20 */ /* 0x000fe20000410000 */
[----:B------:R-:W-:Y:S02]  /*7640*/  ISETP.GT.AND P0, PT, R2, 0x39, PT ;  /* 0x000000390200780c */ /* 0x000fe40003f04270 */
[----:B------:R-:W-:Y:S02]  /*7650*/  FMNMX.FTZ R3, R14, R3, !PT ;  /* 0x000000030e037209 */ /* 0x000fe40007810000 */
[----:B------:R-:W-:Y:S02]  /*7660*/  FSEL R239, R46, -INF , P1 ;  /* 0xff8000002eef7808 */ /* 0x000fe40000800000 */
[----:B------:R-:W-:Y:S02]  /*7670*/  ISETP.GT.AND P1, PT, R2, 0x30, PT ;  /* 0x000000300200780c */ /* 0x000fe40003f24270 */
[----:B------:R-:W-:Y:S02]  /*7680*/  FMNMX.FTZ R145, R211, R145, !PT ;  /* 0x00000091d3917209 */ /* 0x000fe40007810000 */
[----:B------:R-:W-:Y:S02]  /*7690*/  FSEL R61, R61, -INF , P0 ;  /* 0xff8000003d3d7808 */ /* 0x000fe40000000000 */
[----:B------:R-:W-:Y:S02]  /*76a0*/  FSETP.NEU.FTZ.AND P0, PT, R146, -INF , PT ;  /* 0xff8000009200780b */ /* 0x000fe40003f1d000 */
[----:B------:R-:W-:Y:S02]  /*76b0*/  FMNMX.FTZ R3, R15, R3, !PT ;  /* 0x000000030f037209 */ /* 0x000fe40007810000 */
[----:B------:R-:W-:Y:S02]  /*76c0*/  FSEL R56, R56, -INF , P1 ;  /* 0xff80000038387808 */ /* 0x000fe40000800000 */
[----:B------:R-:W-:Y:S02]  /*76d0*/  ISETP.GT.AND P1, PT, R2, 0x38, PT ;  /* 0x000000380200780c */ /* 0x000fe40003f24270 */
[----:B------:R-:W-:Y:S02]  /*76e0*/  FMNMX.FTZ R145, R212, R145, !PT ;  /* 0x00000091d4917209 */ /* 0x000fe40007810000 */
[----:B------:R-:W-:Y:S02]  /*76f0*/  FSEL R150, R150, RZ, P0 ;  /* 0x000000ff96967208 */ /* 0x000fe40000000000 */
[----:B------:R-:W-:Y:S02]  /*7700*/  FSEL R60, R60, -INF , P1 ;  /* 0xff8000003c3c7808 */ /* 0x000fe40000800000 */
[----:B------:R-:W-:Y:S01]  /*7710*/  FMNMX.FTZ R3, R198, R3, !PT ;  /* 0x00000003c6037209 */ /* 0x000fe20007810000 */
[--C-:B------:R-:W-:Y:S01]  /*7720*/  FFMA.FTZ R2, R149, c[0x0][0x2d0], -R150.reuse ;  /* 0x0000b40095027a23 */ /* 0x100fe20000010896 */
[----:B------:R-:W-:Y:S02]  /*7730*/  ISETP.GT.AND P1, PT, R0, 0x30, PT ;  /* 0x000000300000780c */ /* 0x000fe40003f24270 */
[----:B------:R-:W-:Y:S01]  /*7740*/  FMNMX.FTZ R145, R66, R145, !PT ;  /* 0x0000009142917209 */ /* 0x000fe20007810000 */
[----:B------:R1:W-:Y:S01]  /*7750*/  MUFU.EX2 R252, R2 ;  /* 0x0000000200fc7308 */ /* 0x0003e20000000800 */
[----:B------:R-:W-:Y:S02]  /*7760*/  FSEL R58, R58, -INF , P1 ;  /* 0xff8000003a3a7808 */ /* 0x000fe40000800000 */
[----:B------:R-:W-:Y:S02]  /*7770*/  ISETP.GT.AND P1, PT, R0, 0x31, PT ;  /* 0x000000310000780c */ /* 0x000fe40003f24270 */
[----:B------:R-:W-:Y:S02]  /*7780*/  FMNMX.FTZ R3, R199, R3, !PT ;  /* 0x00000003c7037209 */ /* 0x000fe40007810000 */
[----:B------:R-:W-:Y:S02]  /*7790*/  FMNMX.FTZ R145, R67, R145, !PT ;  /* 0x0000009143917209 */ /* 0x000fe40007810000 */
[----:B------:R-:W-:Y:S02]  /*77a0*/  FSEL R59, R59, -INF , P1 ;  /* 0xff8000003b3b7808 */ /* 0x000fe40000800000 */
[----:B------:R-:W-:Y:S01]  /*77b0*/  FMNMX.FTZ R3, R200, R3, !PT ;  /* 0x00000003c8037209 */ /* 0x000fe20007810000 */
[----:B------:R-:W2:Y:S01]  /*77c0*/  SHFL.BFLY PT, R5, R145, 0x2, 0x1f ;  /* 0x0c401f0091057f89 */ /* 0x000ea200000e0000 */
[----:B------:R-:W-:Y:S02]  /*77d0*/  ISETP.GT.AND P1, PT, R0, 0x38, PT ;  /* 0x000000380000780c */ /* 0x000fe40003f24270 */
[----:B------:R-:W-:Y:S02]  /*77e0*/  FMNMX.FTZ R144, R8, R147, !PT ;  /* 0x0000009308907209 */ /* 0x000fe40007810000 */
[----:B------:R-:W-:Y:S02]  /*77f0*/  FSEL R62, R62, -INF , P1 ;  /* 0xff8000003e3e7808 */ /* 0x000fe40000800000 */
[----:B------:R-:W-:Y:S02]  /*7800*/  FMNMX.FTZ R3, R201, R3, !PT ;  /* 0x00000003c9037209 */ /* 0x000fe40007810000 */
[----:B------:R-:W-:Y:S01]  /*7810*/  ISETP.GT.AND P1, PT, R0, 0x39, PT ;  /* 0x000000390000780c */ /* 0x000fe20003f24270 */
[--C-:B------:R-:W-:Y:S01]  /*7820*/  FFMA.FTZ R0, R151, c[0x0][0x2d0], -R150.reuse ;  /* 0x0000b40097007a23 */ /* 0x100fe20000010896 */
[----:B------:R-:W-:Y:S02]  /*7830*/  FMNMX.FTZ R144, R9, R144, !PT ;  /* 0x0000009009907209 */ /* 0x000fe40007810000 */
[----:B------:R-:W-:Y:S01]  /*7840*/  FMNMX.FTZ R3, R216, R3, !PT ;  /* 0x00000003d8037209 */ /* 0x000fe20007810000 */
[----:B------:R3:W-:Y:S01]  /*7850*/  MUFU.EX2 R48, R0 ;  /* 0x0000000000307308 */ /* 0x0007e20000000800 */
[----:B------:R-:W-:Y:S02]  /*7860*/  FMNMX.FTZ R144, R12, R144, !PT ;  /* 0x000000900c907209 */ /* 0x000fe40007810000 */
[----:B------:R-:W-:Y:S02]  /*7870*/  FMNMX.FTZ R3, R218, R3, !PT ;  /* 0x00000003da037209 */ /* 0x000fe40007810000 */
[----:B------:R-:W-:Y:S02]  /*7880*/  FMNMX.FTZ R144, R13, R144, !PT ;  /* 0x000000900d907209 */ /* 0x000fe40007810000 */
[----:B------:R-:W-:Y:S02]  /*7890*/  FMNMX.FTZ R3, R239, R3, !PT ;  /* 0x00000003ef037209 */ /* 0x000fe40007810000 */
[----:B------:R-:W-:Y:S02]  /*78a0*/  FMNMX.FTZ R144, R190, R144, !PT ;  /* 0x00000090be907209 */ /* 0x000fe40007810000 */
[----:B------:R-:W-:Y:S02]  /*78b0*/  FMNMX.FTZ R3, R243, R3, !PT ;  /* 0x00000003f3037209 */ /* 0x000fe40007810000 */
[----:B------:R-:W-:Y:S02]  /*78c0*/  FMNMX.FTZ R144, R191, R144, !PT ;  /* 0x00000090bf907209 */ /* 0x000fe40007810000 */
[----:B-1----:R-:W-:Y:S01]  /*78d0*/  FMNMX.FTZ R2, R58, R3, !PT ;  /* 0x000000033a027209 */ /* 0x002fe20007810000 */
[--C-:B------:R-:W-:Y:S01]  /*78e0*/  FFMA.FTZ R3, R17, c[0x0][0x2d0], -R150.reuse ;  /* 0x0000b40011037a23 */ /* 0x100fe20000010896 */
[----:B------:R-:W-:Y:S02]  /*78f0*/  FMNMX.FTZ R144, R194, R144, !PT ;  /* 0x00000090c2907209 */ /* 0x000fe40007810000 */
[----:B--2---:R-:W-:Y:S01]  /*7900*/  FMNMX.FTZ R145, R145, R5, !PT ;  /* 0x0000000591917209 */ /* 0x004fe20007810000 */
[----:B------:R-:W-:Y:S01]  /*7910*/  MUFU.EX2 R247, R3 ;  /* 0x0000000300f77308 */ /* 0x000fe20000000800 */
[----:B------:R-:W-:Y:S02]  /*7920*/  FMNMX.FTZ R2, R59, R2, !PT ;  /* 0x000000023b027209 */ /* 0x000fe40007810000 */
[----:B------:R-:W-:Y:S01]  /*7930*/  FMNMX.FTZ R144, R195, R144, !PT ;  /* 0x00000090c3907209 */ /* 0x000fe20007810000 */
[----:B------:R-:W1:Y:S01]  /*7940*/  SHFL.BFLY PT, R5, R145, 0x1, 0x1f ;  /* 0x0c201f0091057f89 */ /* 0x000e6200000e0000 */
[----:B---3--:R-:W-:Y:S01]  /*7950*/  FMNMX.FTZ R0, R62, R2, !PT ;  /* 0x000000023e007209 */ /* 0x008fe20007810000 */
[----:B------:R-:W-:Y:S01]  /*7960*/  FFMA.FTZ R2, R16, c[0x0][0x2d0], -R150 ;  /* 0x0000b40010027a23 */ /* 0x000fe20000010896 */
[----:B------:R-:W-:Y:S02]  /*7970*/  FMNMX.FTZ R144, R202, R144, !PT ;  /* 0x00000090ca907209 */ /* 0x000fe40007810000 */
[----:B------:R-:W-:Y:S01]  /*7980*/  FSEL R149, R63, -INF , P1 ;  /* 0xff8000003f957808 */ /* 0x000fe20000800000 */
[----:B------:R2:W-:Y:S01]  /*7990*/  MUFU.EX2 R176, R2 ;  /* 0x0000000200b07308 */ /* 0x0005e20000000800 */
[----:B------:R-:W-:Y:S02]  /*79a0*/  FMNMX.FTZ R144, R204, R144, !PT ;  /* 0x00000090cc907209 */ /* 0x000fe40007810000 */
[----:B------:R-:W-:Y:S02]  /*79b0*/  FMNMX.FTZ R0, R149, R0, !PT ;  /* 0x0000000095007209 */ /* 0x000fe40007810000 */
[----:B------:R-:W-:Y:S04]  /*79c0*/  FMNMX.FTZ R144, R217, R144, !PT ;  /* 0x00000090d9907209 */ /* 0x000fe80007810000 */
[----:B------:R-:W-:Y:S04]  /*79d0*/  FMNMX.FTZ R144, R241, R144, !PT ;  /* 0x00000090f1907209 */ /* 0x000fe80007810000 */
[----:B------:R-:W-:Y:S04]  /*79e0*/  FMNMX.FTZ R144, R56, R144, !PT ;  /* 0x0000009038907209 */ /* 0x000fe80007810000 */
[----:B------:R-:W-:Y:S02]  /*79f0*/  FMNMX.FTZ R144, R57, R144, !PT ;  /* 0x0000009039907209 */ /* 0x000fe40007810000 */
[----:B-1----:R-:W-:Y:S02]  /*7a00*/  FMNMX.FTZ R145, R145, R5, !PT ;  /* 0x0000000591917209 */ /* 0x002fe40007810000 */
[----:B------:R-:W-:Y:S02]  /*7a10*/  FMNMX.FTZ R144, R60, R144, !PT ;  /* 0x000000903c907209 */ /* 0x000fe40007810000 */
[C---:B------:R-:W-:Y:S01]  /*7a20*/  FSETP.NEU.FTZ.AND P1, PT, R145.reuse, -INF , PT ;  /* 0xff8000009100780b */ /* 0x040fe20003f3d000 */
[----:B--2---:R-:W1:Y:S01]  /*7a30*/  SHFL.BFLY PT, R2, R0, 0x2, 0x1f ;  /* 0x0c401f0000027f89 */ /* 0x004e6200000e0000 */
[----:B------:R-:W-:Y:S01]  /*7a40*/  FMUL.FTZ R151, R145, c[0x0][0x2d0] ;  /* 0x0000b40091977a20 */ /* 0x000fe20000410000 */
[----:B------:R-:W-:Y:S04]  /*7a50*/  FMNMX.FTZ R144, R61, R144, !PT ;  /* 0x000000903d907209 */ /* 0x000fe80007810000 */
[----:B------:R-:W-:Y:S02]  /*7a60*/  FSEL R151, R151, RZ, P1 ;  /* 0x000000ff97977208 */ /* 0x000fe40000800000 */
[----:B------:R-:W2:Y:S03]  /*7a70*/  SHFL.BFLY PT, R4, R144, 0x2, 0x1f ;  /* 0x0c401f0090047f89 */ /* 0x000ea600000e0000 */
[--C-:B------:R-:W-:Y:S04]  /*7a80*/  FFMA.FTZ R3, R6, c[0x0][0x2d0], -R151.reuse ;  /* 0x0000b40006037a23 */ /* 0x100fe80000010897 */
[----:B------:R3:W-:Y:S01]  /*7a90*/  MUFU.EX2 R251, R3 ;  /* 0x0000000300fb7308 */ /* 0x0007e20000000800 */
[----:B-1----:R-:W-:Y:S01]  /*7aa0*/  FMNMX.FTZ R0, R0, R2, !PT ;  /* 0x0000000200007209 */ /* 0x002fe20007810000 */
[--C-:B------:R-:W-:Y:S08]  /*7ab0*/  FFMA.FTZ R2, R18, c[0x0][0x2d0], -R151.reuse ;  /* 0x0000b40012027a23 */ /* 0x100ff00000010897 */
[----:B------:R1:W-:Y:S01]  /*7ac0*/  MUFU.EX2 R219, R2 ;  /* 0x0000000200db7308 */ /* 0x0003e20000000800 */
[----:B--2---:R-:W-:Y:S05]  /*7ad0*/  FMNMX.FTZ R144, R144, R4, !PT ;  /* 0x0000000490907209 */ /* 0x004fea0007810000 */
[----:B------:R-:W2:Y:S01]  /*7ae0*/  SHFL.BFLY PT, R4, R144, 0x1, 0x1f ;  /* 0x0c201f0090047f89 */ /* 0x000ea200000e0000 */
[--C-:B---3--:R-:W-:Y:S04]  /*7af0*/  FFMA.FTZ R3, R7, c[0x0][0x2d0], -R151.reuse ;  /* 0x0000b40007037a23 */ /* 0x108fe80000010897 */
[----:B------:R3:W-:Y:S03]  /*7b00*/  MUFU.EX2 R242, R3 ;  /* 0x0000000300f27308 */ /* 0x0007e60000000800 */
[----:B-1----:R-:W1:Y:S01]  /*7b10*/  SHFL.BFLY PT, R2, R0, 0x1, 0x1f ;  /* 0x0c201f0000027f89 */ /* 0x002e6200000e0000 */
[----:B--2---:R-:W-:Y:S01]  /*7b20*/  FMNMX.FTZ R144, R144, R4, !PT ;  /* 0x0000000490907209 */ /* 0x004fe20007810000 */
[----:B------:R-:W-:Y:S04]  /*7b30*/  FFMA.FTZ R4, R19, c[0x0][0x2d0], -R151 ;  /* 0x0000b40013047a23 */ /* 0x000fe80000010897 */
[----:B------:R-:W-:Y:S01]  /*7b40*/  FMUL.FTZ R184, R144, c[0x0][0x2d0] ;  /* 0x0000b40090b87a20 */ /* 0x000fe20000410000 */
[----:B---3--:R-:W-:Y:S01]  /*7b50*/  FSEL R3, R146, RZ, P0 ;  /* 0x000000ff92037208 */ /* 0x008fe20000000000 */
[----:B------:R2:W3:Y:S01]  /*7b60*/  MUFU.EX2 R250, R4 ;  /* 0x0000000400fa7308 */ /* 0x0004e20000000800 */
[----:B------:R-:W-:Y:S04]  /*7b70*/  FSETP.NEU.FTZ.AND P0, PT, R144, -INF , PT ;  /* 0xff8000009000780b */ /* 0x000fe80003f1d000 */
[----:B------:R-:W-:Y:S02]  /*7b80*/  FSEL R184, R184, RZ, P0 ;  /* 0x000000ffb8b87208 */ /* 0x000fe40000000000 */
[----:B-1----:R-:W-:Y:S03]  /*7b90*/  FMNMX.FTZ R142, R2, R0, !PT ;  /* 0x00000000028e7209 */ /* 0x002fe60007810000 */
[--C-:B------:R-:W-:Y:S01]  /*7ba0*/  FFMA.FTZ R0, R12, c[0x0][0x2d0], -R184.reuse ;  /* 0x0000b4000c007a23 */ /* 0x100fe200000108b8 */
[----:B------:R-:W-:Y:S02]  /*7bb0*/  FSEL R2, R145, RZ, P1 ;  /* 0x000000ff91027208 */ /* 0x000fe40000800000 */
[C---:B------:R-:W-:Y:S01]  /*7bc0*/  FSETP.NEU.FTZ.AND P1, PT, R142.reuse, -INF , PT ;  /* 0xff8000008e00780b */ /* 0x040fe20003f3d000 */
[----:B------:R1:W-:Y:S01]  /*7bd0*/  MUFU.EX2 R215, R0 ;  /* 0x0000000000d77308 */ /* 0x0003e20000000800 */
[----:B------:R-:W-:Y:S05]  /*7be0*/  FMUL.FTZ R185, R142, c[0x0][0x2d0] ;  /* 0x0000b4008eb97a20 */ /* 0x000fea0000410000 */
[----:B------:R-:W-:Y:S01]  /*7bf0*/  FSEL R185, R185, RZ, P1 ;  /* 0x000000ffb9b97208 */ /* 0x000fe20000800000 */
[--C-:B--2---:R-:W-:Y:S01]  /*7c00*/  FFMA.FTZ R4, R8, c[0x0][0x2d0], -R184.reuse ;  /* 0x0000b40008047a23 */ /* 0x104fe200000108b8 */
[----:B---3--:R-:W-:Y:S03]  /*7c10*/  F2FP.BF16.PACK_AB R179, R250, R219 ;  /* 0x000000dbfab3723e */ /* 0x008fe600000010ff */
[--C-:B------:R-:W-:Y:S01]  /*7c20*/  FFMA.FTZ R5, R10, c[0x0][0x2d0], -R185.reuse ;  /* 0x0000b4000a057a23 */ /* 0x100fe200000108b9 */
[----:B------:R2:W-:Y:S01]  /*7c30*/  MUFU.EX2 R177, R4 ;  /* 0x0000000400b17308 */ /* 0x0005e20000000800 */
[--C-:B-1----:R-:W-:Y:S09]  /*7c40*/  FFMA.FTZ R0, R13, c[0x0][0x2d0], -R184.reuse ;  /* 0x0000b4000d007a23 */ /* 0x102ff200000108b8 */
[----:B------:R-:W-:Y:S10]  /*7c50*/  MUFU.EX2 R181, R5 ;  /* 0x0000000500b57308 */ /* 0x000ff40000000800 */
[----:B------:R1:W-:Y:S01]  /*7c60*/  MUFU.EX2 R249, R0 ;  /* 0x0000000000f97308 */ /* 0x0003e20000000800 */
[----:B--2---:R-:W-:Y:S09]  /*7c70*/  FFMA.FTZ R4, R9, c[0x0][0x2d0], -R184 ;  /* 0x0000b40009047a23 */ /* 0x004ff200000108b8 */
[----:B------:R2:W-:Y:S01]  /*7c80*/  MUFU.EX2 R246, R4 ;  /* 0x0000000400f67308 */ /* 0x0005e20000000800 */
[--C-:B-1----:R-:W-:Y:S09]  /*7c90*/  FFMA.FTZ R0, R14, c[0x0][0x2d0], -R185.reuse ;  /* 0x0000b4000e007a23 */ /* 0x102ff200000108b9 */
[----:B------:R1:W-:Y:S01]  /*7ca0*/  MUFU.EX2 R214, R0 ;  /* 0x0000000000d67308 */ /* 0x0003e20000000800 */
[--C-:B--2---:R-:W-:Y:S09]  /*7cb0*/  FFMA.FTZ R4, R11, c[0x0][0x2d0], -R185.reuse ;  /* 0x0000b4000b047a23 */ /* 0x104ff200000108b9 */
[----:B------:R-:W-:Y:S01]  /*7cc0*/  MUFU.EX2 R182, R4 ;  /* 0x0000000400b67308 */ /* 0x000fe20000000800 */
[----:B-1----:R-:W-:Y:S09]  /*7cd0*/  FFMA.FTZ R0, R15, c[0x0][0x2d0], -R185 ;  /* 0x0000b4000f007a23 */ /* 0x002ff200000108b9 */
[----:B------:R1:W2:Y:S02]  /*7ce0*/  MUFU.EX2 R248, R0 ;  /* 0x0000000000f87308 */ /* 0x0002a40000000800 */
[----:B-1----:R-:W-:Y:S01]  /*7cf0*/  FADD.FTZ R0, -R3, R140 ;  /* 0x0000008c03007221 */ /* 0x002fe20000010100 */
[----:B--2---:R-:W-:Y:S03]  /*7d00*/  F2FP.BF16.PACK_AB R183, R248, R214 ;  /* 0x000000d6f8b7723e */ /* 0x004fe600000010ff */
[----:B------:R-:W-:Y:S04]  /*7d10*/  FMUL.FTZ R0, R0, c[0x0][0x2d0] ;  /* 0x0000b40000007a20 */ /* 0x000fe80000410000 */
[----:B------:R1:W2:Y:S02]  /*7d20*/  MUFU.EX2 R141, R0 ;  /* 0x00000000008d7308 */ /* 0x0002a40000000800 */
[----:B-1----:R-:W-:Y:S01]  /*7d30*/  FADD.FTZ R0, -R2, R143 ;  /* 0x0000008f02007221 */ /* 0x002fe20000010100 */
[----:B------:R-:W-:Y:S01]  /*7d40*/  FSEL R2, R144, RZ, P0 ;  /* 0x000000ff90027208 */ /* 0x000fe20000000000 */
[----:B--2---:R-:W-:Y:S01]  /*7d50*/  FMUL.FTZ R4, R141, R152 ;  /* 0x000000988d047220 */ /* 0x004fe20000410000 */
[----:B------:R-:W-:Y:S01]  /*7d60*/  MOV R143, R177 ;  /* 0x000000b1008f7202 */ /* 0x000fe20000000f00 */
[----:B------:R-:W-:Y:S01]  /*7d70*/  FMUL.FTZ R0, R0, c[0x0][0x2d0] ;  /* 0x0000b40000007a20 */ /* 0x000fe20000410000 */
[----:B------:R-:W-:Y:S01]  /*7d80*/  F2FP.BF16.PACK_AB R177, R242, R251 ;  /* 0x000000fbf2b1723e */ /* 0x000fe200000010ff */
[----:B------:R-:W-:Y:S01]  /*7d90*/  IMAD.MOV.U32 R152, RZ, RZ, R182 ;  /* 0x000000ffff987224 */ /* 0x000fe200078e00b6 */
[----:B------:R-:W-:Y:S01]  /*7da0*/  F2FP.BF16.PACK_AB R182, R249, R215 ;  /* 0x000000d7f9b6723e */ /* 0x000fe200000010ff */
[----:B------:R1:W2:Y:S01]  /*7db0*/  MUFU.EX2 R140, R0 ;  /* 0x00000000008c7308 */ /* 0x0002a20000000800 */
[----:B------:R-:W-:Y:S01]  /*7dc0*/  F2FP.BF16.PACK_AB R180, R246, R143 ;  /* 0x0000008ff6b4723e */ /* 0x000fe200000010ff */
[C---:B------:R-:W-:Y:S01]  /*7dd0*/  FMUL.FTZ R5, R141.reuse, R153 ;  /* 0x000000998d057220 */ /* 0x040fe20000410000 */
[----:B------:R-:W-:Y:S01]  /*7de0*/  MOV R153, R246 ;  /* 0x000000f600997202 */ /* 0x000fe20000000f00 */
[C---:B------:R-:W-:Y:S01]  /*7df0*/  FMUL.FTZ R16, R141.reuse, R164 ;  /* 0x000000a48d107220 */ /* 0x040fe20000410000 */
[----:B------:R-:W-:Y:S01]  /*7e00*/  ISETP.GT.AND P0, PT, R240, UR4, PT ;  /* 0x00000004f0007c0c */ /* 0x000fe2000bf04270 */
[C---:B------:R-:W-:Y:S01]  /*7e10*/  FMUL.FTZ R17, R141.reuse, R165 ;  /* 0x000000a58d117220 */ /* 0x040fe20000410000 */
[----:B------:R-:W-:Y:S01]  /*7e20*/  MOV R165, R59 ;  /* 0x0000003b00a57202 */ /* 0x000fe20000000f00 */
[C---:B------:R-:W-:Y:S02]  /*7e30*/  FMUL.FTZ R32, R141.reuse, R112 ;  /* 0x000000708d207220 */ /* 0x040fe40000410000 */
[C---:B------:R-:W-:Y:S02]  /*7e40*/  FMUL.FTZ R33, R141.reuse, R113 ;  /* 0x000000718d217220 */ /* 0x040fe40000410000 */
[C---:B------:R-:W-:Y:S02]  /*7e50*/  FMUL.FTZ R49, R141.reuse, R125 ;  /* 0x0000007d8d317220 */ /* 0x040fe40000410000 */
[----:B------:R-:W-:Y:S02]  /*7e60*/  IMAD.MOV.U32 R164, RZ, RZ, R61 ;  /* 0x000000ffffa47224 */ /* 0x000fe400078e003d */
[----:B------:R-:W-:Y:S02]  /*7e70*/  IMAD.MOV.U32 R125, RZ, RZ, R64 ;  /* 0x000000ffff7d7224 */ /* 0x000fe400078e0040 */
[C---:B------:R-:W-:Y:S02]  /*7e80*/  FMUL.FTZ R64, R141.reuse, R136 ;  /* 0x000000888d407220 */ /* 0x040fe40000410000 */
[C---:B------:R-:W-:Y:S02]  /*7e90*/  FMUL.FTZ R68, R141.reuse, R68 ;  /* 0x000000448d447220 */ /* 0x040fe40000410000 */
[----:B------:R-:W-:Y:S02]  /*7ea0*/  FMUL.FTZ R69, R141, R69 ;  /* 0x000000458d457220 */ /* 0x000fe40000410000 */
[----:B-1----:R-:W-:Y:S01]  /*7eb0*/  FADD.FTZ R0, -R2, R147 ;  /* 0x0000009302007221 */ /* 0x002fe20000010100 */
[----:B------:R-:W-:Y:S01]  /*7ec0*/  FSEL R2, R142, RZ, P1 ;  /* 0x000000ff8e027208 */ /* 0x000fe20000800000 */
[----:B--2---:R-:W-:Y:S02]  /*7ed0*/  FMUL.FTZ R18, R140, R166 ;  /* 0x000000a68c127220 */ /* 0x004fe40000410000 */
[----:B------:R-:W-:Y:S02]  /*7ee0*/  FMUL.FTZ R0, R0, c[0x0][0x2d0] ;  /* 0x0000b40000007a20 */ /* 0x000fe40000410000 */
[----:B------:R-:W-:Y:S02]  /*7ef0*/  IMAD.MOV.U32 R166, RZ, RZ, R249 ;  /* 0x000000ffffa67224 */ /* 0x000fe400078e00f9 */
[----:B------:R1:W2:Y:S01]  /*7f00*/  MUFU.EX2 R3, R0 ;  /* 0x0000000000037308 */ /* 0x0002a20000000800 */
[C---:B------:R-:W-:Y:S01]  /*7f10*/  FMUL.FTZ R19, R140.reuse, R167 ;  /* 0x000000a78c137220 */ /* 0x040fe20000410000 */
[----:B------:R-:W-:Y:S01]  /*7f20*/  MOV R167, R248 ;  /* 0x000000f800a77202 */ /* 0x000fe20000000f00 */
[C---:B------:R-:W-:Y:S02]  /*7f30*/  FMUL.FTZ R6, R140.reuse, R154 ;  /* 0x0000009a8c067220 */ /* 0x040fe40000410000 */
[----:B------:R-:W-:Y:S02]  /*7f40*/  IMAD.MOV.U32 R154, RZ, RZ, R242 ;  /* 0x000000ffff9a7224 */ /* 0x000fe400078e00f2 */
[C---:B------:R-:W-:Y:S01]  /*7f50*/  FMUL.FTZ R50, R140.reuse, R126 ;  /* 0x0000007e8c327220 */ /* 0x040fe20000410000 */
[----:B------:R-:W-:Y:S01]  /*7f60*/  MOV R126, R212 ;  /* 0x000000d4007e7202 */ /* 0x000fe20000000f00 */
[C---:B------:R-:W-:Y:S02]  /*7f70*/  FMUL.FTZ R51, R140.reuse, R127 ;  /* 0x0000007f8c337220 */ /* 0x040fe40000410000 */
[----:B------:R-:W-:Y:S02]  /*7f80*/  IMAD.MOV.U32 R127, RZ, RZ, R211 ;  /* 0x000000ffff7f7224 */ /* 0x000fe400078e00d3 */
[C---:B------:R-:W-:Y:S01]  /*7f90*/  FMUL.FTZ R7, R140.reuse, R155 ;  /* 0x0000009b8c077220 */ /* 0x040fe20000410000 */
[----:B------:R-:W-:Y:S01]  /*7fa0*/  MOV R155, R181 ;  /* 0x000000b5009b7202 */ /* 0x000fe20000000f00 */
[C---:B------:R-:W-:Y:S02]  /*7fb0*/  FMUL.FTZ R34, R140.reuse, R114 ;  /* 0x000000728c227220 */ /* 0x040fe40000410000 */
[----:B------:R-:W-:Y:S01]  /*7fc0*/  FMUL.FTZ R35, R140, R115 ;  /* 0x000000738c237220 */ /* 0x000fe20000410000 */
[----:B------:R-:W-:Y:S01]  /*7fd0*/  F2FP.BF16.PACK_AB R181, R152, R155 ;  /* 0x0000009b98b5723e */ /* 0x000fe200000010ff */
[----:B------:R-:W-:Y:S01]  /*7fe0*/  IMAD.MOV.U32 R147, RZ, RZ, R60 ;  /* 0x000000ffff937224 */ /* 0x000fe200078e003c */
[----:B------:R-:W-:Y:S01]  /*7ff0*/  LDSM.16.MT88.4 R112, [R222+0x500] ;  /* 0x00050000de70783b */ /* 0x000fe20000004200 */
[C---:B------:R-:W-:Y:S02]  /*8000*/  FMUL.FTZ R70, R140.reuse, R70 ;  /* 0x000000468c467220 */ /* 0x040fe40000410000 */
[----:B------:R-:W-:Y:S02]  /*8010*/  FMUL.FTZ R71, R140, R71 ;  /* 0x000000478c477220 */ /* 0x000fe40000410000 */
[----:B-1----:R-:W-:Y:S02]  /*8020*/  FADD.FTZ R0, -R2, R148 ;  /* 0x0000009402007221 */ /* 0x002fe40000010100 */
[----:B------:R-:W-:Y:S02]  /*8030*/  FFMA.FTZ R2, R186, c[0x0][0x2d0], -R150 ;  /* 0x0000b400ba027a23 */ /* 0x000fe40000010896 */
[----:B------:R-:W-:Y:S02]  /*8040*/  FMUL.FTZ R0, R0, c[0x0][0x2d0] ;  /* 0x0000b40000007a20 */ /* 0x000fe40000410000 */
[----:B------:R1:W-:Y:S01]  /*8050*/  MUFU.EX2 R44, R2 ;  /* 0x00000002002c7308 */ /* 0x0003e20000000800 */
[C---:B--2---:R-:W-:Y:S02]  /*8060*/  FMUL.FTZ R13, R3.reuse, R161 ;  /* 0x000000a1030d7220 */ /* 0x044fe40000410000 */
[----:B------:R-:W-:Y:S01]  /*8070*/  IMAD.MOV.U32 R148, RZ, RZ, R176 ;  /* 0x000000ffff947224 */ /* 0x000fe200078e00b0 */
[----:B------:R-:W-:Y:S01]  /*8080*/  F2FP.BF16.PACK_AB R176, R48, R252 ;  /* 0x000000fc30b0723e */ /* 0x000fe200000010ff */
[----:B------:R-:W-:Y:S02]  /*8090*/  IMAD.MOV.U32 R161, RZ, RZ, R252 ;  /* 0x000000ffffa17224 */ /* 0x000fe400078e00fc */
[----:B------:R-:W-:Y:S01]  /*80a0*/  FMUL.FTZ R8, R3, R156 ;  /* 0x0000009c03087220 */ /* 0x000fe20000410000 */
[----:B------:R-:W-:Y:S01]  /*80b0*/  F2FP.BF16.PACK_AB R178, R247, R148 ;  /* 0x00000094f7b2723e */ /* 0x000fe200000010ff */
[----:B------:R-:W-:Y:S01]  /*80c0*/  IMAD.MOV.U32 R156, RZ, RZ, R247 ;  /* 0x000000ffff9c7224 */ /* 0x000fe200078e00f7 */
[----:B------:R-:W2:Y:S01]  /*80d0*/  MUFU.EX2 R0, R0 ;  /* 0x0000000000007308 */ /* 0x000ea20000000800 */
[C---:B------:R-:W-:Y:S01]  /*80e0*/  FMUL.FTZ R9, R3.reuse, R157 ;  /* 0x0000009d03097220 */ /* 0x040fe20000410000 */
[----:B------:R-:W-:Y:S01]  /*80f0*/  MOV R157, R214 ;  /* 0x000000d6009d7202 */ /* 0x000fe20000000f00 */
[C---:B------:R-:W-:Y:S02]  /*8100*/  FMUL.FTZ R24, R3.reuse, R104 ;  /* 0x0000006803187220 */ /* 0x040fe40000410000 */
[-C--:B------:R-:W-:Y:S01]  /*8110*/  HMMA.16816.F32.BF16 R4, R176, R20.reuse, R4 ;  /* 0x00000014b004723c */ /* 0x080fe20000041804 */
[C---:B------:R-:W-:Y:S02]  /*8120*/  FMUL.FTZ R12, R3.reuse, R160 ;  /* 0x000000a0030c7220 */ /* 0x040fe40000410000 */
[C---:B------:R-:W-:Y:S02]  /*8130*/  FMUL.FTZ R25, R3.reuse, R105 ;  /* 0x0000006903197220 */ /* 0x040fe40000410000 */
[C---:B------:R-:W-:Y:S02]  /*8140*/  FMUL.FTZ R28, R3.reuse, R108 ;  /* 0x0000006c031c7220 */ /* 0x040fe40000410000 */
[----:B------:R-:W-:Y:S02]  /*8150*/  FMUL.FTZ R29, R3, R109 ;  /* 0x0000006d031d7220 */ /* 0x000fe40000410000 */
[----:B-1----:R-:W-:Y:S03]  /*8160*/  FFMA.FTZ R2, R187, c[0x0][0x2d0], -R150 ;  /* 0x0000b400bb027a23 */ /* 0x002fe60000010896 */
[C---:B------:R-:W-:Y:S01]  /*8170*/  FMUL.FTZ R40, R3.reuse, R120 ;  /* 0x0000007803287220 */ /* 0x040fe20000410000 */
[----:B------:R1:W-:Y:S01]  /*8180*/  MUFU.EX2 R46, R2 ;  /* 0x00000002002e7308 */ /* 0x0003e20000000800 */
[----:B------:R-:W-:Y:S02]  /*8190*/  FMUL.FTZ R41, R3, R121 ;  /* 0x0000007903297220 */ /* 0x000fe40000410000 */
[----:B------:R-:W-:Y:S02]  /*81a0*/  IMAD.MOV.U32 R160, RZ, RZ, R48 ;  /* 0x000000ffffa07224 */ /* 0x000fe400078e0030 */
[----:B------:R-:W-:Y:S01]  /*81b0*/  FMUL.FTZ R48, R141, R124 ;  /* 0x0000007c8d307220 */ /* 0x000fe20000410000 */
[----:B------:R-:W-:Y:S01]  /*81c0*/  MOV R124, R65 ;  /* 0x00000041007c7202 */ /* 0x000fe20000000f00 */
[C---:B--2---:R-:W-:Y:S02]  /*81d0*/  FMUL.FTZ R43, R0.reuse, R123 ;  /* 0x0000007b002b7220 */ /* 0x044fe40000410000 */
[----:B------:R-:W-:Y:S02]  /*81e0*/  IMAD.MOV.U32 R123, RZ, RZ, R44 ;  /* 0x000000ffff7b7224 */ /* 0x000fe400078e002c */
[----:B------:R-:W-:Y:S02]  /*81f0*/  FMUL.FTZ R44, R3, R168 ;  /* 0x000000a8032c7220 */ /* 0x000fe40000410000 */
[C---:B------:R-:W-:Y:S02]  /*8200*/  FMUL.FTZ R47, R0.reuse, R171 ;  /* 0x000000ab002f7220 */ /* 0x040fe40000410000 */
[C---:B------:R-:W-:Y:S01]  /*8210*/  FMUL.FTZ R14, R0.reuse, R162 ;  /* 0x000000a2000e7220 */ /* 0x040fe20000410000 */
[----:B------:R-:W-:Y:S01]  /*8220*/  MOV R162, R251 ;  /* 0x000000fb00a27202 */ /* 0x000fe20000000f00 */
[C---:B------:R-:W-:Y:S02]  /*8230*/  FMUL.FTZ R15, R0.reuse, R163 ;  /* 0x000000a3000f7220 */ /* 0x040fe40000410000 */
[----:B------:R-:W-:Y:S02]  /*8240*/  IMAD.MOV.U32 R163, RZ, RZ, R250 ;  /* 0x000000ffffa37224 */ /* 0x000fe400078e00fa */
[----:B------:R-:W-:Y:S02]  /*8250*/  FMUL.FTZ R11, R0, R159 ;  /* 0x0000009f000b7220 */ /* 0x000fe40000410000 */
[----:B------:R-:W-:Y:S02]  /*8260*/  IMAD.MOV.U32 R159, RZ, RZ, R219 ;  /* 0x000000ffff9f7224 */ /* 0x000fe400078e00db */
[----:B-1----:R-:W-:Y:S01]  /*8270*/  FFMA.FTZ R2, R188, c[0x0][0x2d0], -R151 ;  /* 0x0000b400bc027a23 */ /* 0x002fe20000010897 */
[----:B------:R-:W-:Y:S01]  /*8280*/  MOV R188, R67 ;  /* 0x0000004300bc7202 */ /* 0x000fe20000000f00 */
[C---:B------:R-:W-:Y:S02]  /*8290*/  FMUL.FTZ R10, R0.reuse, R158 ;  /* 0x0000009e000a7220 */ /* 0x040fe40000410000 */
[----:B------:R1:W2:Y:S01]  /*82a0*/  MUFU.EX2 R45, R2 ;  /* 0x00000002002d7308 */ /* 0x0002a20000000800 */
[----:B------:R-:W-:Y:S02]  /*82b0*/  IMAD.MOV.U32 R158, RZ, RZ, R215 ;  /* 0x000000ffff9e7224 */ /* 0x000fe400078e00d7 */
[C---:B------:R-:W-:Y:S02]  /*82c0*/  FMUL.FTZ R26, R0.reuse, R106 ;  /* 0x0000006a001a7220 */ /* 0x040fe40000410000 */
[C---:B------:R-:W-:Y:S01]  /*82d0*/  HMMA.16816.F32.BF16 R8, R180.reuse, R20, R8 ;  /* 0x00000014b408723c */ /* 0x040fe20000041808 */
[----:B------:R-:W-:Y:S02]  /*82e0*/  FMUL.FTZ R27, R0, R107 ;  /* 0x0000006b001b7220 */ /* 0x000fe40000410000 */
[----:B------:R-:W-:Y:S01]  /*82f0*/  LDSM.16.MT88.4 R104, [R221+0x2100] ;  /* 0x00210000dd68783b */ /* 0x000fe20000004200 */
[C---:B------:R-:W-:Y:S02]  /*8300*/  FMUL.FTZ R65, R141.reuse, R137 ;  /* 0x000000898d417220 */ /* 0x040fe40000410000 */
[----:B------:R-:W-:Y:S02]  /*8310*/  FMUL.FTZ R67, R140, R139 ;  /* 0x0000008b8c437220 */ /* 0x000fe40000410000 */
[-C--:B------:R-:W-:Y:S01]  /*8320*/  HMMA.16816.F32.BF16 R12, R180, R22.reuse, R12 ;  /* 0x00000016b40c723c */ /* 0x080fe2000004180c */
[C---:B------:R-:W-:Y:S03]  /*8330*/  FMUL.FTZ R20, R141.reuse, R100 ;  /* 0x000000648d147220 */ /* 0x040fe60000410000 */
[----:B------:R-:W-:Y:S02]  /*8340*/  FMUL.FTZ R21, R141, R101 ;  /* 0x000000658d157220 */ /* 0x000fe40000410000 */
[C---:B------:R-:W-:Y:S02]  /*8350*/  FMUL.FTZ R30, R0.reuse, R110 ;  /* 0x0000006e001e7220 */ /* 0x040fe40000410000 */
[C---:B------:R-:W-:Y:S01]  /*8360*/  HMMA.16816.F32.BF16 R16, R176.reuse, R22, R16 ;  /* 0x00000016b010723c */ /* 0x040fe20000041810 */
[C---:B------:R-:W-:Y:S03]  /*8370*/  FMUL.FTZ R31, R0.reuse, R111 ;  /* 0x0000006f001f7220 */ /* 0x040fe60000410000 */
[----:B-1----:R-:W-:Y:S02]  /*8380*/  FFMA.FTZ R2, R189, c[0x0][0x2d0], -R151 ;  /* 0x0000b400bd027a23 */ /* 0x002fe40000010897 */
[----:B--2---:R-:W-:Y:S02]  /*8390*/  IMAD.MOV.U32 R168, RZ, RZ, R45 ;  /* 0x000000ffffa87224 */ /* 0x004fe400078e002d */
[C---:B------:R-:W-:Y:S01]  /*83a0*/  FMUL.FTZ R45, R3.reuse, R169 ;  /* 0x000000a9032d7220 */ /* 0x040fe20000410000 */
[----:B------:R-:W-:Y:S03]  /*83b0*/  MOV R169, R46 ;  /* 0x0000002e00a97202 */ /* 0x000fe60000000f00 */
[----:B------:R-:W-:Y:S02]  /*83c0*/  FMUL.FTZ R46, R0, R170 ;  /* 0x000000aa002e7220 */ /* 0x000fe40000410000 */
[----:B------:R1:W2:Y:S01]  /*83d0*/  MUFU.EX2 R170, R2 ;  /* 0x0000000200aa7308 */ /* 0x0002a20000000800 */
[C---:B------:R-:W-:Y:S02]  /*83e0*/  FMUL.FTZ R22, R140.reuse, R102 ;  /* 0x000000668c167220 */ /* 0x040fe40000410000 */
[----:B------:R-:W-:Y:S02]  /*83f0*/  FMUL.FTZ R23, R140, R103 ;  /* 0x000000678c177220 */ /* 0x000fe40000410000 */
[----:B------:R-:W3:Y:S01]  /*8400*/  LDSM.16.MT88.4 R100, [R222+0x1100] ;  /* 0x00110000de64783b */ /* 0x000ee20000004200 */
[C---:B------:R-:W-:Y:S01]  /*8410*/  FMUL.FTZ R42, R0.reuse, R122 ;  /* 0x0000007a002a7220 */ /* 0x040fe20000410000 */
[----:B------:R-:W-:Y:S01]  /*8420*/  MOV R122, R56 ;  /* 0x00000038007a7202 */ /* 0x000fe20000000f00 */
[C---:B------:R-:W-:Y:S02]  /*8430*/  FMUL.FTZ R56, R3.reuse, R132 ;  /* 0x0000008403387220 */ /* 0x040fe40000410000 */
[-C--:B------:R-:W-:Y:S01]  /*8440*/  HMMA.16816.F32.BF16 R20, R176, R36.reuse, R20 ;  /* 0x00000024b014723c */ /* 0x080fe20000041814 */
[C---:B------:R-:W-:Y:S02]  /*8450*/  FMUL.FTZ R59, R0.reuse, R135 ;  /* 0x00000087003b7220 */ /* 0x040fe40000410000 */
[----:B------:R-:W-:Y:S02]  /*8460*/  IMAD.MOV.U32 R121, RZ, RZ, R62 ;  /* 0x000000ffff797224 */ /* 0x000fe400078e003e */
[C---:B------:R-:W-:Y:S02]  /*8470*/  FMUL.FTZ R60, R3.reuse, R172 ;  /* 0x000000ac033c7220 */ /* 0x040fe40000410000 */
[----:B------:R-:W-:Y:S01]  /*8480*/  FMUL.FTZ R61, R3, R173 ;  /* 0x000000ad033d7220 */ /* 0x000fe20000410000 */
[C---:B------:R-:W-:Y:S01]  /*8490*/  HMMA.16816.F32.BF16 R24, R180.reuse, R36, R24 ;  /* 0x00000024b418723c */ /* 0x040fe20000041818 */
[C---:B------:R-:W-:Y:S03]  /*84a0*/  FMUL.FTZ R62, R0.reuse, R174 ;  /* 0x000000ae003e7220 */ /* 0x040fe60000410000 */
[----:B------:R-:W-:Y:S02]  /*84b0*/  FMUL.FTZ R63, R0, R175 ;  /* 0x000000af003f7220 */ /* 0x000fe40000410000 */
[----:B-1----:R-:W-:Y:S02]  /*84c0*/  FFMA.FTZ R2, R192, c[0x0][0x2d0], -R150 ;  /* 0x0000b400c0027a23 */ /* 0x002fe40000010896 */
[-C--:B------:R-:W-:Y:S01]  /*84d0*/  HMMA.16816.F32.BF16 R28, R180, R38.reuse, R28 ;  /* 0x00000026b41c723c */ /* 0x080fe2000004181c */
[----:B------:R-:W-:Y:S01]  /*84e0*/  IMAD.MOV.U32 R192, RZ, RZ, R213 ;  /* 0x000000ffffc07224 */ /* 0x000fe200078e00d5 */
[----:B------:R1:W-:Y:S02]  /*84f0*/  MUFU.EX2 R171, R2 ;  /* 0x0000000200ab7308 */ /* 0x0003e40000000800 */
[C---:B------:R-:W-:Y:S02]  /*8500*/  FMUL.FTZ R36, R141.reuse, R116 ;  /* 0x000000748d247220 */ /* 0x040fe40000410000 */
[----:B------:R-:W-:Y:S02]  /*8510*/  FMUL.FTZ R37, R141, R117 ;  /* 0x000000758d257220 */ /* 0x000fe40000410000 */
[C---:B------:R-:W-:Y:S01]  /*8520*/  HMMA.16816.F32.BF16 R32, R176.reuse, R38, R32 ;  /* 0x00000026b020723c */ /* 0x040fe20000041820 */
[----:B------:R-:W-:Y:S03]  /*8530*/  IMAD.MOV.U32 R186, RZ, RZ, R58 ;  /* 0x000000ffffba7224 */ /* 0x000fe600078e003a */
[----:B------:R-:W-:Y:S02]  /*8540*/  FMUL.FTZ R58, R0, R134 ;  /* 0x00000086003a7220 */ /* 0x000fe40000410000 */
[----:B------:R-:W-:Y:S02]  /*8550*/  IMAD.MOV.U32 R187, RZ, RZ, R57 ;  /* 0x000000ffffbb7224 */ /* 0x000fe400078e0039 */
[C---:B------:R-:W-:Y:S04]  /*8560*/  FMUL.FTZ R38, R140.reuse, R118 ;  /* 0x000000768c267220 */ /* 0x040fe80000410000 */
[C---:B------:R-:W-:Y:S02]  /*8570*/  FMUL.FTZ R39, R140.reuse, R119 ;  /* 0x000000778c277220 */ /* 0x040fe40000410000 */
[----:B------:R-:W-:Y:S01]  /*8580*/  LDSM.16.MT88.4 R116, [R221+0x1500] ;  /* 0x00150000dd74783b */ /* 0x000fe20000004200 */
[----:B------:R-:W-:Y:S02]  /*8590*/  FMUL.FTZ R57, R3, R133 ;  /* 0x0000008503397220 */ /* 0x000fe40000410000 */
[----:B------:R-:W-:Y:S02]  /*85a0*/  IMAD.MOV.U32 R189, RZ, RZ, R66 ;  /* 0x000000ffffbd7224 */ /* 0x000fe400078e0042 */
[-C--:B------:R-:W-:Y:S01]  /*85b0*/  HMMA.16816.F32.BF16 R36, R176, R52.reuse, R36 ;  /* 0x00000034b024723c */ /* 0x080fe20000041824 */
[----:B-1----:R-:W-:Y:S01]  /*85c0*/  FFMA.FTZ R2, R193, c[0x0][0x2d0], -R150 ;  /* 0x0000b400c1027a23 */ /* 0x002fe20000010896 */
[----:B------:R-:W-:Y:S01]  /*85d0*/  MOV R193, R209 ;  /* 0x000000d100c17202 */ /* 0x000fe20000000f00 */
[----:B------:R-:W-:Y:S02]  /*85e0*/  FMUL.FTZ R66, R140, R138 ;  /* 0x0000008a8c427220 */ /* 0x000fe40000410000 */
[----:B------:R1:W4:Y:S01]  /*85f0*/  MUFU.EX2 R252, R2 ;  /* 0x0000000200fc7308 */ /* 0x0003220000000800 */
[----:B------:R-:W-:Y:S01]  /*8600*/  LDSM.16.MT88.4 R136, [R222+0x1d00] ;  /* 0x001d0000de88783b */ /* 0x000fe20000004200 */
[C---:B------:R-:W-:Y:S01]  /*8610*/  FMUL.FTZ R72, R3.reuse, R72 ;  /* 0x0000004803487220 */ /* 0x040fe20000410000 */
[C---:B------:R-:W-:Y:S01]  /*8620*/  HMMA.16816.F32.BF16 R40, R180.reuse, R52, R40 ;  /* 0x00000034b428723c */ /* 0x040fe20000041828 */
[----:B------:R-:W-:Y:S03]  /*8630*/  FMUL.FTZ R73, R3, R73 ;  /* 0x0000004903497220 */ /* 0x000fe60000410000 */
[C---:B------:R-:W-:Y:S02]  /*8640*/  FMUL.FTZ R74, R0.reuse, R74 ;  /* 0x0000004a004a7220 */ /* 0x040fe40000410000 */
[C---:B------:R-:W-:Y:S02]  /*8650*/  FMUL.FTZ R75, R0.reuse, R75 ;  /* 0x0000004b004b7220 */ /* 0x040fe40000410000 */
[-C--:B------:R-:W-:Y:S01]  /*8660*/  HMMA.16816.F32.BF16 R44, R180, R54.reuse, R44 ;  /* 0x00000036b42c723c */ /* 0x080fe2000004182c */
[C---:B------:R-:W-:Y:S03]  /*8670*/  FMUL.FTZ R52, R141.reuse, R128 ;  /* 0x000000808d347220 */ /* 0x040fe60000410000 */
[----:B------:R-:W-:Y:S01]  /*8680*/  FMUL.FTZ R53, R141, R129 ;  /* 0x000000818d357220 */ /* 0x000fe20000410000 */
[----:B------:R-:W-:Y:S01]  /*8690*/  MOV R129, R154 ;  /* 0x0000009a00817202 */ /* 0x000fe20000000f00 */
[C---:B------:R-:W-:Y:S02]  /*86a0*/  FMUL.FTZ R76, R3.reuse, R76 ;  /* 0x0000004c034c7220 */ /* 0x040fe40000410000 */
[C---:B------:R-:W-:Y:S01]  /*86b0*/  HMMA.16816.F32.BF16 R48, R176.reuse, R54, R48 ;  /* 0x00000036b030723c */ /* 0x040fe20000041830 */
[----:B------:R-:W-:Y:S03]  /*86c0*/  FMUL.FTZ R77, R3, R77 ;  /* 0x0000004d034d7220 */ /* 0x000fe60000410000 */
[----:B------:R-:W-:Y:S02]  /*86d0*/  FMUL.FTZ R78, R0, R78 ;  /* 0x0000004e004e7220 */ /* 0x000fe40000410000 */
[--C-:B-1----:R-:W-:Y:S02]  /*86e0*/  FFMA.FTZ R2, R196, c[0x0][0x2d0], -R151.reuse ;  /* 0x0000b400c4027a23 */ /* 0x102fe40000010897 */
[C---:B------:R-:W-:Y:S02]  /*86f0*/  FMUL.FTZ R54, R140.reuse, R130 ;  /* 0x000000828c367220 */ /* 0x040fe40000410000 */
[----:B------:R1:W-:Y:S02]  /*8700*/  MUFU.EX2 R251, R2 ;  /* 0x0000000200fb7308 */ /* 0x0003e40000000800 */
[----:B------:R-:W-:Y:S02]  /*8710*/  FMUL.FTZ R55, R140, R131 ;  /* 0x000000838c377220 */ /* 0x000fe40000410000 */
[----:B------:R-:W-:Y:S02]  /*8720*/  FMUL.FTZ R79, R0, R79 ;  /* 0x0000004f004f7220 */ /* 0x000fe40000410000 */
[C---:B------:R-:W-:Y:S02]  /*8730*/  FMUL.FTZ R80, R141.reuse, R80 ;  /* 0x000000508d507220 */ /* 0x040fe40000410000 */
[----:B------:R-:W-:Y:S01]  /*8740*/  FMUL.FTZ R81, R141, R81 ;  /* 0x000000518d517220 */ /* 0x000fe20000410000 */
[-C--:B---3--:R-:W-:Y:S01]  /*8750*/  HMMA.16816.F32.BF16 R52, R176, R100.reuse, R52 ;  /* 0x00000064b034723c */ /* 0x088fe20000041834 */
[C---:B------:R-:W-:Y:S02]  /*8760*/  FMUL.FTZ R82, R140.reuse, R82 ;  /* 0x000000528c527220 */ /* 0x040fe40000410000 */
[----:B------:R-:W-:Y:S02]  /*8770*/  FMUL.FTZ R83, R140, R83 ;  /* 0x000000538c537220 */ /* 0x000fe40000410000 */
[C---:B------:R-:W-:Y:S02]  /*8780*/  FMUL.FTZ R88, R3.reuse, R88 ;  /* 0x0000005803587220 */ /* 0x040fe40000410000 */
[C---:B------:R-:W-:Y:S01]  /*8790*/  FMUL.FTZ R89, R3.reuse, R89 ;  /* 0x0000005903597220 */ /* 0x040fe20000410000 */
[C---:B------:R-:W-:Y:S01]  /*87a0*/  HMMA.16816.F32.BF16 R56, R180.reuse, R100, R56 ;  /* 0x00000064b438723c */ /* 0x040fe20000041838 */
[C---:B------:R-:W-:Y:S03]  /*87b0*/  FMUL.FTZ R90, R0.reuse, R90 ;  /* 0x0000005a005a7220 */ /* 0x040fe60000410000 */
[C---:B------:R-:W-:Y:S02]  /*87c0*/  FMUL.FTZ R91, R0.reuse, R91 ;  /* 0x0000005b005b7220 */ /* 0x040fe40000410000 */
[----:B------:R-:W-:Y:S02]  /*87d0*/  FMUL.FTZ R92, R3, R92 ;  /* 0x0000005c035c7220 */ /* 0x000fe40000410000 */
[-C--:B------:R-:W-:Y:S01]  /*87e0*/  HMMA.16816.F32.BF16 R60, R180, R102.reuse, R60 ;  /* 0x00000066b43c723c */ /* 0x080fe2000004183c */
[----:B-1----:R-:W-:Y:S03]  /*87f0*/  FFMA.FTZ R2, R197, c[0x0][0x2d0], -R151 ;  /* 0x0000b400c5027a23 */ /* 0x002fe60000010897 */
[----:B------:R-:W-:Y:S01]  /*8800*/  FMUL.FTZ R93, R3, R93 ;  /* 0x0000005d035d7220 */ /* 0x000fe20000410000 */
[----:B------:R1:W3:Y:S01]  /*8810*/  MUFU.EX2 R250, R2 ;  /* 0x0000000200fa7308 */ /* 0x0002e20000000800 */
[C---:B------:R-:W-:Y:S02]  /*8820*/  FMUL.FTZ R94, R0.reuse, R94 ;  /* 0x0000005e005e7220 */ /* 0x040fe40000410000 */
[C---:B------:R-:W-:Y:S01]  /*8830*/  HMMA.16816.F32.BF16 R64, R176.reuse, R102, R64 ;  /* 0x00000066b040723c */ /* 0x040fe20000041840 */
[----:B------:R-:W2:Y:S03]  /*8840*/  LDSM.16.MT88.4 R100, [R222+0x2100] ;  /* 0x00210000de64783b */ /* 0x000ea60000004200 */
[----:B------:R-:W-:Y:S02]  /*8850*/  FMUL.FTZ R95, R0, R95 ;  /* 0x0000005f005f7220 */ /* 0x000fe40000410000 */
[----:B------:R-:W-:Y:S02]  /*8860*/  IMAD.MOV.U32 R128, RZ, RZ, R153 ;  /* 0x000000ffff807224 */ /* 0x000fe400078e0099 */
[-C--:B------:R-:W-:Y:S01]  /*8870*/  HMMA.16816.F32.BF16 R68, R176, R104.reuse, R68 ;  /* 0x00000068b044723c */ /* 0x080fe20000041844 */
[C---:B------:R-:W-:Y:S03]  /*8880*/  FMUL.FTZ R84, R141.reuse, R84 ;  /* 0x000000548d547220 */ /* 0x040fe60000410000 */
[C---:B------:R-:W-:Y:S02]  /*8890*/  FMUL.FTZ R85, R141.reuse, R85 ;  /* 0x000000558d557220 */ /* 0x040fe40000410000 */
[C---:B------:R-:W-:Y:S02]  /*88a0*/  FMUL.FTZ R86, R140.reuse, R86 ;  /* 0x000000568c567220 */ /* 0x040fe40000410000 */
[C---:B------:R-:W-:Y:S01]  /*88b0*/  HMMA.16816.F32.BF16 R72, R180.reuse, R104, R72 ;  /* 0x00000068b448723c */ /* 0x040fe20000041848 */
[----:B------:R-:W-:Y:S03]  /*88c0*/  FMUL.FTZ R87, R140, R87 ;  /* 0x000000578c577220 */ /* 0x000fe60000410000 */
[C---:B------:R-:W-:Y:S02]  /*88d0*/  FMUL.FTZ R96, R141.reuse, R96 ;  /* 0x000000608d607220 */ /* 0x040fe40000410000 */
[----:B-1----:R-:W-:Y:S02]  /*88e0*/  FFMA.FTZ R2, R190, c[0x0][0x2d0], -R184 ;  /* 0x0000b400be027a23 */ /* 0x002fe400000108b8 */
[-C--:B------:R-:W-:Y:S01]  /*88f0*/  HMMA.16816.F32.BF16 R76, R180, R106.reuse, R76 ;  /* 0x0000006ab44c723c */ /* 0x080fe2000004184c */
[----:B------:R-:W-:Y:S01]  /*8900*/  FMUL.FTZ R97, R141, R97 ;  /* 0x000000618d617220 */ /* 0x000fe20000410000 */
[----:B------:R1:W-:Y:S02]  /*8910*/  MUFU.EX2 R249, R2 ;  /* 0x0000000200f97308 */ /* 0x0003e40000000800 */
[C---:B------:R-:W-:Y:S02]  /*8920*/  FMUL.FTZ R98, R140.reuse, R98 ;  /* 0x000000628c627220 */ /* 0x040fe40000410000 */
[----:B------:R-:W-:Y:S02]  /*8930*/  FMUL.FTZ R99, R140, R99 ;  /* 0x000000638c637220 */ /* 0x000fe40000410000 */
[C---:B------:R-:W-:Y:S01]  /*8940*/  HMMA.16816.F32.BF16 R80, R176.reuse, R106, R80 ;  /* 0x0000006ab050723c */ /* 0x040fe20000041850 */
[----:B------:R-:W3:Y:S03]  /*8950*/  LDSM.16.MT88.4 R104, [R221+0x500] ;  /* 0x00050000dd68783b */ /* 0x000ee60000004200 */
[----:B------:R-:W-:Y:S04]  /*8960*/  FFMA.FTZ R120, R210, c[0x0][0x2d0], -R150 ;  /* 0x0000b400d2787a23 */ /* 0x000fe80000010896 */
[----:B------:R-:W-:Y:S01]  /*8970*/  MUFU.EX2 R210, R120 ;  /* 0x0000007800d27308 */ /* 0x000fe20000000800 */
[-C--:B--2---:R-:W-:Y:S08]  /*8980*/  HMMA.16816.F32.BF16 R84, R176, R100.reuse, R84 ;  /* 0x00000064b054723c */ /* 0x084ff00000041854 */
[C---:B------:R-:W-:Y:S01]  /*8990*/  HMMA.16816.F32.BF16 R88, R180.reuse, R100, R88 ;  /* 0x00000064b458723c */ /* 0x040fe20000041858 */
[--C-:B-1----:R-:W-:Y:S04]  /*89a0*/  FFMA.FTZ R2, R191, c[0x0][0x2d0], -R184.reuse ;  /* 0x0000b400bf027a23 */ /* 0x102fe800000108b8 */
[----:B------:R1:W2:Y:S02]  /*89b0*/  MUFU.EX2 R248, R2 ;  /* 0x0000000200f87308 */ /* 0x0002a40000000800 */
[----:B------:R-:W-:Y:S01]  /*89c0*/  F2FP.BF16.PACK_AB R100, R169, R123 ;  /* 0x0000007ba964723e */ /* 0x000fe200000010ff */
[-C--:B------:R-:W-:Y:S01]  /*89d0*/  HMMA.16816.F32.BF16 R92, R180, R102.reuse, R92 ;  /* 0x00000066b45c723c */ /* 0x080fe2000004185c */
[----:B------:R-:W-:Y:S03]  /*89e0*/  LDSM.16.MT88.4 R180, [R221+0x2d00] ;  /* 0x002d0000ddb4783b */ /* 0x000fe60000004200 */
[----:B------:R-:W-:Y:S04]  /*89f0*/  F2FP.BF16.PACK_AB R101, R170, R168 ;  /* 0x000000a8aa65723e */ /* 0x000fe800000010ff */
[----:B------:R-:W-:Y:S07]  /*8a00*/  HMMA.16816.F32.BF16 R96, R176, R102, R96 ;  /* 0x00000066b060723c */ /* 0x000fee0000041860 */
[----:B----4-:R-:W-:Y:S02]  /*8a10*/  F2FP.BF16.PACK_AB R102, R252, R171 ;  /* 0x000000abfc66723e */ /* 0x010fe400000010ff */
[----:B---3--:R-:W-:Y:S03]  /*8a20*/  F2FP.BF16.PACK_AB R103, R250, R251 ;  /* 0x000000fbfa67723e */ /* 0x008fe600000010ff */
[--C-:B-1----:R-:W-:Y:S01]  /*8a30*/  FFMA.FTZ R2, R194, c[0x0][0x2d0], -R184.reuse ;  /* 0x0000b400c2027a23 */ /* 0x102fe200000108b8 */
[----:B--2---:R-:W-:Y:S03]  /*8a40*/  F2FP.BF16.PACK_AB R108, R248, R249 ;  /* 0x000000f9f86c723e */ /* 0x004fe600000010ff */
[-C--:B------:R-:W-:Y:S01]  /*8a50*/  HMMA.16816.F32.BF16 R4, R100, R104.reuse, R4 ;  /* 0x000000686404723c */ /* 0x080fe20000041804 */
        /* <DEDUP_REMOVED lines=20> */
[----:B-1----:R-:W-:Y:S04]  /*8ba0*/  FFMA.FTZ R2, R205, c[0x0][0x2d0], -R150 ;  /* 0x0000b400cd027a23 */ /* 0x002fe80000010896 */
        /* <DEDUP_REMOVED lines=13> */
[----:B------:R4:W1:Y:S01]  /*8c80*/  MUFU.EX2 R211, R2 ;  /* 0x0000000200d37308 */ /* 0x0008620000000800 */
[----:B------:R-:W3:Y:S06]  /*8c90*/  LDSM.16.MT88.4 R116, [R222+0x2500] ;  /* 0x00250000de74783b */ /* 0x000eec0000004200 */
[-C--:B--2---:R-:W-:Y:S08]  /*8ca0*/  HMMA.16816.F32.BF16 R52, R100, R104.reuse, R52 ;  /* 0x000000686434723c */ /* 0x084ff00000041834 */
[C---:B------:R-:W-:Y:S07]  /*8cb0*/  HMMA.16816.F32.BF16 R56, R108.reuse, R104, R56 ;  /* 0x000000686c38723c */ /* 0x040fee0000041838 */
[----:B------:R-:W-:Y:S01]  /*8cc0*/  FFMA.FTZ R104, R204, c[0x0][0x2d0], -R184 ;  /* 0x0000b400cc687a23 */ /* 0x000fe200000108b8 */
[-C--:B------:R-:W-:Y:S01]  /*8cd0*/  HMMA.16816.F32.BF16 R60, R108, R106.reuse, R60 ;  /* 0x0000006a6c3c723c */ /* 0x080fe2000004183c */
[----:B----4-:R-:W-:Y:S02]  /*8ce0*/  FFMA.FTZ R2, R208, c[0x0][0x2d0], -R150 ;  /* 0x0000b400d0027a23 */ /* 0x010fe40000010896 */
[----:B------:R2:W-:Y:S05]  /*8cf0*/  MUFU.EX2 R204, R104 ;  /* 0x0000006800cc7308 */ /* 0x0005ea0000000800 */
[C---:B------:R-:W-:Y:S05]  /*8d00*/  HMMA.16816.F32.BF16 R64, R100.reuse, R106, R64 ;  /* 0x0000006a6440723c */ /* 0x040fea0000041840 */
[----:B------:R4:W3:Y:S03]  /*8d10*/  MUFU.EX2 R208, R2 ;  /* 0x0000000200d07308 */ /* 0x0008e60000000800 */
[-C--:B-1----:R-:W-:Y:S08]  /*8d20*/  HMMA.16816.F32.BF16 R68, R100, R112.reuse, R68 ;  /* 0x000000706444723c */ /* 0x082ff00000041844 */
[C---:B------:R-:W-:Y:S01]  /*8d30*/  HMMA.16816.F32.BF16 R72, R108.reuse, R112, R72 ;  /* 0x000000706c48723c */ /* 0x040fe20000041848 */
[----:B--2---:R-:W1:Y:S07]  /*8d40*/  LDSM.16.MT88.4 R104, [R221+0x900] ;  /* 0x00090000dd68783b */ /* 0x004e6e0000004200 */
[-C--:B------:R-:W-:Y:S01]  /*8d50*/  HMMA.16816.F32.BF16 R76, R108, R114.reuse, R76 ;  /* 0x000000726c4c723c */ /* 0x080fe2000004184c */
[--C-:B----4-:R-:W-:Y:S03]  /*8d60*/  FFMA.FTZ R2, R244, c[0x0][0x2d0], -R151.reuse ;  /* 0x0000b400f4027a23 */ /* 0x110fe60000010897 */
[----:B------:R-:W-:Y:S04]  /*8d70*/  MOV R244, R171 ;  /* 0x000000ab00f47202 */ /* 0x000fe80000000f00 */
[C---:B------:R-:W-:Y:S01]  /*8d80*/  HMMA.16816.F32.BF16 R80, R100.reuse, R114, R80 ;  /* 0x000000726450723c */ /* 0x040fe20000041850 */
[----:B------:R2:W-:Y:S01]  /*8d90*/  MUFU.EX2 R207, R2 ;  /* 0x0000000200cf7308 */ /* 0x0005e20000000800 */
[----:B------:R-:W4:Y:S02]  /*8da0*/  LDSM.16.MT88.4 R112, [R222+0x900] ;  /* 0x00090000de70783b */ /* 0x000f240000004200 */
[----:B------:R-:W-:Y:S04]  /*8db0*/  MOV R171, R152 ;  /* 0x0000009800ab7202 */ /* 0x000fe80000000f00 */
[-C--:B---3--:R-:W-:Y:S08]  /*8dc0*/  HMMA.16816.F32.BF16 R84, R100, R116.reuse, R84 ;  /* 0x000000746454723c */ /* 0x088ff00000041854 */
[C---:B------:R-:W-:Y:S08]  /*8dd0*/  HMMA.16816.F32.BF16 R88, R108.reuse, R116, R88 ;  /* 0x000000746c58723c */ /* 0x040ff00000041858 */
[-C--:B------:R-:W-:Y:S01]  /*8de0*/  HMMA.16816.F32.BF16 R92, R108, R118.reuse, R92 ;  /* 0x000000766c5c723c */ /* 0x080fe2000004185c */
[----:B--2---:R-:W-:Y:S03]  /*8df0*/  FFMA.FTZ R2, R245, c[0x0][0x2d0], -R151 ;  /* 0x0000b400f5027a23 */ /* 0x004fe60000010897 */
[----:B------:R-:W-:Y:S01]  /*8e00*/  IMAD.MOV.U32 R245, RZ, RZ, R170 ;  /* 0x000000fffff57224 */ /* 0x000fe200078e00aa */
[----:B------:R2:W3:Y:S01]  /*8e10*/  MUFU.EX2 R206, R2 ;  /* 0x0000000200ce7308 */ /* 0x0004e20000000800 */
[----:B------:R-:W-:Y:S02]  /*8e20*/  IMAD.MOV.U32 R170, RZ, RZ, R148 ;  /* 0x000000ffffaa7224 */ /* 0x000fe400078e0094 */
[----:B------:R-:W-:Y:S01]  /*8e30*/  HMMA.16816.F32.BF16 R96, R100, R118, R96 ;  /* 0x000000766460723c */ /* 0x000fe20000041860 */
[----:B------:R-:W4:Y:S06]  /*8e40*/  LDSM.16.MT88.4 R116, [R221+0x1900] ;  /* 0x00190000dd74783b */ /* 0x000f2c0000004200 */
[----:B------:R-:W-:Y:S02]  /*8e50*/  F2FP.BF16.PACK_AB R100, R213, R212 ;  /* 0x000000d4d564723e */ /* 0x000fe400000010ff */
[----:B------:R-:W-:Y:S03]  /*8e60*/  F2FP.BF16.PACK_AB R101, R211, R209 ;  /* 0x000000d1d365723e */ /* 0x000fe600000010ff */
[----:B------:R-:W-:Y:S01]  /*8e70*/  F2FP.BF16.PACK_AB R102, R210, R208 ;  /* 0x000000d0d266723e */ /* 0x000fe200000010ff */
[----:B--2---:R-:W-:Y:S01]  /*8e80*/  FFMA.FTZ R2, R202, c[0x0][0x2d0], -R184 ;  /* 0x0000b400ca027a23 */ /* 0x004fe200000108b8 */
[----:B---3--:R-:W-:Y:S03]  /*8e90*/  F2FP.BF16.PACK_AB R103, R206, R207 ;  /* 0x000000cfce67723e */ /* 0x008fe600000010ff */
[----:B------:R2:W3:Y:S04]  /*8ea0*/  MUFU.EX2 R205, R2 ;  /* 0x0000000200cd7308 */ /* 0x0004e80000000800 */
[-C--:B-1----:R-:W-:Y:S01]  /*8eb0*/  HMMA.16816.F32.BF16 R4, R100, R104.reuse, R4 ;  /* 0x000000686404723c */ /* 0x082fe20000041804 */
[--C-:B--2---:R-:W-:Y:S01]  /*8ec0*/  FFMA.FTZ R2, R216, c[0x0][0x2d0], -R185.reuse ;  /* 0x0000b400d8027a23 */ /* 0x104fe200000108b9 */
[----:B---3--:R-:W-:Y:S02]  /*8ed0*/  F2FP.BF16.PACK_AB R108, R204, R205 ;  /* 0x000000cdcc6c723e */ /* 0x008fe400000010ff */
[----:B------:R-:W-:Y:S02]  /*8ee0*/  MOV R216, R169 ;  /* 0x000000a900d87202 */ /* 0x000fe40000000f00 */
[----:B------:R1:W-:Y:S01]  /*8ef0*/  MUFU.EX2 R203, R2 ;  /* 0x0000000200cb7308 */ /* 0x0003e20000000800 */
[----:B------:R-:W-:Y:S01]  /*8f00*/  MOV R169, R143 ;  /* 0x0000008f00a97202 */ /* 0x000fe20000000f00 */
[----:B-1----:R-:W-:Y:S04]  /*8f10*/  FFMA.FTZ R2, R218, c[0x0][0x2d0], -R185 ;  /* 0x0000b400da027a23 */ /* 0x002fe800000108b9 */
[----:B------:R-:W-:Y:S04]  /*8f20*/  IMAD.MOV.U32 R218, RZ, RZ, R168 ;  /* 0x000000ffffda7224 */ /* 0x000fe800078e00a8 */
[----:B------:R1:W2:Y:S01]  /*8f30*/  MUFU.EX2 R201, R2 ;  /* 0x0000000200c97308 */ /* 0x0002a20000000800 */
[----:B------:R-:W-:Y:S02]  /*8f40*/  IMAD.MOV.U32 R168, RZ, RZ, R155 ;  /* 0x000000ffffa87224 */ /* 0x000fe400078e009b */
[--C-:B-1----:R-:W-:Y:S01]  /*8f50*/  FFMA.FTZ R2, R217, c[0x0][0x2d0], -R184.reuse ;  /* 0x0000b400d9027a23 */ /* 0x102fe200000108b8 */
[----:B--2---:R-:W-:Y:S02]  /*8f60*/  F2FP.BF16.PACK_AB R109, R201, R203 ;  /* 0x000000cbc96d723e */ /* 0x004fe400000010ff */
[----:B------:R-:W-:Y:S04]  /*8f70*/  MOV R217, R123 ;  /* 0x0000007b00d97202 */ /* 0x000fe80000000f00 */
[----:B------:R1:W-:Y:S01]  /*8f80*/  MUFU.EX2 R202, R2 ;  /* 0x0000000200ca7308 */ /* 0x0003e20000000800 */
[----:B------:R-:W-:Y:S02]  /*8f90*/  MOV R123, R160 ;  /* 0x000000a0007b7202 */ /* 0x000fe40000000f00 */
[----:B------:R-:W-:Y:S01]  /*8fa0*/  MOV R160, R156 ;  /* 0x0000009c00a07202 */ /* 0x000fe20000000f00 */
[----:B-1----:R-:W-:Y:S06]  /*8fb0*/  FFMA.FTZ R2, R241, c[0x0][0x2d0], -R184 ;  /* 0x0000b400f1027a23 */ /* 0x002fec00000108b8 */
[----:B------:R1:W2:Y:S02]  /*8fc0*/  MUFU.EX2 R200, R2 ;  /* 0x0000000200c87308 */ /* 0x0002a40000000800 */
[--C-:B-1----:R-:W-:Y:S01]  /*8fd0*/  FFMA.FTZ R2, R239, c[0x0][0x2d0], -R185.reuse ;  /* 0x0000b400ef027a23 */ /* 0x102fe200000108b9 */
[----:B--2---:R-:W-:Y:S07]  /*8fe0*/  F2FP.BF16.PACK_AB R110, R200, R202 ;  /* 0x000000cac86e723e */ /* 0x004fee00000010ff */
[----:B------:R1:W-:Y:S02]  /*8ff0*/  MUFU.EX2 R199, R2 ;  /* 0x0000000200c77308 */ /* 0x0003e40000000800 */
[----:B-1----:R-:W-:Y:S02]  /*9000*/  FFMA.FTZ R2, R243, c[0x0][0x2d0], -R185 ;  /* 0x0000b400f3027a23 */ /* 0x002fe400000108b9 */
[----:B------:R-:W-:Y:S06]  /*9010*/  IMAD.MOV.U32 R243, RZ, RZ, R163 ;  /* 0x000000fffff37224 */ /* 0x000fec00078e00a3 */
[----:B------:R1:W2:Y:S01]  /*9020*/  MUFU.EX2 R198, R2 ;  /* 0x0000000200c67308 */ /* 0x0002a20000000800 */
[----:B------:R-:W-:Y:S02]  /*9030*/  IMAD.MOV.U32 R163, RZ, RZ, R159 ;  /* 0x000000ffffa37224 */ /* 0x000fe400078e009f */
[--C-:B-1----:R-:W-:Y:S01]  /*9040*/  FFMA.FTZ R2, R193, c[0x0][0x2d0], -R150.reuse ;  /* 0x0000b400c1027a23 */ /* 0x102fe20000010896 */
[----:B--2---:R-:W-:Y:S06]  /*9050*/  F2FP.BF16.PACK_AB R111, R198, R199 ;  /* 0x000000c7c66f723e */ /* 0x004fec00000010ff */
[----:B------:R1:W-:Y:S01]  /*9060*/  MUFU.EX2 R197, R2 ;  /* 0x0000000200c57308 */ /* 0x0003e20000000800 */
[C---:B------:R-:W-:Y:S08]  /*9070*/  HMMA.16816.F32.BF16 R8, R108.reuse, R104, R8 ;  /* 0x000000686c08723c */ /* 0x040ff00000041808 */
[-C--:B------:R-:W-:Y:S08]  /*9080*/  HMMA.16816.F32.BF16 R12, R108, R106.reuse, R12 ;  /* 0x0000006a6c0c723c */ /* 0x080ff0000004180c */
[C---:B------:R-:W-:Y:S01]  /*9090*/  HMMA.16816.F32.BF16 R16, R100.reuse, R106, R16 ;  /* 0x0000006a6410723c */ /* 0x040fe20000041810 */
[----:B------:R-:W2:Y:S03]  /*90a0*/  LDSM.16.MT88.4 R104, [R222+0x1900] ;  /* 0x00190000de68783b */ /* 0x000ea60000004200 */
[--C-:B-1----:R-:W-:Y:S04]  /*90b0*/  FFMA.FTZ R2, R192, c[0x0][0x2d0], -R150.reuse ;  /* 0x0000b400c0027a23 */ /* 0x102fe80000010896 */
[-C--:B----4-:R-:W-:Y:S01]  /*90c0*/  HMMA.16816.F32.BF16 R20, R100, R112.reuse, R20 ;  /* 0x000000706414723c */ /* 0x090fe20000041814 */
        /* <DEDUP_REMOVED lines=11> */
[----:B---3--:R-:W-:Y:S07]  /*9180*/  FFMA.FTZ R2, R126, c[0x0][0x2d0], -R151 ;  /* 0x0000b4007e027a23 */ /* 0x008fee0000010897 */
[C---:B------:R-:W-:Y:S01]  /*9190*/  HMMA.16816.F32.BF16 R48, R100.reuse, R118, R48 ;  /* 0x000000766430723c */ /* 0x040fe20000041830 */
[----:B------:R3:W-:Y:S01]  /*91a0*/  MUFU.EX2 R193, R2 ;  /* 0x0000000200c17308 */ /* 0x0007e20000000800 */
[----:B------:R-:W4:Y:S06]  /*91b0*/  LDSM.16.MT88.4 R116, [R222+0x2900] ;  /* 0x00290000de74783b */ /* 0x000f2c0000004200 */
[-C--:B--2---:R-:W-:Y:S08]  /*91c0*/  HMMA.16816.F32.BF16 R52, R100, R104.reuse, R52 ;  /* 0x000000686434723c */ /* 0x084ff00000041834 */
[C---:B------:R-:W-:Y:S08]  /*91d0*/  HMMA.16816.F32.BF16 R56, R108.reuse, R104, R56 ;  /* 0x000000686c38723c */ /* 0x040ff00000041838 */
[-C--:B------:R-:W-:Y:S01]  /*91e0*/  HMMA.16816.F32.BF16 R60, R108, R106.reuse, R60 ;  /* 0x0000006a6c3c723c */ /* 0x080fe2000004183c */
[--C-:B---3--:R-:W-:Y:S03]  /*91f0*/  FFMA.FTZ R2, R125, c[0x0][0x2d0], -R150.reuse ;  /* 0x0000b4007d027a23 */ /* 0x108fe60000010896 */
[----:B------:R-:W-:Y:S01]  /*9200*/  FFMA.FTZ R150, R124, c[0x0][0x2d0], -R150 ;  /* 0x0000b4007c967a23 */ /* 0x000fe20000010896 */
[----:B------:R2:W-:Y:S01]  /*9210*/  MUFU.EX2 R194, R2 ;  /* 0x0000000200c27308 */ /* 0x0005e20000000800 */
[----:B------:R-:W-:Y:S02]  /*9220*/  IMAD.MOV.U32 R124, RZ, RZ, R121 ;  /* 0x000000ffff7c7224 */ /* 0x000fe400078e0079 */
[C---:B------:R-:W-:Y:S01]  /*9230*/  HMMA.16816.F32.BF16 R64, R100.reuse, R106, R64 ;  /* 0x0000006a6440723c */ /* 0x040fe20000041840 */
[----:B------:R-:W-:Y:S05]  /*9240*/  IMAD.MOV.U32 R121, RZ, RZ, R166 ;  /* 0x000000ffff797224 */ /* 0x000fea00078e00a6 */
[----:B------:R-:W-:Y:S01]  /*9250*/  MOV R239, R121 ;  /* 0x0000007900ef7202 */ /* 0x000fe20000000f00 */
[----:B------:R-:W3:Y:S01]  /*9260*/  MUFU.EX2 R192, R150 ;  /* 0x0000009600c07308 */ /* 0x000ee20000000800 */
[-C--:B-1----:R-:W-:Y:S01]  /*9270*/  HMMA.16816.F32.BF16 R68, R100, R112.reuse, R68 ;  /* 0x000000706444723c */ /* 0x082fe20000041844 */
[----:B------:R-:W-:Y:S03]  /*9280*/  MOV R121, R162 ;  /* 0x000000a200797202 */ /* 0x000fe60000000f00 */
[----:B------:R-:W-:Y:S04]  /*9290*/  MOV R162, R158 ;  /* 0x0000009e00a27202 */ /* 0x000fe80000000f00 */
[C---:B------:R-:W-:Y:S01]  /*92a0*/  HMMA.16816.F32.BF16 R72, R108.reuse, R112, R72 ;  /* 0x000000706c48723c */ /* 0x040fe20000041848 */
[--C-:B--2---:R-:W-:Y:S03]  /*92b0*/  FFMA.FTZ R2, R189, c[0x0][0x2d0], -R151.reuse ;  /* 0x0000b400bd027a23 */ /* 0x104fe60000010897 */
[----:B------:R-:W-:Y:S04]  /*92c0*/  FFMA.FTZ R151, R188, c[0x0][0x2d0], -R151 ;  /* 0x0000b400bc977a23 */ /* 0x000fe80000010897 */
[-C--:B------:R-:W-:Y:S01]  /*92d0*/  HMMA.16816.F32.BF16 R76, R108, R114.reuse, R76 ;  /* 0x000000726c4c723c */ /* 0x080fe2000004184c */
[----:B------:R1:W-:Y:S03]  /*92e0*/  MUFU.EX2 R191, R2 ;  /* 0x0000000200bf7308 */ /* 0x0003e60000000800 */
[----:B---3--:R-:W-:Y:S04]  /*92f0*/  F2FP.BF16.PACK_AB R150, R192, R194 ;  /* 0x000000c2c096723e */ /* 0x008fe800000010ff */
[C---:B------:R-:W-:Y:S01]  /*9300*/  HMMA.16816.F32.BF16 R80, R100.reuse, R114, R80 ;  /* 0x000000726450723c */ /* 0x040fe20000041850 */
[----:B------:R-:W-:Y:S02]  /*9310*/  LDSM.16.MT88.4 R112, [R222+0xd00] ;  /* 0x000d0000de70783b */ /* 0x000fe40000004200 */
[----:B------:R-:W2:Y:S05]  /*9320*/  MUFU.EX2 R190, R151 ;  /* 0x0000009700be7308 */ /* 0x000eaa0000000800 */
[-C--:B----4-:R-:W-:Y:S08]  /*9330*/  HMMA.16816.F32.BF16 R84, R100, R116.reuse, R84 ;  /* 0x000000746454723c */ /* 0x090ff00000041854 */
[C---:B------:R-:W-:Y:S01]  /*9340*/  HMMA.16816.F32.BF16 R88, R108.reuse, R116, R88 ;  /* 0x000000746c58723c */ /* 0x040fe20000041858 */
[----:B-1----:R-:W-:Y:S03]  /*9350*/  FFMA.FTZ R2, R122, c[0x0][0x2d0], -R184 ;  /* 0x0000b4007a027a23 */ /* 0x002fe600000108b8 */
[----:B------:R-:W-:Y:S01]  /*9360*/  MOV R122, R167 ;  /* 0x000000a7007a7202 */ /* 0x000fe20000000f00 */
[----:B------:R1:W-:Y:S03]  /*9370*/  MUFU.EX2 R189, R2 ;  /* 0x0000000200bd7308 */ /* 0x0003e60000000800 */
[-C--:B------:R-:W-:Y:S01]  /*9380*/  HMMA.16816.F32.BF16 R92, R108, R118.reuse, R92 ;  /* 0x000000766c5c723c */ /* 0x080fe2000004185c */
[----:B------:R-:W-:Y:S03]  /*9390*/  IMAD.MOV.U32 R241, RZ, RZ, R122 ;  /* 0x000000fffff17224 */ /* 0x000fe600078e007a */
[----:B--2---:R-:W-:Y:S01]  /*93a0*/  F2FP.BF16.PACK_AB R151, R190, R191 ;  /* 0x000000bfbe97723e */ /* 0x004fe200000010ff */
[----:B------:R-:W-:Y:S02]  /*93b0*/  IMAD.MOV.U32 R122, RZ, RZ, R161 ;  /* 0x000000ffff7a7224 */ /* 0x000fe400078e00a1 */
[----:B------:R-:W-:Y:S01]  /*93c0*/  IMAD.MOV.U32 R161, RZ, RZ, R157 ;  /* 0x000000ffffa17224 */ /* 0x000fe200078e009d */
[----:B------:R-:W-:Y:S01]  /*93d0*/  HMMA.16816.F32.BF16 R96, R100, R118, R96 ;  /* 0x000000766460723c */ /* 0x000fe20000041860 */
[--C-:B-1----:R-:W-:Y:S04]  /*93e0*/  FFMA.FTZ R2, R187, c[0x0][0x2d0], -R184.reuse ;  /* 0x0000b400bb027a23 */ /* 0x102fe800000108b8 */
[----:B------:R1:W2:Y:S02]  /*93f0*/  MUFU.EX2 R188, R2 ;  /* 0x0000000200bc7308 */ /* 0x0002a40000000800 */
[--C-:B-1----:R-:W-:Y:S01]  /*9400*/  FFMA.FTZ R2, R186, c[0x0][0x2d0], -R185.reuse ;  /* 0x0000b400ba027a23 */ /* 0x102fe200000108b9 */
[----:B--2---:R-:W-:Y:S07]  /*9410*/  F2FP.BF16.PACK_AB R176, R188, R189 ;  /* 0x000000bdbcb0723e */ /* 0x004fee00000010ff */
[----:B------:R1:W-:Y:S02]  /*9420*/  MUFU.EX2 R186, R2 ;  /* 0x0000000200ba7308 */ /* 0x0003e40000000800 */
[--C-:B-1----:R-:W-:Y:S08]  /*9430*/  FFMA.FTZ R2, R165, c[0x0][0x2d0], -R185.reuse ;  /* 0x0000b400a5027a23 */ /* 0x102ff000000108b9 */
[----:B------:R1:W2:Y:S02]  /*9440*/  MUFU.EX2 R187, R2 ;  /* 0x0000000200bb7308 */ /* 0x0002a40000000800 */
[--C-:B-1----:R-:W-:Y:S01]  /*9450*/  FFMA.FTZ R2, R147, c[0x0][0x2d0], -R184.reuse ;  /* 0x0000b40093027a23 */ /* 0x102fe200000108b8 */
[----:B--2---:R-:W-:Y:S01]  /*9460*/  F2FP.BF16.PACK_AB R177, R187, R186 ;  /* 0x000000babbb1723e */ /* 0x004fe200000010ff */
[----:B------:R-:W-:Y:S06]  /*9470*/  FFMA.FTZ R184, R164, c[0x0][0x2d0], -R184 ;  /* 0x0000b400a4b87a23 */ /* 0x000fec00000108b8 */
[----:B------:R1:W-:Y:S01]  /*9480*/  MUFU.EX2 R147, R2 ;  /* 0x0000000200937308 */ /* 0x0003e20000000800 */
[----:B------:R-:W2:Y:S09]  /*9490*/  LDSM.16.MT88.4 R164, [R221+0xd00] ;  /* 0x000d0000dda4783b */ /* 0x000eb20000004200 */
[----:B------:R-:W3:Y:S01]  /*94a0*/  MUFU.EX2 R184, R184 ;  /* 0x000000b800b87308 */ /* 0x000ee20000000800 */
[--C-:B-1----:R-:W-:Y:S02]  /*94b0*/  FFMA.FTZ R2, R124, c[0x0][0x2d0], -R185.reuse ;  /* 0x0000b4007c027a23 */ /* 0x102fe400000108b9 */
[----:B------:R-:W-:Y:S01]  /*94c0*/  FFMA.FTZ R185, R149, c[0x0][0x2d0], -R185 ;  /* 0x0000b40095b97a23 */ /* 0x000fe200000108b9 */
[----:B------:R-:W-:Y:S06]  /*94d0*/  F2FP.BF16.PACK_AB R149, R193, R195 ;  /* 0x000000c3c195723e */ /* 0x000fec00000010ff */
[----:B------:R-:W-:Y:S01]  /*94e0*/  MUFU.EX2 R143, R2 ;  /* 0x00000002008f7308 */ /* 0x000fe20000000800 */
[----:B------:R-:W1:Y:S01]  /*94f0*/  LDSM.16.MT88.4 R124, [R221+0x1d00] ;  /* 0x001d0000dd7c783b */ /* 0x000e620000004200 */
[----:B---3--:R-:W-:Y:S08]  /*9500*/  F2FP.BF16.PACK_AB R178, R184, R147 ;  /* 0x00000093b8b2723e */ /* 0x008ff000000010ff */
[----:B------:R-:W3:Y:S01]  /*9510*/  MUFU.EX2 R185, R185 ;  /* 0x000000b900b97308 */ /* 0x000ee20000000800 */
[-C--:B--2---:R-:W-:Y:S01]  /*9520*/  HMMA.16816.F32.BF16 R152, R148, R164.reuse, R4 ;  /* 0x000000a49498723c */ /* 0x084fe20000041804 */
[----:B------:R-:W2:Y:S01]  /*9530*/  LDSM.16.MT88.4 R4, [R222+0x2d00] ;  /* 0x002d0000de04783b */ /* 0x000ea20000004200 */
[----:B---3--:R-:W-:Y:S07]  /*9540*/  F2FP.BF16.PACK_AB R179, R185, R143 ;  /* 0x0000008fb9b3723e */ /* 0x008fee00000010ff */
[C---:B------:R-:W-:Y:S07]  /*9550*/  HMMA.16816.F32.BF16 R156, R176.reuse, R164, R8 ;  /* 0x000000a4b09c723c */ /* 0x040fee0000041808 */
[----:B------:R-:W-:Y:S01]  /*9560*/  IMAD.MOV.U32 R8, RZ, RZ, R163 ;  /* 0x000000ffff087224 */ /* 0x000fe200078e00a3 */
[----:B------:R-:W-:Y:S01]  /*9570*/  MOV R10, R162 ;  /* 0x000000a2000a7202 */ /* 0x000fe20000000f00 */
[----:B------:R-:W-:Y:S03]  /*9580*/  IMAD.MOV.U32 R9, RZ, RZ, R161 ;  /* 0x000000ffff097224 */ /* 0x000fe600078e00a1 */
[----:B------:R-:W-:Y:S02]  /*9590*/  MOV R11, R160 ;  /* 0x000000a0000b7202 */ /* 0x000fe40000000f00 */
[-C--:B------:R-:W-:Y:S07]  /*95a0*/  HMMA.16816.F32.BF16 R160, R176, R166.reuse, R12 ;  /* 0x000000a6b0a0723c */ /* 0x080fee000004180c */
[----:B------:R-:W-:Y:S01]  /*95b0*/  IMAD.MOV.U32 R14, RZ, RZ, R171 ;  /* 0x000000ffff0e7224 */ /* 0x000fe200078e00ab */
[C---:B------:R-:W-:Y:S01]  /*95c0*/  HMMA.16816.F32.BF16 R164, R148.reuse, R166, R16 ;  /* 0x000000a694a4723c */ /* 0x040fe20000041810 */
[----:B------:R-:W3:Y:S03]  /*95d0*/  LDL.LU R16, [R1+0x2c] ;  /* 0x00002c0001107983 */ /* 0x000ee60000300800 */
[----:B------:R-:W-:Y:S01]  /*95e0*/  MOV R15, R170 ;  /* 0x000000aa000f7202 */ /* 0x000fe20000000f00 */
[----:B------:R-:W4:Y:S01]  /*95f0*/  LDL.LU R2, [R1+0x30] ;  /* 0x0000300001027983 */ /* 0x000f220000300800 */
[----:B------:R-:W-:Y:S01]  /*9600*/  MOV R13, R128 ;  /* 0x00000080000d7202 */ /* 0x000fe20000000f00 */
[----:B------:R-:W-:Y:S01]  /*9610*/  IMAD.MOV.U32 R19, RZ, RZ, R123 ;  /* 0x000000ffff137224 */ /* 0x000fe200078e007b */
[-C--:B------:R-:W-:Y:S01]  /*9620*/  HMMA.16816.F32.BF16 R100, R148, R112.reuse, R20 ;  /* 0x000000709464723c */ /* 0x080fe20000041814 */
[----:B------:R-:W4:Y:S03]  /*9630*/  LDL.LU R21, [R1+0x24] ;  /* 0x0000240001157983 */ /* 0x000f260000300800 */
[----:B------:R-:W-:Y:S01]  /*9640*/  IMAD.MOV.U32 R17, RZ, RZ, R169 ;  /* 0x000000ffff117224 */ /* 0x000fe200078e00a9 */
[----:B------:R-:W4:Y:S01]  /*9650*/  LDL.LU R23, [R1+0x28] ;  /* 0x0000280001177983 */ /* 0x000f220000300800 */
[----:B------:R-:W-:Y:S01]  /*9660*/  MOV R18, R168 ;  /* 0x000000a800127202 */ /* 0x000fe20000000f00 */
[----:B------:R-:W-:Y:S01]  /*9670*/  IMAD.MOV.U32 R12, RZ, RZ, R129 ;  /* 0x000000ffff0c7224 */ /* 0x000fe200078e0081 */
[C---:B------:R-:W-:Y:S01]  /*9680*/  HMMA.16816.F32.BF16 R104, R176.reuse, R112, R24 ;  /* 0x00000070b068723c */ /* 0x040fe20000041818 */
[----:B------:R-:W-:Y:S03]  /*9690*/  MOV R20, R122 ;  /* 0x0000007a00147202 */ /* 0x000fe60000000f00 */
[----:B------:R-:W-:Y:S04]  /*96a0*/  IMAD.MOV.U32 R22, RZ, RZ, R121 ;  /* 0x000000ffff167224 */ /* 0x000fe800078e0079 */
        /* <DEDUP_REMOVED lines=17> */
[----:B------:R-:W-:Y:S07]  /*97c0*/  HMMA.16816.F32.BF16 R96, R148, R6, R96 ;  /* 0x000000069460723c */ /* 0x000fee0000041860 */
[----:B------:R-:W-:Y:S02]  /*97d0*/  IMAD.MOV.U32 R148, RZ, RZ, R142 ;  /* 0x000000ffff947224 */ /* 0x000fe400078e008e */
[----:B---3--:R-:W-:Y:S03]  /*97e0*/  FFMA.FTZ R3, R3, R16, R17 ;  /* 0x0000001003037223 */ /* 0x008fe60000010011 */
[----:B----4-:R-:W-:Y:S02]  /*97f0*/  FFMA.FTZ R2, R0, R2, R18 ;  /* 0x0000000200027223 */ /* 0x010fe40000010012 */
[----:B------:R-:W-:Y:S02]  /*9800*/  FADD.FTZ R3, R13, R3 ;  /* 0x000000030d037221 */ /* 0x000fe40000010000 */
[----:B------:R-:W-:Y:S02]  /*9810*/  FFMA.FTZ R141, R141, R21, R20 ;  /* 0x000000158d8d7223 */ /* 0x000fe40000010014 */
[----:B------:R-:W-:Y:S02]  /*9820*/  FADD.FTZ R2, R14, R2 ;  /* 0x000000020e027221 */ /* 0x000fe40000010000 */
[----:B------:R-:W-:Y:S02]  /*9830*/  FFMA.FTZ R140, R140, R23, R22 ;  /* 0x000000178c8c7223 */ /* 0x000fe40000010016 */
        /* <DEDUP_REMOVED lines=57> */
[----:B------:R-:W-:Y:S01]  /*9bd0*/  FADD.FTZ R0, R187, R5 ;  /* 0x00000005bb007221 */ /* 0x000fe20000010000 */
[----:B------:R-:W-:Y:S01]  /*9be0*/  MOV R147, R144 ;  /* 0x0000009000937202 */ /* 0x000fe20000000f00 */
[----:B------:R-:W-:Y:S01]  /*9bf0*/  FADD.FTZ R2, R184, R2 ;  /* 0x00000002b8027221 */ /* 0x000fe20000010000 */
[----:B------:R1:W-:Y:S01]  /*9c00*/  STL [R1+0x28], R3 ;  /* 0x0000280301007387 */ /* 0x0003e20000100800 */
[----:B------:R-:W-:Y:S01]  /*9c10*/  FADD.FTZ R0, R143, R0 ;  /* 0x000000008f007221 */ /* 0x000fe20000010000 */
[----:B------:R-:W-:Y:S01]  /*9c20*/  MOV R143, R145 ;  /* 0x00000091008f7202 */ /* 0x000fe20000000f00 */
[----:B------:R-:W-:Y:S01]  /*9c30*/  IMAD.MOV.U32 R140, RZ, RZ, R146 ;  /* 0x000000ffff8c7224 */ /* 0x000fe200078e0092 */
[----:B------:R1:W-:Y:S01]  /*9c40*/  STL [R1+0x2c], R2 ;  /* 0x00002c0201007387 */ /* 0x0003e20000100800 */
[----:B------:R-:W-:Y:S05]  /*9c50*/  FADD.FTZ R0, R185, R0 ;  /* 0x00000000b9007221 */ /* 0x000fea0000010000 */
[----:B------:R1:W-:Y:S01]  /*9c60*/  STL [R1+0x30], R0 ;  /* 0x0000300001007387 */ /* 0x0003e20000100800 */
[----:B------:R-:W-:-:S05]  /*9c70*/  @P0 BRA `(.L_x_717) ;  /* 0xffffbfb000000947 */ /* 0x000fca000383ffff */
.L_x_714:
[----:B------:R-:W-:-:S13]  /*9c80*/  ISETP.GE.AND P0, PT, R216, RZ, PT ;  /* 0x000000ffd800720c */ /* 0x000fda0003f06270 */
[----:B------:R-:W-:Y:S05]  /*9c90*/  @!P0 BRA `(.L_x_718) ;  /* 0x0000324000008947 */ /* 0x000fea0003800000 */
[----:B------:R-:W2:Y:S01]  /*9ca0*/  LDL.LU R6, [R1+0x44] ;  /* 0x0000440001067983 */ /* 0x000ea20000300800 */
[----:B-1----:R-:W-:Y:S01]  /*9cb0*/  IMAD.MOV.U32 R3, RZ, RZ, R145 ;  /* 0x000000ffff037224 */ /* 0x002fe200078e0091 */
[----:B------:R-:W-:Y:S01]  /*9cc0*/  MOV R147, R142 ;  /* 0x0000008e00937202 */ /* 0x000fe20000000f00 */
[----:B------:R-:W-:Y:S01]  /*9cd0*/  IMAD.MOV.U32 R140, RZ, RZ, R144 ;  /* 0x000000ffff8c7224 */ /* 0x000fe200078e0090 */
[----:B------:R-:W2:Y:S04]  /*9ce0*/  LDL.LU R5, [R1+0x3c] ;  /* 0x00003c0001057983 */ /* 0x000ea80000300800 */
[----:B------:R-:W3:Y:S04]  /*9cf0*/  LDL.LU R4, [R1+0x48] ;  /* 0x0000480001047983 */ /* 0x000ee80000300800 */
[----:B------:R-:W3:Y:S04]  /*9d00*/  LDL.LU R2, [R1+0x40] ;  /* 0x0000400001027983 */ /* 0x000ee80000300800 */
[----:B------:R-:W1:Y:S02]  /*9d10*/  S2R R0, SR_TID.X ;  /* 0x0000000000007919 */ /* 0x000e640000002100 */
[----:B-1----:R-:W-:-:S04]  /*9d20*/  SHF.R.S32.HI R240, RZ, 0x1f, R0 ;  /* 0x0000001ffff07819 */ /* 0x002fc80000011400 */
[----:B------:R-:W-:-:S04]  /*9d30*/  LEA.HI R240, R240, R0, RZ, 0x2 ;  /* 0x00000000f0f07211 */ /* 0x000fc800078f10ff */
[----:B------:R-:W-:-:S05]  /*9d40*/  LOP3.LUT R240, R240, 0xfffffffc, RZ, 0xc0, !PT ;  /* 0xfffffffcf0f07812 */ /* 0x000fca00078ec0ff */
[----:B------:R-:W-:Y:S02]  /*9d50*/  IMAD.IADD R240, R0, 0x1, -R240 ;  /* 0x0000000100f07824 */ /* 0x000fe400078e0af0 */
[----:B------:R-:W-:Y:S02]  /*9d60*/  IMAD.MOV.U32 R0, RZ, RZ, R146 ;  /* 0x000000ffff007224 */ /* 0x000fe400078e0092 */
[----:B------:R-:W-:-:S05]  /*9d70*/  IMAD.SHL.U32 R240, R240, 0x8, RZ ;  /* 0x00000008f0f07824 */ /* 0x000fca00078e00ff */
[----:B------:R-:W-:-:S04]  /*9d80*/  SHF.R.S32.HI R241, RZ, 0x1f, R240 ;  /* 0x0000001ffff17819 */ /* 0x000fc800000114f0 */
[C---:B------:R-:W-:Y:S01]  /*9d90*/  SHF.L.U64.HI R241, R240.reuse, 0x1, R241 ;  /* 0x00000001f0f17819 */ /* 0x040fe200000102f1 */
[----:B------:R-:W-:Y:S01]  /*9da0*/  IMAD.SHL.U32 R240, R240, 0x2, RZ ;  /* 0x00000002f0f07824 */ /* 0x000fe200078e00ff */
[C---:B--2---:R-:W-:Y:S02]  /*9db0*/  SHF.L.U64.HI R239, R5.reuse, 0x1, R6 ;  /* 0x0000000105ef7819 */ /* 0x044fe40000010206 */
[----:B------:R-:W-:Y:S02]  /*9dc0*/  SHF.L.U32 R219, R5, 0x1, RZ ;  /* 0x0000000105db7819 */ /* 0x000fe400000006ff */
[C---:B---3--:R-:W-:Y:S01]  /*9dd0*/  SHF.L.U64.HI R218, R2.reuse, 0x1, R4 ;  /* 0x0000000102da7819 */ /* 0x048fe20000010204 */
[----:B------:R-:W-:Y:S01]  /*9de0*/  IMAD.SHL.U32 R217, R2, 0x2, RZ ;  /* 0x0000000202d97824 */ /* 0x000fe200078e00ff */
[----:B------:R-:W-:Y:S05]  /*9df0*/  BRA `(.L_x_719) ;  /* 0x0000033000007947 */ /* 0x000fea0003800000 */
.L_x_721:
[----:B------:R-:W2:Y:S01]  /*9e00*/  LDL R2, [R1+0x20] ;  /* 0x0000200001027983 */ /* 0x000ea20000100800 */
[----:B------:R-:W-:Y:S01]  /*9e10*/  LEA R141, R216, UR11, 0x6 ;  /* 0x0000000bd88d7c11 */ /* 0x000fe2000f8e30ff */
[----:B------:R-:W-:Y:S02]  /*9e20*/  IMAD.MOV.U32 R237, RZ, RZ, RZ ;  /* 0x000000ffffed7224 */ /* 0x000fe400078e00ff */
[----:B------:R-:W3:Y:S01]  /*9e30*/  LDL R146, [R1] ;  /* 0x0000000001927983 */ /* 0x000ee20000100800 */
[----:B--2---:R-:W-:Y:S05]  /*9e40*/  IADD3 R141, R141, -0x40, R2 ;  /* 0xffffffc08d8d7810 */ /* 0x004fea0007ffe002 */
        /* <DEDUP_REMOVED lines=22> */
[----:B------:R-:W-:Y:S01]  /*9fb0*/  LEA.HI.X R141, R2, c[0x0][0x1cc], R141, 0x1, P0 ;  /* 0x00007300028d7a11 */ /* 0x000fe200000f0c8d */
[----:B------:R-:W1:Y:S04]  /*9fc0*/  SHFL.IDX PT, R142, R144, RZ, 0x1c1f ;  /* 0x001c1fff908e7589 */ /* 0x000e6800000e0000 */
[----:B------:R2:W-:Y:S04]  /*9fd0*/  SHFL.IDX PT, R2, R144, 0x1, 0x1c1f ;  /* 0x003c1f0090027f89 */ /* 0x0005e800000e0000 */
[----:B------:R-:W4:Y:S04]  /*9fe0*/  SHFL.IDX PT, R143, R141, RZ, 0x1c1f ;  /* 0x001c1fff8d8f7589 */ /* 0x000f2800000e0000 */
[----:B------:R-:W5:Y:S01]  /*9ff0*/  SHFL.IDX PT, R141, R141, 0x1, 0x1c1f ;  /* 0x003c1f008d8d7f89 */ /* 0x000f6200000e0000 */
[C---:B-1----:R-:W-:Y:S02]  /*a000*/  IADD3 R176, P0, R142.reuse, R219, RZ ;  /* 0x000000db8eb07210 */ /* 0x042fe40007f1e0ff */
[CC--:B--2---:R-:W-:Y:S05]  /*a010*/  IADD3 R144, P1, R142.reuse, R240.reuse, RZ ;  /* 0x000000f08e907210 */ /* 0x0c4fea0007f3e0ff */
[C---:B----4-:R-:W-:Y:S01]  /*a020*/  IMAD.X R145, R143.reuse, 0x1, R241, P1 ;  /* 0x000000018f917824 */ /* 0x050fe200008e06f1 */
[-C--:B------:R-:W-:Y:S01]  /*a030*/  IADD3 R150, P1, R142, R217.reuse, RZ ;  /* 0x000000d98e967210 */ /* 0x080fe20007f3e0ff */
[C---:B------:R-:W-:Y:S01]  /*a040*/  IMAD.X R177, R143.reuse, 0x1, R239, P0 ;  /* 0x000000018fb17824 */ /* 0x040fe200000e06ef */
[C---:B------:R-:W-:Y:S02]  /*a050*/  IADD3 R148, P0, R2.reuse, R240, RZ ;  /* 0x000000f002947210 */ /* 0x040fe40007f1e0ff */
[----:B---3--:R1:W-:Y:S01]  /*a060*/  LDGSTS.E.BYPASS.LTC128B.128 [R146+0x3100], [R144.64], !P6 ;  /* 0x0310000090927fae */ /* 0x0083e2000f101d4e */
[--C-:B------:R-:W-:Y:S02]  /*a070*/  IMAD.X R151, R143, 0x1, R218.reuse, P1 ;  /* 0x000000018f977824 */ /* 0x100fe400008e06da */
[C---:B-----5:R-:W-:Y:S01]  /*a080*/  IMAD.X R149, R141.reuse, 0x1, R241, P0 ;  /* 0x000000018d957824 */ /* 0x060fe200000e06f1 */
[----:B------:R2:W-:Y:S01]  /*a090*/  LDGSTS.E.BYPASS.LTC128B.128 [R146+0x4100], [R176.64], !P5 ;  /* 0x04100000b0927fae */ /* 0x0005e2000e901d4e */
[C---:B------:R-:W-:Y:S03]  /*a0a0*/  IADD3 R142, P0, R2.reuse, R217, RZ ;  /* 0x000000d9028e7210 */ /* 0x040fe60007f1e0ff */
[----:B------:R2:W-:Y:S02]  /*a0b0*/  LDGSTS.E.BYPASS.LTC128B.128 [R146+0x5100], [R150.64], !P4 ;  /* 0x0510000096927fae */ /* 0x0005e4000e101d4e */
[C---:B------:R-:W-:Y:S02]  /*a0c0*/  IMAD.X R143, R141.reuse, 0x1, R218, P0 ;  /* 0x000000018d8f7824 */ /* 0x040fe400000e06da */
[----:B------:R2:W-:Y:S01]  /*a0d0*/  LDGSTS.E.BYPASS.LTC128B.128 [R146+0x3900], [R148.64], !P6 ;  /* 0x0390000094927fae */ /* 0x0005e2000f101d4e */
[----:B-1----:R-:W-:Y:S05]  /*a0e0*/  IADD3 R144, P1, R2, R219, RZ ;  /* 0x000000db02907210 */ /* 0x002fea0007f3e0ff */
[----:B------:R-:W-:Y:S05]  /*a0f0*/  IMAD.X R145, R141, 0x1, R239, P1 ;  /* 0x000000018d917824 */ /* 0x000fea00008e06ef */
[----:B------:R2:W-:Y:S04]  /*a100*/  LDGSTS.E.BYPASS.LTC128B.128 [R146+0x4900], [R144.64], !P5 ;  /* 0x0490000090927fae */ /* 0x0005e8000e901d4e */
[----:B------:R2:W-:Y:S01]  /*a110*/  LDGSTS.E.BYPASS.LTC128B.128 [R146+0x5900], [R142.64], !P4 ;  /* 0x059000008e927fae */ /* 0x0005e2000e101d4e */
[----:B------:R-:W-:-:S05]  /*a120*/  BRA `(.L_x_720) ;  /* 0x00000b2000007947 */ /* 0x000fca0003800000 */
.L_x_719:
[----:B------:R-:W2:Y:S01]  /*a130*/  LDL R146, [R1+0x4] ;  /* 0x0000040001927983 */ /* 0x000ea20000100800 */
[----:B------:R-:W-:Y:S04]  /*a140*/  DEPBAR.LE SB0, 0x0 ;  /* 0x000080000000791a */ /* 0x000fe80000000000 */
[----:B------:R-:W-:Y:S01]  /*a150*/  IMAD.WIDE.U32 R28, R238, c[0x0][0x208], RZ ;  /* 0x00008200ee1c7a25 */ /* 0x000fe200078e00ff */
[----:B------:R-:W-:Y:S01]  /*a160*/  BAR.SYNC.DEFER_BLOCKING 0x0 ;  /* 0x0000000000007b1d */ /* 0x000fe20000010000 */
[----:B------:R-:W-:Y:S05]  /*a170*/  SHF.R.S32.HI R2, RZ, 0x1f, R238 ;  /* 0x0000001fff027819 */ /* 0x000fea00000114ee */
[----:B------:R-:W-:Y:S04]  /*a180*/  IMAD R2, R2, c[0x0][0x208], RZ ;  /* 0x0000820002027a24 */ /* 0x000fe800078e02ff */
[----:B------:R-:W-:Y:S04]  /*a190*/  IMAD R2, R238, c[0x0][0x20c], R2 ;  /* 0x00008300ee027a24 */ /* 0x000fe800078e0202 */
[----:B------:R-:W-:Y:S01]  /*a1a0*/  IMAD.IADD R29, R29, 0x1, R2 ;  /* 0x000000011d1d7824 */ /* 0x000fe200078e0202 */
[----:B------:R-:W-:Y:S03]  /*a1b0*/  SHF.R.S32.HI R2, RZ, 0x1f, R237 ;  /* 0x0000001fff027819 */ /* 0x000fe600000114ed */
[C---:B------:R-:W-:Y:S04]  /*a1c0*/  IMAD.WIDE.U32 R36, R237.reuse, c[0x0][0x218], R28 ;  /* 0x00008600ed247a25 */ /* 0x040fe800078e001c */
[----:B------:R-:W-:Y:S01]  /*a1d0*/  IMAD R2, R2, c[0x0][0x218], RZ ;  /* 0x0000860002027a24 */ /* 0x000fe200078e02ff */
[----:B------:R-:W-:Y:S03]  /*a1e0*/  LDSM.16.M88.4 R64, [R223+0x6100] ;  /* 0x00610000df40783b */ /* 0x000fe60000000200 */
[----:B------:R-:W-:Y:S01]  /*a1f0*/  IMAD R38, R237, c[0x0][0x21c], R2 ;  /* 0x00008700ed267a24 */ /* 0x000fe200078e0202 */
[----:B------:R-:W-:Y:S02]  /*a200*/  IADD3 R2, P0, R36, UR22, RZ ;  /* 0x0000001624027c10 */ /* 0x000fe4000ff1e0ff */
[----:B------:R-:W1:Y:S02]  /*a210*/  LDSM.16.M88.4 R16, [R220+0x3100] ;  /* 0x00310000dc10783b */ /* 0x000e640000000200 */
[----:B------:R-:W-:Y:S02]  /*a220*/  IADD3.X R40, R37, UR17, R38, P0, !PT ;  /* 0x0000001125287c10 */ /* 0x000fe400087fe426 */
[C---:B------:R-:W-:Y:S02]  /*a230*/  LEA R141, P0, R2.reuse, c[0x0][0x1f8], 0x1 ;  /* 0x00007e00028d7a11 */ /* 0x040fe400078008ff */
[----:B------:R-:W3:Y:S02]  /*a240*/  LDSM.16.M88.4 R60, [R223+0x7100] ;  /* 0x00710000df3c783b */ /* 0x000ee40000000200 */
[----:B------:R-:W-:Y:S04]  /*a250*/  LEA.HI.X R2, R2, c[0x0][0x1fc], R40, 0x1, P0 ;  /* 0x00007f0002027a11 */ /* 0x000fe800000f0c28 */
[----:B------:R-:W4:Y:S06]  /*a260*/  LDSM.16.M88.4 R32, [R220+0x3500] ;  /* 0x00350000dc20783b */ /* 0x000f2c0000000200 */
[----:B------:R-:W-:Y:S06]  /*a270*/  LDSM.16.M88.4 R48, [R220+0x3900] ;  /* 0x00390000dc30783b */ /* 0x000fec0000000200 */
[----:B------:R-:W-:Y:S06]  /*a280*/  LDSM.16.M88.4 R148, [R220+0x3d00] ;  /* 0x003d0000dc94783b */ /* 0x000fec0000000200 */
[----:B------:R-:W-:Y:S06]  /*a290*/  LDSM.16.M88.4 R176, [R224+0x6100] ;  /* 0x00610000e0b0783b */ /* 0x000fec0000000200 */
[----:B------:R-:W-:Y:S01]  /*a2a0*/  LDSM.16.M88.4 R180, [R225] ;  /* 0x00000000e1b4783b */ /* 0x000fe20000000200 */
[-C--:B-1----:R-:W-:Y:S05]  /*a2b0*/  HMMA.16816.F32.BF16 R4, R64, R16.reuse, RZ ;  /* 0x000000104004723c */ /* 0x082fea00000418ff */
[----:B------:R-:W-:Y:S03]  /*a2c0*/  LDSM.16.M88.4 R184, [R224+0x7100] ;  /* 0x00710000e0b8783b */ /* 0x000fe60000000200 */
[C---:B---3--:R-:W-:Y:S03]  /*a2d0*/  HMMA.16816.F32.BF16 R8, R60.reuse, R16, RZ ;  /* 0x000000103c08723c */ /* 0x048fe600000418ff */
[----:B------:R-:W-:Y:S06]  /*a2e0*/  LDSM.16.M88.4 R188, [R235] ;  /* 0x00000000ebbc783b */ /* 0x000fec0000000200 */
[----:B------:R-:W-:Y:S01]  /*a2f0*/  LDSM.16.M88.4 R192, [R234] ;  /* 0x00000000eac0783b */ /* 0x000fe20000000200 */
[-C--:B------:R-:W-:Y:S05]  /*a300*/  HMMA.16816.F32.BF16 R12, R60, R18.reuse, RZ ;  /* 0x000000123c0c723c */ /* 0x080fea00000418ff */
[----:B------:R-:W1:Y:S03]  /*a310*/  SHFL.IDX PT, R143, R141, RZ, 0x1c1f ;  /* 0x001c1fff8d8f7589 */ /* 0x000e6600000e0000 */
[C---:B------:R-:W-:Y:S03]  /*a320*/  HMMA.16816.F32.BF16 R16, R64.reuse, R18, RZ ;  /* 0x000000124010723c */ /* 0x040fe600000418ff */
[----:B------:R-:W3:Y:S05]  /*a330*/  SHFL.IDX PT, R142, R2, RZ, 0x1c1f ;  /* 0x001c1fff028e7589 */ /* 0x000eea00000e0000 */
[-C--:B----4-:R-:W-:Y:S01]  /*a340*/  HMMA.16816.F32.BF16 R20, R64, R32.reuse, RZ ;  /* 0x000000204014723c */ /* 0x090fe200000418ff */
[----:B------:R-:W-:Y:S06]  /*a350*/  SHFL.IDX PT, R141, R141, 0x1, 0x1c1f ;  /* 0x003c1f008d8d7f89 */ /* 0x000fec00000e0000 */
[----:B------:R-:W-:Y:S01]  /*a360*/  SHFL.IDX PT, R2, R2, 0x1, 0x1c1f ;  /* 0x003c1f0002027f89 */ /* 0x000fe200000e0000 */
[C---:B------:R-:W-:Y:S04]  /*a370*/  HMMA.16816.F32.BF16 R24, R60.reuse, R32, RZ ;  /* 0x000000203c18723c */ /* 0x040fe800000418ff */
[CC--:B-1----:R-:W-:Y:S02]  /*a380*/  IADD3 R196, P1, R143.reuse, R240.reuse, RZ ;  /* 0x000000f08fc47210 */ /* 0x0c2fe40007f3e0ff */
[C---:B------:R-:W-:Y:S02]  /*a390*/  IADD3 R144, P0, R143.reuse, R219, RZ ;  /* 0x000000db8f907210 */ /* 0x040fe40007f1e0ff */
[-C--:B------:R-:W-:Y:S01]  /*a3a0*/  HMMA.16816.F32.BF16 R28, R60, R34.reuse, RZ ;  /* 0x000000223c1c723c */ /* 0x080fe200000418ff */
[C---:B---3--:R-:W-:Y:S03]  /*a3b0*/  IMAD.X R197, R142.reuse, 0x1, R241, P1 ;  /* 0x000000018ec57824 */ /* 0x048fe600008e06f1 */
[C---:B------:R-:W-:Y:S04]  /*a3c0*/  IMAD.X R145, R142.reuse, 0x1, R239, P0 ;  /* 0x000000018e917824 */ /* 0x040fe800000e06ef */
        /* <DEDUP_REMOVED lines=10> */
[-C--:B------:R-:W-:Y:S08]  /*a470*/  HMMA.16816.F32.BF16 R4, R176, R180.reuse, R4 ;  /* 0x000000b4b004723c */ /* 0x080ff00000041804 */
        /* <DEDUP_REMOVED lines=10> */
[C---:B------:R-:W-:Y:S01]  /*a520*/  HMMA.16816.F32.BF16 R48, R176.reuse, R190, R48 ;  /* 0x000000beb030723c */ /* 0x040fe20000041830 */
[----:B------:R-:W-:Y:S01]  /*a530*/  @!PT LDS RZ, [RZ] ;  /* 0x00000000fffff984 */ /* 0x000fe20000000800 */
[----:B------:R-:W-:Y:S01]  /*a540*/  @!PT LDS RZ, [RZ] ;  /* 0x00000000fffff984 */ /* 0x000fe20000000800 */
[----:B------:R-:W-:Y:S01]  /*a550*/  @!PT LDS RZ, [RZ] ;  /* 0x00000000fffff984 */ /* 0x000fe20000000800 */
[----:B--2---:R1:W-:Y:S07]  /*a560*/  LDGSTS.E.BYPASS.LTC128B.128 [R146], [R196.64], !P6 ;  /* 0x00000000c4927fae */ /* 0x0043ee000f101d4e */
[-C--:B------:R-:W-:Y:S01]  /*a570*/  HMMA.16816.F32.BF16 R52, R176, R192.reuse, R52 ;  /* 0x000000c0b034723c */ /* 0x080fe20000041834 */
[----:B------:R2:W-:Y:S07]  /*a580*/  LDGSTS.E.BYPASS.LTC128B.128 [R146+0x1000], [R144.64], !P5 ;  /* 0x0100000090927fae */ /* 0x0005ee000e901d4e */
[C---:B------:R-:W-:Y:S08]  /*a590*/  HMMA.16816.F32.BF16 R56, R184.reuse, R192, R56 ;  /* 0x000000c0b838723c */ /* 0x040ff00000041838 */
[-C--:B------:R-:W-:Y:S08]  /*a5a0*/  HMMA.16816.F32.BF16 R60, R184, R194.reuse, R60 ;  /* 0x000000c2b83c723c */ /* 0x080ff0000004183c */
[----:B------:R-:W-:Y:S04]  /*a5b0*/  HMMA.16816.F32.BF16 R64, R176, R194, R64 ;  /* 0x000000c2b040723c */ /* 0x000fe80000041840 */
[----:B-1----:R-:W-:Y:S02]  /*a5c0*/  IADD3 R196, P1, R143, R217, RZ ;  /* 0x000000d98fc47210 */ /* 0x002fe40007f3e0ff */
[C---:B--2---:R-:W-:Y:S03]  /*a5d0*/  IADD3 R144, P0, R141.reuse, R240, RZ ;  /* 0x000000f08d907210 */ /* 0x044fe60007f1e0ff */
[--C-:B------:R-:W-:Y:S03]  /*a5e0*/  IMAD.X R197, R142, 0x1, R218.reuse, P1 ;  /* 0x000000018ec57824 */ /* 0x100fe600008e06da */
[C---:B------:R-:W-:Y:S01]  /*a5f0*/  IADD3 R198, P1, R141.reuse, R219, RZ ;  /* 0x000000db8dc67210 */ /* 0x040fe20007f3e0ff */
[C---:B------:R-:W-:Y:S01]  /*a600*/  IMAD.X R145, R2.reuse, 0x1, R241, P0 ;  /* 0x0000000102917824 */ /* 0x040fe200000e06f1 */
[----:B------:R1:W-:Y:S01]  /*a610*/  LDGSTS.E.BYPASS.LTC128B.128 [R146+0x2000], [R196.64], !P4 ;  /* 0x02000000c4927fae */ /* 0x0003e2000e101d4e */
[----:B------:R-:W-:Y:S02]  /*a620*/  IADD3 R142, P0, R141, R217, RZ ;  /* 0x000000d98d8e7210 */ /* 0x000fe40007f1e0ff */
[C---:B------:R-:W-:Y:S03]  /*a630*/  IMAD.X R199, R2.reuse, 0x1, R239, P1 ;  /* 0x0000000102c77824 */ /* 0x040fe600008e06ef */
[----:B------:R2:W-:Y:S01]  /*a640*/  LDGSTS.E.BYPASS.LTC128B.128 [R146+0x800], [R144.64], !P6 ;  /* 0x0080000090927fae */ /* 0x0005e2000f101d4e */
[----:B------:R-:W-:Y:S01]  /*a650*/  IMAD.X R143, R2, 0x1, R218, P0 ;  /* 0x00000001028f7824 */ /* 0x000fe200000e06da */
[----:B------:R-:W-:Y:S04]  /*a660*/  ISETP.GE.AND P0, PT, R216, 0x1, PT ;  /* 0x00000001d800780c */ /* 0x000fe80003f06270 */
[----:B------:R1:W-:Y:S06]  /*a670*/  LDGSTS.E.BYPASS.LTC128B.128 [R146+0x1800], [R198.64], !P5 ;  /* 0x01800000c6927fae */ /* 0x0003ec000e901d4e */
[----:B------:R2:W-:Y:S06]  /*a680*/  LDGSTS.E.BYPASS.LTC128B.128 [R146+0x2800], [R142.64], !P4 ;  /* 0x028000008e927fae */ /* 0x0005ec000e101d4e */
[----:B------:R-:W-:Y:S06]  /*a690*/  LDSM.16.M88.4 R200, [R220+0x4100] ;  /* 0x00410000dcc8783b */ /* 0x000fec0000000200 */
[----:B------:R-:W-:Y:S06]  /*a6a0*/  LDSM.16.M88.4 R204, [R223+0x9100] ;  /* 0x00910000dfcc783b */ /* 0x000fec0000000200 */
[----:B------:R-:W-:Y:S06]  /*a6b0*/  LDSM.16.M88.4 R180, [R220+0x4500] ;  /* 0x00450000dcb4783b */ /* 0x000fec0000000200 */
[----:B-1----:R-:W1:Y:S06]  /*a6c0*/  LDSM.16.M88.4 R196, [R223+0x8100] ;  /* 0x00810000dfc4783b */ /* 0x002e6c0000000200 */
[----:B------:R-:W0:Y:S06]  /*a6d0*/  LDGDEPBAR ;  /* 0x00000000000079af */ /* 0x000e2c0000000000 */
[----:B------:R-:W3:Y:S06]  /*a6e0*/  LDSM.16.M88.4 R148, [R220+0x4900] ;  /* 0x00490000dc94783b */ /* 0x000eec0000000200 */
[----:B------:R-:W4:Y:S06]  /*a6f0*/  LDSM.16.M88.4 R184, [R220+0x4d00] ;  /* 0x004d0000dcb8783b */ /* 0x000f2c0000000200 */
[----:B------:R-:W-:Y:S06]  /*a700*/  LDSM.16.M88.4 R176, [R224+0x8100] ;  /* 0x00810000e0b0783b */ /* 0x000fec0000000200 */
[----:B------:R-:W5:Y:S06]  /*a710*/  LDSM.16.M88.4 R188, [R233] ;  /* 0x00000000e9bc783b */ /* 0x000f6c0000000200 */
[----:B------:R-:W2:Y:S01]  /*a720*/  LDSM.16.M88.4 R192, [R224+0x9100] ;  /* 0x00910000e0c0783b */ /* 0x000ea20000000200 */
[-C--:B-1----:R-:W-:Y:S05]  /*a730*/  HMMA.16816.F32.BF16 R4, R196, R200.reuse, R4 ;  /* 0x000000c8c404723c */ /* 0x082fea0000041804 */
[----:B------:R-:W-:Y:S03]  /*a740*/  LDSM.16.M88.4 R208, [R231] ;  /* 0x00000000e7d0783b */ /* 0x000fe60000000200 */
[C---:B------:R-:W-:Y:S03]  /*a750*/  HMMA.16816.F32.BF16 R8, R204.reuse, R200, R8 ;  /* 0x000000c8cc08723c */ /* 0x040fe60000041808 */
[----:B------:R-:W-:Y:S05]  /*a760*/  LDSM.16.M88.4 R212, [R230] ;  /* 0x00000000e6d4783b */ /* 0x000fea0000000200 */
[-C--:B------:R-:W-:Y:S08]  /*a770*/  HMMA.16816.F32.BF16 R12, R204, R202.reuse, R12 ;  /* 0x000000cacc0c723c */ /* 0x080ff0000004180c */
[C---:B------:R-:W-:Y:S01]  /*a780*/  HMMA.16816.F32.BF16 R16, R196.reuse, R202, R16 ;  /* 0x000000cac410723c */ /* 0x040fe20000041810 */
[----:B------:R-:W1:Y:S07]  /*a790*/  LDSM.16.M88.4 R200, [R232] ;  /* 0x00000000e8c8783b */ /* 0x000e6e0000000200 */
        /* <DEDUP_REMOVED lines=9> */
[----:B------:R-:W3:Y:S07]  /*a830*/  LDSM.16.M88.4 R148, [R223+0xa100] ;  /* 0x00a10000df94783b */ /* 0x000eee0000000200 */
[-C--:B----4-:R-:W-:Y:S08]  /*a840*/  HMMA.16816.F32.BF16 R52, R196, R184.reuse, R52 ;  /* 0x000000b8c434723c */ /* 0x090ff00000041834 */
[C---:B------:R-:W-:Y:S08]  /*a850*/  HMMA.16816.F32.BF16 R56, R204.reuse, R184, R56 ;  /* 0x000000b8cc38723c */ /* 0x040ff00000041838 */
[-C--:B------:R-:W-:Y:S01]  /*a860*/  HMMA.16816.F32.BF16 R60, R204, R186.reuse, R60 ;  /* 0x000000bacc3c723c */ /* 0x080fe2000004183c */
[----:B------:R-:W-:Y:S07]  /*a870*/  LDSM.16.M88.4 R204, [R224+0xb100] ;  /* 0x00b10000e0cc783b */ /* 0x000fee0000000200 */
[----:B------:R-:W-:Y:S01]  /*a880*/  HMMA.16816.F32.BF16 R64, R196, R186, R64 ;  /* 0x000000bac440723c */ /* 0x000fe20000041840 */
[----:B------:R-:W4:Y:S06]  /*a890*/  LDSM.16.M88.4 R184, [R223+0xb100] ;  /* 0x00b10000dfb8783b */ /* 0x000f2c0000000200 */
[----:B------:R-:W-:Y:S01]  /*a8a0*/  LDSM.16.M88.4 R196, [R220+0x5d00] ;  /* 0x005d0000dcc4783b */ /* 0x000fe20000000200 */
[-C--:B-----5:R-:W-:Y:S08]  /*a8b0*/  HMMA.16816.F32.BF16 R4, R176, R188.reuse, R4 ;  /* 0x000000bcb004723c */ /* 0x0a0ff00000041804 */
[C---:B--2---:R-:W-:Y:S08]  /*a8c0*/  HMMA.16816.F32.BF16 R8, R192.reuse, R188, R8 ;  /* 0x000000bcc008723c */ /* 0x044ff00000041808 */
[-C--:B------:R-:W-:Y:S08]  /*a8d0*/  HMMA.16816.F32.BF16 R12, R192, R190.reuse, R12 ;  /* 0x000000bec00c723c */ /* 0x080ff0000004180c */
[C---:B------:R-:W-:Y:S01]  /*a8e0*/  HMMA.16816.F32.BF16 R16, R176.reuse, R190, R16 ;  /* 0x000000beb010723c */ /* 0x040fe20000041810 */
[----:B------:R-:W2:Y:S07]  /*a8f0*/  LDSM.16.M88.4 R188, [R220+0x5500] ;  /* 0x00550000dcbc783b */ /* 0x000eae0000000200 */
[-C--:B-1----:R-:W-:Y:S08]  /*a900*/  HMMA.16816.F32.BF16 R20, R176, R200.reuse, R20 ;  /* 0x000000c8b014723c */ /* 0x082ff00000041814 */
        /* <DEDUP_REMOVED lines=12> */
[----:B------:R-:W1:Y:S07]  /*a9d0*/  LDSM.16.M88.4 R192, [R220+0x5900] ;  /* 0x00590000dcc0783b */ /* 0x000e6e0000000200 */
[----:B------:R-:W-:Y:S01]  /*a9e0*/  HMMA.16816.F32.BF16 R64, R176, R214, R64 ;  /* 0x000000d6b040723c */ /* 0x000fe20000041840 */
[----:B------:R-:W5:Y:S06]  /*a9f0*/  LDSM.16.M88.4 R176, [R224+0xa100] ;  /* 0x00a10000e0b0783b */ /* 0x000f6c0000000200 */
[----:B------:R-:W1:Y:S01]  /*aa00*/  LDSM.16.M88.4 R212, [R227] ;  /* 0x00000000e3d4783b */ /* 0x000e620000000200 */
[-C--:B---3--:R-:W-:Y:S08]  /*aa10*/  HMMA.16816.F32.BF16 R4, R148, R180.reuse, R4 ;  /* 0x000000b49404723c */ /* 0x088ff00000041804 */
[C---:B----4-:R-:W-:Y:S08]  /*aa20*/  HMMA.16816.F32.BF16 R8, R184.reuse, R180, R8 ;  /* 0x000000b4b808723c */ /* 0x050ff00000041808 */
[-C--:B------:R-:W-:Y:S08]  /*aa30*/  HMMA.16816.F32.BF16 R12, R184, R182.reuse, R12 ;  /* 0x000000b6b80c723c */ /* 0x080ff0000004180c */
[C---:B------:R-:W-:Y:S01]  /*aa40*/  HMMA.16816.F32.BF16 R16, R148.reuse, R182, R16 ;  /* 0x000000b69410723c */ /* 0x040fe20000041810 */
[----:B------:R-:W3:Y:S01]  /*aa50*/  LDSM.16.M88.4 R180, [R226] ;  /* 0x00000000e2b4783b */ /* 0x000ee20000000200 */
[----:B------:R-:W-:Y:S05]  /*aa60*/  DEPBAR.LE SB0, 0x0 ;  /* 0x000080000000791a */ /* 0x000fea0000000000 */
[----:B------:R-:W-:Y:S01]  /*aa70*/  BAR.SYNC.DEFER_BLOCKING 0x0 ;  /* 0x0000000000007b1d */ /* 0x000fe20000010000 */
[-C--:B--2---:R-:W-:Y:S08]  /*aa80*/  HMMA.16816.F32.BF16 R20, R148, R188.reuse, R20 ;  /* 0x000000bc9414723c */ /* 0x084ff00000041814 */
        /* <DEDUP_REMOVED lines=26> */
[----:B------:R-:W-:Y:S01]  /*ac30*/  HMMA.16816.F32.BF16 R64, R176, R182, R64 ;  /* 0x000000b6b040723c */ /* 0x000fe20000041840 */
[----:B------:R-:W-:-:S07]  /*ac40*/  @P0 BRA `(.L_x_721) ;  /* 0xfffff1b000000947 */ /* 0x000fce000383ffff */
.L_x_720:
[----:B------:R-:W-:Y:S01]  /*ac50*/  FMNMX.FTZ R2, R4, R0, !PT ;  /* 0x0000000004027209 */ /* 0x000fe20007810000 */
[----:B--2---:R-:W-:Y:S01]  /*ac60*/  LDSM.16.MT88.4 R176, [R221+0x100] ;  /* 0x00010000ddb0783b */ /* 0x004fe20000004200 */
        /* <DEDUP_REMOVED lines=63> */
[----:B------:R-:W-:Y:S01]  /*b060*/  ISETP.GT.AND P0, PT, R216, RZ, PT ;  /* 0x000000ffd800720c */ /* 0x000fe20003f04270 */
[----:B------:R-:W1:Y:S01]  /*b070*/  SHFL.BFLY PT, R148, R141, 0x2, 0x1f ;  /* 0x0c401f008d947f89 */ /* 0x000e6200000e0000 */
[----:B------:R-:W-:Y:S04]  /*b080*/  FMNMX.FTZ R143, R42, R143, !PT ;  /* 0x0000008f2a8f7209 */ /* 0x000fe80007810000 */
[----:B------:R-:W-:Y:S04]  /*b090*/  FMNMX.FTZ R143, R43, R143, !PT ;  /* 0x0000008f2b8f7209 */ /* 0x000fe80007810000 */
[----:B------:R-:W-:Y:S02]  /*b0a0*/  FMNMX.FTZ R143, R46, R143, !PT ;  /* 0x0000008f2e8f7209 */ /* 0x000fe40007810000 */
[----:B-1----:R-:W-:Y:S02]  /*b0b0*/  FMNMX.FTZ R2, R2, R145, !PT ;  /* 0x0000009102027209 */ /* 0x002fe40007810000 */
[----:B------:R-:W-:Y:S03]  /*b0c0*/  FMNMX.FTZ R142, R142, R144, !PT ;  /* 0x000000908e8e7209 */ /* 0x000fe60007810000 */
[----:B------:R-:W1:Y:S08]  /*b0d0*/  SHFL.BFLY PT, R146, R2, 0x1, 0x1f ;  /* 0x0c201f0002927f89 */ /* 0x000e7000000e0000 */
[----:B------:R-:W1:Y:S01]  /*b0e0*/  SHFL.BFLY PT, R145, R142, 0x1, 0x1f ;  /* 0x0c201f008e917f89 */ /* 0x000e6200000e0000 */
[----:B------:R-:W-:Y:S07]  /*b0f0*/  FMNMX.FTZ R141, R141, R148, !PT ;  /* 0x000000948d8d7209 */ /* 0x000fee0007810000 */
[----:B------:R-:W1:Y:S02]  /*b100*/  SHFL.BFLY PT, R144, R141, 0x1, 0x1f ;  /* 0x0c201f008d907f89 */ /* 0x000e6400000e0000 */
[----:B-1----:R-:W-:Y:S02]  /*b110*/  FMNMX.FTZ R146, R2, R146, !PT ;  /* 0x0000009202927209 */ /* 0x002fe40007810000 */
[----:B------:R-:W-:Y:S03]  /*b120*/  FMNMX.FTZ R2, R47, R143, !PT ;  /* 0x0000008f2f027209 */ /* 0x000fe60007810000 */
[----:B------:R-:W-:Y:S01]  /*b130*/  FADD.FTZ R0, -R146, R0 ;  /* 0x0000000092007221 */ /* 0x000fe20000010100 */
[----:B------:R-:W-:Y:S01]  /*b140*/  FMNMX.FTZ R143, R58, R2, !PT ;  /* 0x000000023a8f7209 */ /* 0x000fe20007810000 */
[----:B------:R-:W-:Y:S01]  /*b150*/  FMUL.FTZ R184, R146, c[0x0][0x2d0] ;  /* 0x0000b40092b87a20 */ /* 0x000fe20000410000 */
[----:B------:R-:W-:Y:S01]  /*b160*/  FMNMX.FTZ R145, R142, R145, !PT ;  /* 0x000000918e917209 */ /* 0x000fe20007810000 */
[----:B------:R-:W-:Y:S01]  /*b170*/  FMUL.FTZ R2, R0, c[0x0][0x2d0] ;  /* 0x0000b40000027a20 */ /* 0x000fe20000410000 */
[----:B------:R-:W-:Y:S01]  /*b180*/  FMNMX.FTZ R0, R59, R143, !PT ;  /* 0x0000008f3b007209 */ /* 0x000fe20007810000 */
[--C-:B------:R-:W-:Y:S02]  /*b190*/  FFMA.FTZ R16, R16, c[0x0][0x2d0], -R184.reuse ;  /* 0x0000b40010107a23 */ /* 0x100fe400000108b8 */
[----:B------:R1:W1:Y:S01]  /*b1a0*/  MUFU.EX2 R143, R2 ;  /* 0x00000002008f7308 */ /* 0x0002620000000800 */
[----:B------:R-:W-:Y:S01]  /*b1b0*/  FMNMX.FTZ R0, R62, R0, !PT ;  /* 0x000000003e007209 */ /* 0x000fe20007810000 */
[----:B------:R-:W-:Y:S01]  /*b1c0*/  FMUL.FTZ R185, R145, c[0x0][0x2d0] ;  /* 0x0000b40091b97a20 */ /* 0x000fe20000410000 */
[----:B------:R-:W-:Y:S01]  /*b1d0*/  FMNMX.FTZ R144, R141, R144, !PT ;  /* 0x000000908d907209 */ /* 0x000fe20007810000 */
[--C-:B------:R-:W-:Y:S01]  /*b1e0*/  FFMA.FTZ R17, R17, c[0x0][0x2d0], -R184.reuse ;  /* 0x0000b40011117a23 */ /* 0x100fe200000108b8 */
[----:B------:R-:W-:Y:S01]  /*b1f0*/  FMNMX.FTZ R0, R63, R0, !PT ;  /* 0x000000003f007209 */ /* 0x000fe20007810000 */
[--C-:B------:R-:W-:Y:S02]  /*b200*/  FFMA.FTZ R18, R18, c[0x0][0x2d0], -R185.reuse ;  /* 0x0000b40012127a23 */ /* 0x100fe400000108b9 */
[--C-:B------:R-:W-:Y:S02]  /*b210*/  FFMA.FTZ R19, R19, c[0x0][0x2d0], -R185.reuse ;  /* 0x0000b40013137a23 */ /* 0x100fe400000108b9 */
        /* <DEDUP_REMOVED lines=8> */
[----:B------:R-:W-:Y:S02]  /*b2a0*/  FFMA.FTZ R38, R38, c[0x0][0x2d0], -R185 ;  /* 0x0000b40026267a23 */ /* 0x000fe400000108b9 */
[----:B-1----:R-:W-:Y:S02]  /*b2b0*/  FADD.FTZ R2, -R145, R3 ;  /* 0x0000000391027221 */ /* 0x002fe40000010100 */
[----:B------:R-:W1:Y:S01]  /*b2c0*/  SHFL.BFLY PT, R3, R0, 0x2, 0x1f ;  /* 0x0c401f0000037f89 */ /* 0x000e6200000e0000 */
[C---:B------:R-:W-:Y:S02]  /*b2d0*/  FMUL.FTZ R100, R143.reuse, R100 ;  /* 0x000000648f647220 */ /* 0x040fe40000410000 */
[----:B------:R-:W-:Y:S02]  /*b2e0*/  FMUL.FTZ R2, R2, c[0x0][0x2d0] ;  /* 0x0000b40002027a20 */ /* 0x000fe40000410000 */
[----:B------:R-:W1:Y:S01]  /*b2f0*/  MUFU.EX2 R247, R5 ;  /* 0x0000000500f77308 */ /* 0x000e620000000800 */
[----:B------:R-:W-:Y:S02]  /*b300*/  FMUL.FTZ R101, R143, R101 ;  /* 0x000000658f657220 */ /* 0x000fe40000410000 */
[--C-:B------:R-:W-:Y:S02]  /*b310*/  FFMA.FTZ R39, R39, c[0x0][0x2d0], -R185.reuse ;  /* 0x0000b40027277a23 */ /* 0x100fe400000108b9 */
[----:B------:R-:W-:Y:S02]  /*b320*/  FMUL.FTZ R16, R143, R164 ;  /* 0x000000a48f107220 */ /* 0x000fe40000410000 */
[--C-:B------:R-:W-:Y:S02]  /*b330*/  FFMA.FTZ R48, R48, c[0x0][0x2d0], -R184.reuse ;  /* 0x0000b40030307a23 */ /* 0x100fe400000108b8 */
[----:B------:R-:W-:Y:S01]  /*b340*/  FFMA.FTZ R49, R49, c[0x0][0x2d0], -R184 ;  /* 0x0000b40031317a23 */ /* 0x000fe200000108b8 */
[----:B------:R1:W1:Y:S01]  /*b350*/  MUFU.EX2 R141, R2 ;  /* 0x00000002008d7308 */ /* 0x0002620000000800 */
[--C-:B------:R-:W-:Y:S02]  /*b360*/  FFMA.FTZ R50, R50, c[0x0][0x2d0], -R185.reuse ;  /* 0x0000b40032327a23 */ /* 0x100fe400000108b9 */
[----:B------:R-:W-:Y:S02]  /*b370*/  FFMA.FTZ R51, R51, c[0x0][0x2d0], -R185 ;  /* 0x0000b40033337a23 */ /* 0x000fe400000108b9 */
[C---:B------:R-:W-:Y:S02]  /*b380*/  FMUL.FTZ R4, R143.reuse, R152 ;  /* 0x000000988f047220 */ /* 0x040fe40000410000 */
[C---:B------:R-:W-:Y:S01]  /*b390*/  FMUL.FTZ R112, R143.reuse, R112 ;  /* 0x000000708f707220 */ /* 0x040fe20000410000 */
[----:B-1----:R-:W-:Y:S02]  /*b3a0*/  FMNMX.FTZ R0, R0, R3, !PT ;  /* 0x0000000300007209 */ /* 0x002fe40007810000 */
[----:B------:R-:W1:Y:S01]  /*b3b0*/  MUFU.EX2 R248, R17 ;  /* 0x0000001100f87308 */ /* 0x000e620000000800 */
[C---:B------:R-:W-:Y:S02]  /*b3c0*/  FMUL.FTZ R113, R143.reuse, R113 ;  /* 0x000000718f717220 */ /* 0x040fe40000410000 */
[----:B------:R-:W-:Y:S01]  /*b3d0*/  FMUL.FTZ R116, R143, R116 ;  /* 0x000000748f747220 */ /* 0x000fe20000410000 */
[----:B------:R-:W-:Y:S01]  /*b3e0*/  F2FP.BF16.PACK_AB R148, R247, R245 ;  /* 0x000000f5f794723e */ /* 0x000fe200000010ff */
[C---:B------:R-:W-:Y:S02]  /*b3f0*/  FMUL.FTZ R5, R143.reuse, R153 ;  /* 0x000000998f057220 */ /* 0x040fe40000410000 */
[C---:B------:R-:W-:Y:S02]  /*b400*/  FMUL.FTZ R117, R143.reuse, R117 ;  /* 0x000000758f757220 */ /* 0x040fe40000410000 */
[C---:B------:R-:W-:Y:S01]  /*b410*/  FMUL.FTZ R124, R143.reuse, R124 ;  /* 0x0000007c8f7c7220 */ /* 0x040fe20000410000 */
[----:B------:R1:W-:Y:S01]  /*b420*/  MUFU.EX2 R215, R6 ;  /* 0x0000000600d77308 */ /* 0x0003e20000000800 */
[C---:B------:R-:W-:Y:S02]  /*b430*/  FMUL.FTZ R125, R143.reuse, R125 ;  /* 0x0000007d8f7d7220 */ /* 0x040fe40000410000 */
[----:B------:R-:W-:Y:S02]  /*b440*/  FMUL.FTZ R128, R143, R128 ;  /* 0x000000808f807220 */ /* 0x000fe40000410000 */
[----:B------:R-:W-:Y:S02]  /*b450*/  FADD.FTZ R2, -R144, R140 ;  /* 0x0000008c90027221 */ /* 0x000fe40000010100 */
[C---:B------:R-:W-:Y:S02]  /*b460*/  FMUL.FTZ R102, R141.reuse, R102 ;  /* 0x000000668d667220 */ /* 0x040fe40000410000 */
[----:B------:R-:W-:Y:S01]  /*b470*/  FMUL.FTZ R2, R2, c[0x0][0x2d0] ;  /* 0x0000b40002027a20 */ /* 0x000fe20000410000 */
[----:B------:R-:W1:Y:S01]  /*b480*/  MUFU.EX2 R242, R7 ;  /* 0x0000000700f27308 */ /* 0x000e620000000800 */
[C---:B------:R-:W-:Y:S02]  /*b490*/  FMUL.FTZ R103, R141.reuse, R103 ;  /* 0x000000678d677220 */ /* 0x040fe40000410000 */
[----:B------:R-:W-:Y:S01]  /*b4a0*/  FMUL.FTZ R114, R141, R114 ;  /* 0x000000728d727220 */ /* 0x000fe20000410000 */
[----:B-1----:R-:W-:Y:S01]  /*b4b0*/  F2FP.BF16.PACK_AB R150, R248, R246 ;  /* 0x000000f6f896723e */ /* 0x002fe200000010ff */
[----:B------:R-:W-:Y:S02]  /*b4c0*/  FMUL.FTZ R17, R143, R165 ;  /* 0x000000a58f117220 */ /* 0x000fe40000410000 */
[C---:B------:R-:W-:Y:S02]  /*b4d0*/  FMUL.FTZ R115, R141.reuse, R115 ;  /* 0x000000738d737220 */ /* 0x040fe40000410000 */
[C---:B------:R-:W-:Y:S01]  /*b4e0*/  FMUL.FTZ R118, R141.reuse, R118 ;  /* 0x000000768d767220 */ /* 0x040fe20000410000 */
[----:B------:R1:W1:Y:S01]  /*b4f0*/  MUFU.EX2 R140, R2 ;  /* 0x00000002008c7308 */ /* 0x0002620000000800 */
[C---:B------:R-:W-:Y:S02]  /*b500*/  FMUL.FTZ R119, R141.reuse, R119 ;  /* 0x000000778d777220 */ /* 0x040fe40000410000 */
[C---:B------:R-:W-:Y:S02]  /*b510*/  FMUL.FTZ R126, R141.reuse, R126 ;  /* 0x0000007e8d7e7220 */ /* 0x040fe40000410000 */
[C---:B------:R-:W-:Y:S02]  /*b520*/  FMUL.FTZ R6, R141.reuse, R154 ;  /* 0x0000009a8d067220 */ /* 0x040fe40000410000 */
[----:B------:R-:W-:Y:S02]  /*b530*/  FMUL.FTZ R127, R141, R127 ;  /* 0x0000007f8d7f7220 */ /* 0x000fe40000410000 */
[----:B------:R-:W-:Y:S01]  /*b540*/  FMUL.FTZ R129, R143, R129 ;  /* 0x000000818f817220 */ /* 0x000fe20000410000 */
[----:B------:R1:W-:Y:S01]  /*b550*/  MUFU.EX2 R244, R18 ;  /* 0x0000001200f47308 */ /* 0x0003e20000000800 */
[C---:B------:R-:W-:Y:S02]  /*b560*/  FMUL.FTZ R130, R141.reuse, R130 ;  /* 0x000000828d827220 */ /* 0x040fe40000410000 */
[C---:B------:R-:W-:Y:S01]  /*b570*/  FMUL.FTZ R131, R141.reuse, R131 ;  /* 0x000000838d837220 */ /* 0x040fe20000410000 */
[----:B------:R-:W-:Y:S01]  /*b580*/  F2FP.BF16.PACK_AB R149, R242, R215 ;  /* 0x000000d7f295723e */ /* 0x000fe200000010ff */
[----:B------:R-:W-:Y:S02]  /*b590*/  FMUL.FTZ R7, R141, R155 ;  /* 0x0000009b8d077220 */ /* 0x000fe40000410000 */
[C---:B------:R-:W-:Y:S02]  /*b5a0*/  FMUL.FTZ R136, R143.reuse, R136 ;  /* 0x000000888f887220 */ /* 0x040fe40000410000 */
[----:B------:R-:W-:Y:S01]  /*b5b0*/  FMUL.FTZ R137, R143, R137 ;  /* 0x000000898f897220 */ /* 0x000fe20000410000 */
[----:B------:R-:W1:Y:S01]  /*b5c0*/  MUFU.EX2 R243, R19 ;  /* 0x0000001300f37308 */ /* 0x000e620000000800 */
[C---:B------:R-:W-:Y:S02]  /*b5d0*/  FMUL.FTZ R138, R141.reuse, R138 ;  /* 0x0000008a8d8a7220 */ /* 0x040fe40000410000 */
[C---:B------:R-:W-:Y:S01]  /*b5e0*/  FMUL.FTZ R139, R141.reuse, R139 ;  /* 0x0000008b8d8b7220 */ /* 0x040fe20000410000 */
[----:B-1----:R-:W1:Y:S01]  /*b5f0*/  SHFL.BFLY PT, R2, R0, 0x1, 0x1f ;  /* 0x0c201f0000027f89 */ /* 0x002e6200000e0000 */
[C---:B------:R-:W-:Y:S02]  /*b600*/  FMUL.FTZ R104, R140.reuse, R104 ;  /* 0x000000688c687220 */ /* 0x040fe40000410000 */
[C---:B------:R-:W-:Y:S02]  /*b610*/  FMUL.FTZ R105, R140.reuse, R105 ;  /* 0x000000698c697220 */ /* 0x040fe40000410000 */
[C---:B------:R-:W-:Y:S01]  /*b620*/  FMUL.FTZ R108, R140.reuse, R108 ;  /* 0x0000006c8c6c7220 */ /* 0x040fe20000410000 */
[----:B------:R-:W-:Y:S01]  /*b630*/  MUFU.EX2 R189, R36 ;  /* 0x0000002400bd7308 */ /* 0x000fe20000000800 */
[C---:B------:R-:W-:Y:S02]  /*b640*/  FMUL.FTZ R109, R140.reuse, R109 ;  /* 0x0000006d8c6d7220 */ /* 0x040fe40000410000 */
[C---:B------:R-:W-:Y:S02]  /*b650*/  FMUL.FTZ R120, R140.reuse, R120 ;  /* 0x000000788c787220 */ /* 0x040fe40000410000 */
[----:B------:R-:W-:Y:S02]  /*b660*/  FMUL.FTZ R18, R141, R166 ;  /* 0x000000a68d127220 */ /* 0x000fe40000410000 */
[C---:B------:R-:W-:Y:S02]  /*b670*/  FMUL.FTZ R121, R140.reuse, R121 ;  /* 0x000000798c797220 */ /* 0x040fe40000410000 */
[C---:B------:R-:W-:Y:S01]  /*b680*/  FMUL.FTZ R132, R140.reuse, R132 ;  /* 0x000000848c847220 */ /* 0x040fe20000410000 */
[----:B------:R-:W-:Y:S01]  /*b690*/  MUFU.EX2 R190, R37 ;  /* 0x0000002500be7308 */ /* 0x000fe20000000800 */
[----:B------:R-:W-:Y:S02]  /*b6a0*/  FMUL.FTZ R133, R140, R133 ;  /* 0x000000858c857220 */ /* 0x000fe40000410000 */
[----:B------:R-:W-:Y:S01]  /*b6b0*/  FMUL.FTZ R68, R143, R68 ;  /* 0x000000448f447220 */ /* 0x000fe20000410000 */
[----:B------:R-:W-:Y:S01]  /*b6c0*/  F2FP.BF16.PACK_AB R151, R243, R244 ;  /* 0x000000f4f397723e */ /* 0x000fe200000010ff */
[----:B------:R-:W-:Y:S02]  /*b6d0*/  FMUL.FTZ R19, R141, R167 ;  /* 0x000000a78d137220 */ /* 0x000fe40000410000 */
[----:B------:R-:W-:Y:S01]  /*b6e0*/  LDSM.16.MT88.4 R164, [R222+0x500] ;  /* 0x00050000dea4783b */ /* 0x000fe20000004200 */
[----:B-1----:R-:W-:Y:S01]  /*b6f0*/  FMNMX.FTZ R142, R2, R0, !PT ;  /* 0x00000000028e7209 */ /* 0x002fe20007810000 */
[----:B------:R-:W-:Y:S01]  /*b700*/  FMUL.FTZ R69, R143, R69 ;  /* 0x000000458f457220 */ /* 0x000fe20000410000 */
[----:B------:R-:W-:Y:S01]  /*b710*/  MUFU.EX2 R187, R38 ;  /* 0x0000002600bb7308 */ /* 0x000fe20000000800 */
[-C--:B------:R-:W-:Y:S05]  /*b720*/  HMMA.16816.F32.BF16 R4, R148, R176.reuse, R4 ;  /* 0x000000b09404723c */ /* 0x080fea0000041804 */
[----:B------:R-:W-:Y:S02]  /*b730*/  FADD.FTZ R0, -R142, R147 ;  /* 0x000000938e007221 */ /* 0x000fe40000010100 */
[----:B------:R-:W-:Y:S02]  /*b740*/  FMUL.FTZ R147, R144, c[0x0][0x2d0] ;  /* 0x0000b40090937a20 */ /* 0x000fe40000410000 */
[----:B------:R-:W-:Y:S01]  /*b750*/  FMUL.FTZ R2, R142, c[0x0][0x2d0] ;  /* 0x0000b4008e027a20 */ /* 0x000fe20000410000 */
[----:B------:R1:W-:Y:S02]  /*b760*/  MUFU.EX2 R188, R39 ;  /* 0x0000002700bc7308 */ /* 0x0003e40000000800 */
[----:B------:R-:W-:Y:S02]  /*b770*/  FMUL.FTZ R0, R0, c[0x0][0x2d0] ;  /* 0x0000b40000007a20 */ /* 0x000fe40000410000 */
[--C-:B------:R-:W-:Y:S02]  /*b780*/  FFMA.FTZ R8, R8, c[0x0][0x2d0], -R147.reuse ;  /* 0x0000b40008087a23 */ /* 0x100fe40000010893 */
[--C-:B------:R-:W-:Y:S02]  /*b790*/  FFMA.FTZ R9, R9, c[0x0][0x2d0], -R147.reuse ;  /* 0x0000b40009097a23 */ /* 0x100fe40000010893 */
[--C-:B------:R-:W-:Y:S02]  /*b7a0*/  FFMA.FTZ R12, R12, c[0x0][0x2d0], -R147.reuse ;  /* 0x0000b4000c0c7a23 */ /* 0x100fe40000010893 */
[----:B------:R-:W-:Y:S01]  /*b7b0*/  FFMA.FTZ R13, R13, c[0x0][0x2d0], -R147 ;  /* 0x0000b4000d0d7a23 */ /* 0x000fe20000010893 */
[----:B------:R-:W2:Y:S01]  /*b7c0*/  MUFU.EX2 R0, R0 ;  /* 0x0000000000007308 */ /* 0x000ea20000000800 */
[--C-:B------:R-:W-:Y:S02]  /*b7d0*/  FFMA.FTZ R10, R10, c[0x0][0x2d0], -R2.reuse ;  /* 0x0000b4000a0a7a23 */ /* 0x100fe40000010802 */
[--C-:B------:R-:W-:Y:S02]  /*b7e0*/  FFMA.FTZ R11, R11, c[0x0][0x2d0], -R2.reuse ;  /* 0x0000b4000b0b7a23 */ /* 0x100fe40000010802 */
[--C-:B------:R-:W-:Y:S02]  /*b7f0*/  FFMA.FTZ R14, R14, c[0x0][0x2d0], -R2.reuse ;  /* 0x0000b4000e0e7a23 */ /* 0x100fe40000010802 */
[----:B------:R-:W-:Y:S02]  /*b800*/  FFMA.FTZ R15, R15, c[0x0][0x2d0], -R2 ;  /* 0x0000b4000f0f7a23 */ /* 0x000fe40000010802 */
[--C-:B------:R-:W-:Y:S01]  /*b810*/  FFMA.FTZ R20, R20, c[0x0][0x2d0], -R184.reuse ;  /* 0x0000b40014147a23 */ /* 0x100fe200000108b8 */
[----:B------:R3:W-:Y:S01]  /*b820*/  MUFU.EX2 R211, R8 ;  /* 0x0000000800d37308 */ /* 0x0007e20000000800 */
[----:B------:R-:W-:Y:S02]  /*b830*/  FFMA.FTZ R21, R21, c[0x0][0x2d0], -R184 ;  /* 0x0000b40015157a23 */ /* 0x000fe400000108b8 */
[----:B------:R-:W-:Y:S01]  /*b840*/  FFMA.FTZ R22, R22, c[0x0][0x2d0], -R185 ;  /* 0x0000b40016167a23 */ /* 0x000fe200000108b9 */
[----:B-1----:R-:W-:Y:S01]  /*b850*/  LDSM.16.MT88.4 R36, [R221+0x2500] ;  /* 0x00250000dd24783b */ /* 0x002fe20000004200 */
[--C-:B------:R-:W-:Y:S02]  /*b860*/  FFMA.FTZ R40, R40, c[0x0][0x2d0], -R147.reuse ;  /* 0x0000b40028287a23 */ /* 0x100fe40000010893 */
[--C-:B------:R-:W-:Y:S02]  /*b870*/  FFMA.FTZ R41, R41, c[0x0][0x2d0], -R147.reuse ;  /* 0x0000b40029297a23 */ /* 0x100fe40000010893 */
[--C-:B------:R-:W-:Y:S01]  /*b880*/  FFMA.FTZ R42, R42, c[0x0][0x2d0], -R2.reuse ;  /* 0x0000b4002a2a7a23 */ /* 0x100fe20000010802 */
[----:B------:R-:W1:Y:S01]  /*b890*/  MUFU.EX2 R212, R9 ;  /* 0x0000000900d47308 */ /* 0x000e620000000800 */
[--C-:B------:R-:W-:Y:S02]  /*b8a0*/  FFMA.FTZ R43, R43, c[0x0][0x2d0], -R2.reuse ;  /* 0x0000b4002b2b7a23 */ /* 0x100fe40000010802 */
[--C-:B------:R-:W-:Y:S02]  /*b8b0*/  FFMA.FTZ R44, R44, c[0x0][0x2d0], -R147.reuse ;  /* 0x0000b4002c2c7a23 */ /* 0x100fe40000010893 */
[C---:B--2---:R-:W-:Y:S02]  /*b8c0*/  FMUL.FTZ R106, R0.reuse, R106 ;  /* 0x0000006a006a7220 */ /* 0x044fe40000410000 */
[C---:B------:R-:W-:Y:S02]  /*b8d0*/  FMUL.FTZ R107, R0.reuse, R107 ;  /* 0x0000006b006b7220 */ /* 0x040fe40000410000 */
[C---:B------:R-:W-:Y:S01]  /*b8e0*/  FMUL.FTZ R110, R0.reuse, R110 ;  /* 0x0000006e006e7220 */ /* 0x040fe20000410000 */
[----:B------:R2:W-:Y:S01]  /*b8f0*/  MUFU.EX2 R213, R12 ;  /* 0x0000000c00d57308 */ /* 0x0005e20000000800 */
[----:B------:R-:W-:Y:S02]  /*b900*/  FMUL.FTZ R111, R0, R111 ;  /* 0x0000006f006f7220 */ /* 0x000fe40000410000 */
[----:B------:R-:W-:Y:S02]  /*b910*/  FFMA.FTZ R45, R45, c[0x0][0x2d0], -R147 ;  /* 0x0000b4002d2d7a23 */ /* 0x000fe40000010893 */
[----:B---3--:R-:W-:Y:S02]  /*b920*/  FMUL.FTZ R8, R140, R156 ;  /* 0x0000009c8c087220 */ /* 0x008fe40000410000 */
[--C-:B------:R-:W-:Y:S02]  /*b930*/  FFMA.FTZ R46, R46, c[0x0][0x2d0], -R2.reuse ;  /* 0x0000b4002e2e7a23 */ /* 0x100fe40000010802 */
[----:B------:R-:W-:Y:S01]  /*b940*/  FFMA.FTZ R47, R47, c[0x0][0x2d0], -R2 ;  /* 0x0000b4002f2f7a23 */ /* 0x000fe20000010802 */
[----:B------:R-:W3:Y:S01]  /*b950*/  MUFU.EX2 R214, R13 ;  /* 0x0000000d00d67308 */ /* 0x000ee20000000800 */
[C---:B------:R-:W-:Y:S02]  /*b960*/  FMUL.FTZ R122, R0.reuse, R122 ;  /* 0x0000007a007a7220 */ /* 0x040fe40000410000 */
[----:B------:R-:W-:Y:S01]  /*b970*/  FMUL.FTZ R123, R0, R123 ;  /* 0x0000007b007b7220 */ /* 0x000fe20000410000 */
[----:B-1----:R-:W-:Y:S01]  /*b980*/  F2FP.BF16.PACK_AB R152, R212, R211 ;  /* 0x000000d3d498723e */ /* 0x002fe200000010ff */
[----:B------:R-:W-:Y:S02]  /*b990*/  FMUL.FTZ R9, R140, R157 ;  /* 0x0000009d8c097220 */ /* 0x000fe40000410000 */
[C---:B------:R-:W-:Y:S02]  /*b9a0*/  FMUL.FTZ R134, R0.reuse, R134 ;  /* 0x0000008600867220 */ /* 0x040fe40000410000 */
[----:B------:R-:W-:Y:S01]  /*b9b0*/  FMUL.FTZ R135, R0, R135 ;  /* 0x0000008700877220 */ /* 0x000fe20000410000 */
[----:B------:R1:W-:Y:S01]  /*b9c0*/  MUFU.EX2 R207, R10 ;  /* 0x0000000a00cf7308 */ /* 0x0003e20000000800 */
[C---:B------:R-:W-:Y:S02]  /*b9d0*/  FMUL.FTZ R70, R141.reuse, R70 ;  /* 0x000000468d467220 */ /* 0x040fe40000410000 */
[----:B------:R-:W-:Y:S02]  /*b9e0*/  FMUL.FTZ R71, R141, R71 ;  /* 0x000000478d477220 */ /* 0x000fe40000410000 */
[C---:B--2---:R-:W-:Y:S02]  /*b9f0*/  FMUL.FTZ R12, R140.reuse, R160 ;  /* 0x000000a08c0c7220 */ /* 0x044fe40000410000 */
[C---:B------:R-:W-:Y:S02]  /*ba00*/  FMUL.FTZ R72, R140.reuse, R72 ;  /* 0x000000488c487220 */ /* 0x040fe40000410000 */
[----:B------:R-:W-:Y:S01]  /*ba10*/  FMUL.FTZ R73, R140, R73 ;  /* 0x000000498c497220 */ /* 0x000fe20000410000 */
[----:B------:R-:W2:Y:S01]  /*ba20*/  MUFU.EX2 R208, R11 ;  /* 0x0000000b00d07308 */ /* 0x000ea20000000800 */
[C---:B------:R-:W-:Y:S02]  /*ba30*/  FMUL.FTZ R74, R0.reuse, R74 ;  /* 0x0000004a004a7220 */ /* 0x040fe40000410000 */
[----:B------:R-:W-:Y:S01]  /*ba40*/  FMUL.FTZ R75, R0, R75 ;  /* 0x0000004b004b7220 */ /* 0x000fe20000410000 */
[----:B---3--:R-:W-:Y:S01]  /*ba50*/  F2FP.BF16.PACK_AB R154, R214, R213 ;  /* 0x000000d5d69a723e */ /* 0x008fe200000010ff */
[C---:B------:R-:W-:Y:S02]  /*ba60*/  FMUL.FTZ R13, R140.reuse, R161 ;  /* 0x000000a18c0d7220 */ /* 0x040fe40000410000 */
[C---:B------:R-:W-:Y:S02]  /*ba70*/  FMUL.FTZ R76, R140.reuse, R76 ;  /* 0x0000004c8c4c7220 */ /* 0x040fe40000410000 */
[----:B------:R-:W-:Y:S01]  /*ba80*/  FMUL.FTZ R77, R140, R77 ;  /* 0x0000004d8c4d7220 */ /* 0x000fe20000410000 */
[----:B------:R3:W-:Y:S01]  /*ba90*/  MUFU.EX2 R209, R14 ;  /* 0x0000000e00d17308 */ /* 0x0007e20000000800 */
[C---:B------:R-:W-:Y:S02]  /*baa0*/  FMUL.FTZ R78, R0.reuse, R78 ;  /* 0x0000004e004e7220 */ /* 0x040fe40000410000 */
[C---:B------:R-:W-:Y:S02]  /*bab0*/  FMUL.FTZ R79, R0.reuse, R79 ;  /* 0x0000004f004f7220 */ /* 0x040fe40000410000 */
[----:B-1----:R-:W-:Y:S02]  /*bac0*/  FMUL.FTZ R10, R0, R158 ;  /* 0x0000009e000a7220 */ /* 0x002fe40000410000 */
[C---:B------:R-:W-:Y:S02]  /*bad0*/  FMUL.FTZ R80, R143.reuse, R80 ;  /* 0x000000508f507220 */ /* 0x040fe40000410000 */
[----:B------:R-:W-:Y:S01]  /*bae0*/  FMUL.FTZ R81, R143, R81 ;  /* 0x000000518f517220 */ /* 0x000fe20000410000 */
[----:B------:R-:W1:Y:S01]  /*baf0*/  MUFU.EX2 R210, R15 ;  /* 0x0000000f00d27308 */ /* 0x000e620000000800 */
[C---:B------:R-:W-:Y:S02]  /*bb00*/  FMUL.FTZ R82, R141.reuse, R82 ;  /* 0x000000528d527220 */ /* 0x040fe40000410000 */
[----:B------:R-:W-:Y:S01]  /*bb10*/  FMUL.FTZ R83, R141, R83 ;  /* 0x000000538d537220 */ /* 0x000fe20000410000 */
[----:B--2---:R-:W-:Y:S01]  /*bb20*/  F2FP.BF16.PACK_AB R153, R208, R207 ;  /* 0x000000cfd099723e */ /* 0x004fe200000010ff */
[C---:B------:R-:W-:Y:S02]  /*bb30*/  FMUL.FTZ R11, R0.reuse, R159 ;  /* 0x0000009f000b7220 */ /* 0x040fe40000410000 */
[----:B------:R-:W2:Y:S01]  /*bb40*/  LDSM.16.MT88.4 R156, [R221+0x1100] ;  /* 0x00110000dd9c783b */ /* 0x000ea20000004200 */
[C---:B------:R-:W-:Y:S02]  /*bb50*/  FMUL.FTZ R84, R143.reuse, R84 ;  /* 0x000000548f547220 */ /* 0x040fe40000410000 */
[----:B------:R4:W-:Y:S01]  /*bb60*/  MUFU.EX2 R206, R20 ;  /* 0x0000001400ce7308 */ /* 0x0009e20000000800 */
[----:B------:R-:W-:Y:S02]  /*bb70*/  FMUL.FTZ R85, R143, R85 ;  /* 0x000000558f557220 */ /* 0x000fe40000410000 */
[C---:B------:R-:W-:Y:S02]  /*bb80*/  FMUL.FTZ R86, R141.reuse, R86 ;  /* 0x000000568d567220 */ /* 0x040fe40000410000 */
[----:B---3--:R-:W-:Y:S02]  /*bb90*/  FMUL.FTZ R14, R0, R162 ;  /* 0x000000a2000e7220 */ /* 0x008fe40000410000 */
[----:B------:R-:W-:Y:S02]  /*bba0*/  FMUL.FTZ R87, R141, R87 ;  /* 0x000000578d577220 */ /* 0x000fe40000410000 */
[C---:B------:R-:W-:Y:S01]  /*bbb0*/  FMUL.FTZ R88, R140.reuse, R88 ;  /* 0x000000588c587220 */ /* 0x040fe20000410000 */
[----:B------:R3:W2:Y:S01]  /*bbc0*/  MUFU.EX2 R205, R21 ;  /* 0x0000001500cd7308 */ /* 0x0006a20000000800 */
[----:B------:R-:W-:Y:S02]  /*bbd0*/  FMUL.FTZ R89, R140, R89 ;  /* 0x000000598c597220 */ /* 0x000fe40000410000 */
[----:B------:R-:W-:Y:S01]  /*bbe0*/  FMUL.FTZ R90, R0, R90 ;  /* 0x0000005a005a7220 */ /* 0x000fe20000410000 */
[----:B-1----:R-:W-:Y:S01]  /*bbf0*/  F2FP.BF16.PACK_AB R155, R210, R209 ;  /* 0x000000d1d29b723e */ /* 0x002fe200000010ff */
[C---:B------:R-:W-:Y:S02]  /*bc00*/  FMUL.FTZ R15, R0.reuse, R163 ;  /* 0x000000a3000f7220 */ /* 0x040fe40000410000 */
[----:B------:R-:W1:Y:S01]  /*bc10*/  LDSM.16.MT88.4 R160, [R222+0x1100] ;  /* 0x00110000dea0783b */ /* 0x000e620000004200 */
[----:B------:R-:W-:Y:S02]  /*bc20*/  FMUL.FTZ R91, R0, R91 ;  /* 0x0000005b005b7220 */ /* 0x000fe40000410000 */
[----:B------:R-:W-:Y:S01]  /*bc30*/  MUFU.EX2 R186, R49 ;  /* 0x0000003100ba7308 */ /* 0x000fe20000000800 */
[C---:B------:R-:W-:Y:S04]  /*bc40*/  HMMA.16816.F32.BF16 R8, R152.reuse, R176, R8 ;  /* 0x000000b09808723c */ /* 0x040fe80000041808 */
[C---:B----4-:R-:W-:Y:S02]  /*bc50*/  FMUL.FTZ R20, R140.reuse, R168 ;  /* 0x000000a88c147220 */ /* 0x050fe40000410000 */
[C---:B------:R-:W-:Y:S02]  /*bc60*/  FMUL.FTZ R92, R140.reuse, R92 ;  /* 0x0000005c8c5c7220 */ /* 0x040fe40000410000 */
[-C--:B------:R-:W-:Y:S01]  /*bc70*/  HMMA.16816.F32.BF16 R12, R152, R178.reuse, R12 ;  /* 0x000000b2980c723c */ /* 0x080fe2000004180c */
[----:B------:R-:W-:Y:S03]  /*bc80*/  MUFU.EX2 R177, R43 ;  /* 0x0000002b00b17308 */ /* 0x000fe60000000800 */
[C---:B------:R-:W-:Y:S02]  /*bc90*/  FMUL.FTZ R93, R140.reuse, R93 ;  /* 0x0000005d8c5d7220 */ /* 0x040fe40000410000 */
[----:B---3--:R-:W-:Y:S02]  /*bca0*/  FMUL.FTZ R21, R140, R169 ;  /* 0x000000a98c157220 */ /* 0x008fe40000410000 */
[C---:B------:R-:W-:Y:S03]  /*bcb0*/  HMMA.16816.F32.BF16 R16, R148.reuse, R178, R16 ;  /* 0x000000b29410723c */ /* 0x040fe60000041810 */
[----:B------:R-:W-:Y:S01]  /*bcc0*/  MUFU.EX2 R179, R41 ;  /* 0x0000002900b37308 */ /* 0x000fe20000000800 */
[C---:B------:R-:W-:Y:S02]  /*bcd0*/  FMUL.FTZ R94, R0.reuse, R94 ;  /* 0x0000005e005e7220 */ /* 0x040fe40000410000 */
[C---:B------:R-:W-:Y:S02]  /*bce0*/  FMUL.FTZ R95, R0.reuse, R95 ;  /* 0x0000005f005f7220 */ /* 0x040fe40000410000 */
[-C--:B------:R-:W-:Y:S04]  /*bcf0*/  HMMA.16816.F32.BF16 R100, R148, R180.reuse, R100 ;  /* 0x000000b49464723c */ /* 0x080fe80000041864 */
[C---:B------:R-:W-:Y:S01]  /*bd00*/  FMUL.FTZ R96, R143.reuse, R96 ;  /* 0x000000608f607220 */ /* 0x040fe20000410000 */
[----:B------:R-:W-:Y:S01]  /*bd10*/  MUFU.EX2 R178, R42 ;  /* 0x0000002a00b27308 */ /* 0x000fe20000000800 */
[----:B------:R-:W-:Y:S02]  /*bd20*/  FMUL.FTZ R97, R143, R97 ;  /* 0x000000618f617220 */ /* 0x000fe40000410000 */
[C---:B------:R-:W-:Y:S04]  /*bd30*/  HMMA.16816.F32.BF16 R104, R152.reuse, R180, R104 ;  /* 0x000000b49868723c */ /* 0x040fe80000041868 */
[C---:B------:R-:W-:Y:S02]  /*bd40*/  FMUL.FTZ R98, R141.reuse, R98 ;  /* 0x000000628d627220 */ /* 0x040fe40000410000 */
[----:B------:R-:W-:Y:S01]  /*bd50*/  FMUL.FTZ R99, R141, R99 ;  /* 0x000000638d637220 */ /* 0x000fe20000410000 */
[----:B------:R-:W-:Y:S01]  /*bd60*/  MUFU.EX2 R181, R51 ;  /* 0x0000003300b57308 */ /* 0x000fe20000000800 */
[-C--:B------:R-:W-:Y:S04]  /*bd70*/  HMMA.16816.F32.BF16 R108, R152, R182.reuse, R108 ;  /* 0x000000b6986c723c */ /* 0x080fe8000004186c */
[--C-:B------:R-:W-:Y:S02]  /*bd80*/  FFMA.FTZ R3, R23, c[0x0][0x2d0], -R185.reuse ;  /* 0x0000b40017037a23 */ /* 0x100fe400000108b9 */
[----:B------:R-:W-:Y:S02]  /*bd90*/  FMUL.FTZ R23, R0, R171 ;  /* 0x000000ab00177220 */ /* 0x000fe40000410000 */
[C---:B------:R-:W-:Y:S01]  /*bda0*/  HMMA.16816.F32.BF16 R112, R148.reuse, R182, R112 ;  /* 0x000000b69470723c */ /* 0x040fe20000041870 */
[----:B------:R3:W-:Y:S03]  /*bdb0*/  MUFU.EX2 R204, R22 ;  /* 0x0000001600cc7308 */ /* 0x0007e60000000800 */
[--C-:B------:R-:W-:Y:S02]  /*bdc0*/  FFMA.FTZ R32, R32, c[0x0][0x2d0], -R184.reuse ;  /* 0x0000b40020207a23 */ /* 0x100fe400000108b8 */
[----:B------:R-:W-:Y:S02]  /*bdd0*/  FFMA.FTZ R33, R33, c[0x0][0x2d0], -R184 ;  /* 0x0000b40021217a23 */ /* 0x000fe400000108b8 */
[-C--:B--2---:R-:W-:Y:S03]  /*bde0*/  HMMA.16816.F32.BF16 R116, R148, R156.reuse, R116 ;  /* 0x0000009c9474723c */ /* 0x084fe60000041874 */
[----:B------:R-:W-:Y:S01]  /*bdf0*/  MUFU.EX2 R183, R48 ;  /* 0x0000003000b77308 */ /* 0x000fe20000000800 */
[----:B------:R-:W-:Y:S02]  /*be00*/  FFMA.FTZ R34, R34, c[0x0][0x2d0], -R185 ;  /* 0x0000b40022227a23 */ /* 0x000fe400000108b9 */
[--C-:B------:R-:W-:Y:S02]  /*be10*/  FFMA.FTZ R24, R24, c[0x0][0x2d0], -R147.reuse ;  /* 0x0000b40018187a23 */ /* 0x100fe40000010893 */
[C---:B------:R-:W-:Y:S04]  /*be20*/  HMMA.16816.F32.BF16 R120, R152.reuse, R156, R120 ;  /* 0x0000009c9878723c */ /* 0x040fe80000041878 */
[--C-:B------:R-:W-:Y:S01]  /*be30*/  FFMA.FTZ R25, R25, c[0x0][0x2d0], -R147.reuse ;  /* 0x0000b40019197a23 */ /* 0x100fe20000010893 */
[----:B------:R2:W4:Y:S01]  /*be40*/  MUFU.EX2 R203, R3 ;  /* 0x0000000300cb7308 */ /* 0x0005220000000800 */
[--C-:B------:R-:W-:Y:S02]  /*be50*/  FFMA.FTZ R26, R26, c[0x0][0x2d0], -R2.reuse ;  /* 0x0000b4001a1a7a23 */ /* 0x100fe40000010802 */
[--C-:B------:R-:W-:Y:S04]  /*be60*/  FFMA.FTZ R27, R27, c[0x0][0x2d0], -R2.reuse ;  /* 0x0000b4001b1b7a23 */ /* 0x100fe80000010802 */
[----:B---3--:R-:W-:Y:S02]  /*be70*/  FMUL.FTZ R22, R0, R170 ;  /* 0x000000aa00167220 */ /* 0x008fe40000410000 */
[--C-:B------:R-:W-:Y:S01]  /*be80*/  FFMA.FTZ R28, R28, c[0x0][0x2d0], -R147.reuse ;  /* 0x0000b4001c1c7a23 */ /* 0x100fe20000010893 */
[----:B------:R3:W-:Y:S01]  /*be90*/  MUFU.EX2 R182, R50 ;  /* 0x0000003200b67308 */ /* 0x0007e20000000800 */
[----:B------:R-:W-:Y:S02]  /*bea0*/  FFMA.FTZ R29, R29, c[0x0][0x2d0], -R147 ;  /* 0x0000b4001d1d7a23 */ /* 0x000fe40000010893 */
[--C-:B------:R-:W-:Y:S01]  /*beb0*/  FFMA.FTZ R30, R30, c[0x0][0x2d0], -R2.reuse ;  /* 0x0000b4001e1e7a23 */ /* 0x100fe20000010802 */
[-C--:B------:R-:W-:Y:S03]  /*bec0*/  HMMA.16816.F32.BF16 R20, R152, R158.reuse, R20 ;  /* 0x0000009e9814723c */ /* 0x080fe60000041814 */
[----:B------:R-:W-:Y:S02]  /*bed0*/  FFMA.FTZ R31, R31, c[0x0][0x2d0], -R2 ;  /* 0x0000b4001f1f7a23 */ /* 0x000fe40000010802 */
[--C-:B------:R-:W-:Y:S01]  /*bee0*/  FFMA.FTZ R65, R65, c[0x0][0x2d0], -R184.reuse ;  /* 0x0000b40041417a23 */ /* 0x100fe200000108b8 */
[----:B------:R4:W-:Y:S01]  /*bef0*/  MUFU.EX2 R202, R32 ;  /* 0x0000002000ca7308 */ /* 0x0009e20000000800 */
[--C-:B------:R-:W-:Y:S01]  /*bf00*/  FFMA.FTZ R67, R67, c[0x0][0x2d0], -R185.reuse ;  /* 0x0000b40043437a23 */ /* 0x100fe200000108b9 */
[C---:B------:R-:W-:Y:S01]  /*bf10*/  HMMA.16816.F32.BF16 R124, R148.reuse, R158, R124 ;  /* 0x0000009e947c723c */ /* 0x040fe2000004187c */
[----:B------:R-:W5:Y:S03]  /*bf20*/  LDSM.16.MT88.4 R156, [R221+0x2100] ;  /* 0x00210000dd9c783b */ /* 0x000f660000004200 */
[----:B--2---:R-:W-:Y:S02]  /*bf30*/  FFMA.FTZ R3, R35, c[0x0][0x2d0], -R185 ;  /* 0x0000b40023037a23 */ /* 0x004fe400000108b9 */
[----:B------:R-:W-:Y:S02]  /*bf40*/  FMUL.FTZ R35, R0, R175 ;  /* 0x000000af00237220 */ /* 0x000fe40000410000 */
[-C--:B-1----:R-:W-:Y:S01]  /*bf50*/  HMMA.16816.F32.BF16 R128, R148, R160.reuse, R128 ;  /* 0x000000a09480723c */ /* 0x082fe20000041880 */
[----:B------:R1:W2:Y:S01]  /*bf60*/  MUFU.EX2 R201, R33 ;  /* 0x0000002100c97308 */ /* 0x0002a20000000800 */
[----:B---3--:R-:W-:Y:S02]  /*bf70*/  LDSM.16.MT88.4 R48, [R222+0x2500] ;  /* 0x00250000de30783b */ /* 0x008fe40000004200 */
[--C-:B------:R-:W-:Y:S02]  /*bf80*/  FFMA.FTZ R52, R52, c[0x0][0x2d0], -R184.reuse ;  /* 0x0000b40034347a23 */ /* 0x100fe400000108b8 */
[----:B------:R-:W-:Y:S02]  /*bf90*/  FFMA.FTZ R61, R61, c[0x0][0x2d0], -R147 ;  /* 0x0000b4003d3d7a23 */ /* 0x000fe40000010893 */
[C---:B------:R-:W-:Y:S03]  /*bfa0*/  HMMA.16816.F32.BF16 R132, R152.reuse, R160, R132 ;  /* 0x000000a09884723c */ /* 0x040fe60000041884 */
[----:B------:R3:W-:Y:S01]  /*bfb0*/  MUFU.EX2 R200, R34 ;  /* 0x0000002200c87308 */ /* 0x0007e20000000800 */
[--C-:B------:R-:W-:Y:S02]  /*bfc0*/  FFMA.FTZ R53, R53, c[0x0][0x2d0], -R184.reuse ;  /* 0x0000b40035357a23 */ /* 0x100fe400000108b8 */
[----:B----4-:R-:W-:Y:S02]  /*bfd0*/  FMUL.FTZ R32, R140, R172 ;  /* 0x000000ac8c207220 */ /* 0x010fe40000410000 */
[--C-:B------:R-:W-:Y:S04]  /*bfe0*/  FFMA.FTZ R54, R54, c[0x0][0x2d0], -R185.reuse ;  /* 0x0000b40036367a23 */ /* 0x100fe800000108b9 */
[--C-:B------:R-:W-:Y:S01]  /*bff0*/  FFMA.FTZ R55, R55, c[0x0][0x2d0], -R185.reuse ;  /* 0x0000b40037377a23 */ /* 0x100fe200000108b9 */
[----:B------:R4:W-:Y:S01]  /*c000*/  MUFU.EX2 R180, R40 ;  /* 0x0000002800b47308 */ /* 0x0009e20000000800 */
[----:B------:R-:W-:Y:S02]  /*c010*/  FFMA.FTZ R64, R64, c[0x0][0x2d0], -R184 ;  /* 0x0000b40040407a23 */ /* 0x000fe400000108b8 */
[----:B------:R-:W-:Y:S02]  /*c020*/  FFMA.FTZ R66, R66, c[0x0][0x2d0], -R185 ;  /* 0x0000b40042427a23 */ /* 0x000fe400000108b9 */
[----:B-1----:R-:W-:Y:S02]  /*c030*/  FMUL.FTZ R33, R140, R173 ;  /* 0x000000ad8c217220 */ /* 0x002fe40000410000 */
[--C-:B------:R-:W-:Y:S02]  /*c040*/  FFMA.FTZ R58, R58, c[0x0][0x2d0], -R2.reuse ;  /* 0x0000b4003a3a7a23 */ /* 0x100fe40000010802 */
[--C-:B------:R-:W-:Y:S01]  /*c050*/  FFMA.FTZ R59, R59, c[0x0][0x2d0], -R2.reuse ;  /* 0x0000b4003b3b7a23 */ /* 0x100fe20000010802 */
[----:B------:R-:W-:Y:S01]  /*c060*/  MUFU.EX2 R176, R44 ;  /* 0x0000002c00b07308 */ /* 0x000fe20000000800 */
[--C-:B------:R-:W-:Y:S02]  /*c070*/  FFMA.FTZ R60, R60, c[0x0][0x2d0], -R147.reuse ;  /* 0x0000b4003c3c7a23 */ /* 0x100fe40000010893 */
[--C-:B------:R-:W-:Y:S02]  /*c080*/  FFMA.FTZ R62, R62, c[0x0][0x2d0], -R2.reuse ;  /* 0x0000b4003e3e7a23 */ /* 0x100fe40000010802 */
[----:B---3--:R-:W-:Y:S02]  /*c090*/  FMUL.FTZ R34, R0, R174 ;  /* 0x000000ae00227220 */ /* 0x008fe40000410000 */
[----:B------:R-:W-:Y:S02]  /*c0a0*/  FFMA.FTZ R2, R63, c[0x0][0x2d0], -R2 ;  /* 0x0000b4003f027a23 */ /* 0x000fe40000010802 */
[--C-:B------:R-:W-:Y:S01]  /*c0b0*/  FFMA.FTZ R57, R57, c[0x0][0x2d0], -R147.reuse ;  /* 0x0000b40039397a23 */ /* 0x100fe20000010893 */
[----:B------:R-:W-:Y:S01]  /*c0c0*/  MUFU.EX2 R65, R65 ;  /* 0x0000004100417308 */ /* 0x000fe20000000800 */
[----:B------:R-:W-:Y:S01]  /*c0d0*/  FFMA.FTZ R56, R56, c[0x0][0x2d0], -R147 ;  /* 0x0000b40038387a23 */ /* 0x000fe20000010893 */
[-C--:B------:R-:W-:Y:S01]  /*c0e0*/  HMMA.16816.F32.BF16 R32, R152, R162.reuse, R32 ;  /* 0x000000a29820723c */ /* 0x080fe20000041820 */
[----:B----4-:R-:W-:Y:S02]  /*c0f0*/  LDSM.16.MT88.4 R40, [R221+0x900] ;  /* 0x00090000dd28783b */ /* 0x010fe40000004200 */
[----:B-----5:R-:W-:Y:S01]  /*c100*/  FFMA.FTZ R0, R0, R249, R207 ;  /* 0x000000f900007223 */ /* 0x020fe200000100cf */
[----:B------:R-:W-:Y:S01]  /*c110*/  MOV R147, R142 ;  /* 0x0000008e00937202 */ /* 0x000fe20000000f00 */
[----:B------:R-:W-:Y:S02]  /*c120*/  FFMA.FTZ R143, R143, R252, R245 ;  /* 0x000000fc8f8f7223 */ /* 0x000fe400000100f5 */
[----:B------:R-:W-:Y:S01]  /*c130*/  FADD.FTZ R0, R208, R0 ;  /* 0x00000000d0007221 */ /* 0x000fe20000010000 */
[C---:B------:R-:W-:Y:S01]  /*c140*/  HMMA.16816.F32.BF16 R136, R148.reuse, R162, R136 ;  /* 0x000000a29488723c */ /* 0x040fe20000041888 */
[----:B------:R-:W-:Y:S01]  /*c150*/  MUFU.EX2 R67, R67 ;  /* 0x0000004300437308 */ /* 0x000fe20000000800 */
[----:B------:R-:W1:Y:S02]  /*c160*/  LDSM.16.MT88.4 R160, [R222+0x2100] ;  /* 0x00210000dea0783b */ /* 0x000e640000004200 */
[----:B------:R-:W-:Y:S02]  /*c170*/  FADD.FTZ R0, R209, R0 ;  /* 0x00000000d1007221 */ /* 0x000fe40000010000 */
[----:B------:R-:W-:Y:S02]  /*c180*/  FFMA.FTZ R141, R141, R251, R215 ;  /* 0x000000fb8d8d7223 */ /* 0x000fe400000100d7 */
[-C--:B------:R-:W-:Y:S03]  /*c190*/  HMMA.16816.F32.BF16 R68, R148, R156.reuse, R68 ;  /* 0x0000009c9444723c */ /* 0x080fe60000041844 */
[----:B------:R-:W-:Y:S01]  /*c1a0*/  MUFU.EX2 R61, R61 ;  /* 0x0000003d003d7308 */ /* 0x000fe20000000800 */
[----:B------:R-:W-:Y:S02]  /*c1b0*/  FADD.FTZ R0, R210, R0 ;  /* 0x00000000d2007221 */ /* 0x000fe40000010000 */
[----:B------:R-:W-:Y:S02]  /*c1c0*/  FFMA.FTZ R140, R140, R250, R211 ;  /* 0x000000fa8c8c7223 */ /* 0x000fe400000100d3 */
[C---:B------:R-:W-:Y:S05]  /*c1d0*/  HMMA.16816.F32.BF16 R72, R152.reuse, R156, R72 ;  /* 0x0000009c9848723c */ /* 0x040fea0000041848 */
[----:B------:R3:W4:Y:S03]  /*c1e0*/  MUFU.EX2 R199, R3 ;  /* 0x0000000300c77308 */ /* 0x0007260000000800 */
[-C--:B------:R-:W-:Y:S07]  /*c1f0*/  HMMA.16816.F32.BF16 R76, R152, R158.reuse, R76 ;  /* 0x0000009e984c723c */ /* 0x080fee000004184c */
[----:B------:R5:W-:Y:S01]  /*c200*/  MUFU.EX2 R198, R24 ;  /* 0x0000001800c67308 */ /* 0x000be20000000800 */
[C---:B------:R-:W-:Y:S01]  /*c210*/  HMMA.16816.F32.BF16 R80, R148.reuse, R158, R80 ;  /* 0x0000009e9450723c */ /* 0x040fe20000041850 */
[----:B------:R-:W2:Y:S08]  /*c220*/  LDSM.16.MT88.4 R156, [R221+0x500] ;  /* 0x00050000dd9c783b */ /* 0x000eb00000004200 */
[----:B------:R4:W2:Y:S01]  /*c230*/  MUFU.EX2 R197, R25 ;  /* 0x0000001900c57308 */ /* 0x0008a20000000800 */
[-C--:B-1----:R-:W-:Y:S03]  /*c240*/  HMMA.16816.F32.BF16 R84, R148, R160.reuse, R84 ;  /* 0x000000a09454723c */ /* 0x082fe60000041854 */
[----:B---3--:R-:W-:Y:S04]  /*c250*/  FADD.FTZ R3, R247, R143 ;  /* 0x0000008ff7037221 */ /* 0x008fe80000010000 */
[----:B------:R-:W-:Y:S01]  /*c260*/  FADD.FTZ R3, R246, R3 ;  /* 0x00000003f6037221 */ /* 0x000fe20000010000 */
[C---:B------:R-:W-:Y:S01]  /*c270*/  HMMA.16816.F32.BF16 R88, R152.reuse, R160, R88 ;  /* 0x000000a09858723c */ /* 0x040fe20000041858 */
[----:B------:R2:W-:Y:S03]  /*c280*/  MUFU.EX2 R196, R26 ;  /* 0x0000001a00c47308 */ /* 0x0005e60000000800 */
[----:B------:R-:W-:Y:S01]  /*c290*/  FADD.FTZ R3, R248, R3 ;  /* 0x00000003f8037221 */ /* 0x000fe20000010000 */
[----:B-----5:R-:W-:Y:S03]  /*c2a0*/  F2FP.BF16.PACK_AB R24, R205, R206 ;  /* 0x000000cecd18723e */ /* 0x020fe600000010ff */
[-C--:B------:R-:W-:Y:S01]  /*c2b0*/  HMMA.16816.F32.BF16 R92, R152, R162.reuse, R92 ;  /* 0x000000a2985c723c */ /* 0x080fe2000004185c */
[----:B------:R-:W-:Y:S02]  /*c2c0*/  LDSM.16.MT88.4 R152, [R222+0x1500] ;  /* 0x00150000de98783b */ /* 0x000fe40000004200 */
[----:B------:R1:W3:Y:S01]  /*c2d0*/  MUFU.EX2 R195, R27 ;  /* 0x0000001b00c37308 */ /* 0x0002e20000000800 */
[----:B------:R-:W-:Y:S01]  /*c2e0*/  FADD.FTZ R3, R206, R3 ;  /* 0x00000003ce037221 */ /* 0x000fe20000010000 */
[----:B----4-:R-:W-:Y:S03]  /*c2f0*/  F2FP.BF16.PACK_AB R25, R203, R204 ;  /* 0x000000cccb19723e */ /* 0x010fe600000010ff */
[----:B------:R-:W-:Y:S01]  /*c300*/  HMMA.16816.F32.BF16 R96, R148, R162, R96 ;  /* 0x000000a29460723c */ /* 0x000fe20000041860 */
[----:B------:R-:W4:Y:S03]  /*c310*/  LDSM.16.MT88.4 R148, [R221+0x1500] ;  /* 0x00150000dd94783b */ /* 0x000f260000004200 */
[----:B------:R-:W-:Y:S01]  /*c320*/  FADD.FTZ R3, R205, R3 ;  /* 0x00000003cd037221 */ /* 0x000fe20000010000 */
[----:B------:R5:W-:Y:S01]  /*c330*/  MUFU.EX2 R194, R28 ;  /* 0x0000001c00c27308 */ /* 0x000be20000000800 */
[----:B--2---:R-:W-:Y:S09]  /*c340*/  F2FP.BF16.PACK_AB R26, R201, R202 ;  /* 0x000000cac91a723e */ /* 0x004ff200000010ff */
[----:B------:R3:W2:Y:S01]  /*c350*/  MUFU.EX2 R193, R29 ;  /* 0x0000001d00c17308 */ /* 0x0006a20000000800 */
[----:B-1----:R-:W-:Y:S09]  /*c360*/  F2FP.BF16.PACK_AB R27, R199, R200 ;  /* 0x000000c8c71b723e */ /* 0x002ff200000010ff */
[----:B------:R2:W-:Y:S01]  /*c370*/  MUFU.EX2 R192, R30 ;  /* 0x0000001e00c07308 */ /* 0x0005e20000000800 */
[-C--:B------:R-:W-:Y:S05]  /*c380*/  HMMA.16816.F32.BF16 R4, R24, R156.reuse, R4 ;  /* 0x0000009c1804723c */ /* 0x080fea0000041804 */
[----:B-----5:R-:W-:Y:S04]  /*c390*/  F2FP.BF16.PACK_AB R28, R197, R198 ;  /* 0x000000c6c51c723e */ /* 0x020fe800000010ff */
[----:B------:R-:W1:Y:S03]  /*c3a0*/  MUFU.EX2 R191, R31 ;  /* 0x0000001f00bf7308 */ /* 0x000e660000000800 */
[----:B---3--:R-:W-:Y:S07]  /*c3b0*/  F2FP.BF16.PACK_AB R29, R195, R196 ;  /* 0x000000c4c31d723e */ /* 0x008fee00000010ff */
[----:B------:R-:W-:Y:S01]  /*c3c0*/  MUFU.EX2 R53, R53 ;  /* 0x0000003500357308 */ /* 0x000fe20000000800 */
[----:B--2---:R-:W-:Y:S09]  /*c3d0*/  F2FP.BF16.PACK_AB R30, R193, R194 ;  /* 0x000000c2c11e723e */ /* 0x004ff200000010ff */
[----:B------:R-:W-:Y:S01]  /*c3e0*/  MUFU.EX2 R54, R54 ;  /* 0x0000003600367308 */ /* 0x000fe20000000800 */
[----:B-1----:R-:W-:Y:S09]  /*c3f0*/  F2FP.BF16.PACK_AB R31, R191, R192 ;  /* 0x000000c0bf1f723e */ /* 0x002ff200000010ff */
[----:B------:R-:W-:Y:S01]  /*c400*/  MUFU.EX2 R55, R55 ;  /* 0x0000003700377308 */ /* 0x000fe20000000800 */
[C---:B------:R-:W-:Y:S08]  /*c410*/  HMMA.16816.F32.BF16 R8, R28.reuse, R156, R8 ;  /* 0x0000009c1c08723c */ /* 0x040ff00000041808 */
[-C--:B------:R-:W-:Y:S01]  /*c420*/  HMMA.16816.F32.BF16 R12, R28, R158.reuse, R12 ;  /* 0x0000009e1c0c723c */ /* 0x080fe2000004180c */
[----:B------:R-:W-:Y:S07]  /*c430*/  MUFU.EX2 R64, R64 ;  /* 0x0000004000407308 */ /* 0x000fee0000000800 */
[C---:B------:R-:W-:Y:S03]  /*c440*/  HMMA.16816.F32.BF16 R16, R24.reuse, R158, R16 ;  /* 0x0000009e1810723c */ /* 0x040fe60000041810 */
[----:B------:R-:W-:Y:S05]  /*c450*/  MUFU.EX2 R66, R66 ;  /* 0x0000004200427308 */ /* 0x000fea0000000800 */
[-C--:B------:R-:W-:Y:S05]  /*c460*/  HMMA.16816.F32.BF16 R100, R24, R164.reuse, R100 ;  /* 0x000000a41864723c */ /* 0x080fea0000041864 */
[----:B------:R-:W-:Y:S03]  /*c470*/  MUFU.EX2 R60, R60 ;  /* 0x0000003c003c7308 */ /* 0x000fe60000000800 */
[C---:B------:R-:W-:Y:S07]  /*c480*/  HMMA.16816.F32.BF16 R104, R28.reuse, R164, R104 ;  /* 0x000000a41c68723c */ /* 0x040fee0000041868 */
[----:B------:R-:W-:Y:S01]  /*c490*/  MUFU.EX2 R62, R62 ;  /* 0x0000003e003e7308 */ /* 0x000fe20000000800 */
[-C--:B------:R-:W-:Y:S08]  /*c4a0*/  HMMA.16816.F32.BF16 R108, R28, R166.reuse, R108 ;  /* 0x000000a61c6c723c */ /* 0x080ff0000004186c */
[C---:B------:R-:W-:Y:S01]  /*c4b0*/  HMMA.16816.F32.BF16 R112, R24.reuse, R166, R112 ;  /* 0x000000a61870723c */ /* 0x040fe20000041870 */
[----:B------:R-:W-:Y:S01]  /*c4c0*/  LDSM.16.MT88.4 R164, [R221+0xd00] ;  /* 0x000d0000dda4783b */ /* 0x000fe20000004200 */
[----:B------:R-:W-:Y:S06]  /*c4d0*/  MUFU.EX2 R57, R57 ;  /* 0x0000003900397308 */ /* 0x000fec0000000800 */
[-C--:B----4-:R-:W-:Y:S04]  /*c4e0*/  HMMA.16816.F32.BF16 R116, R24, R148.reuse, R116 ;  /* 0x000000941874723c */ /* 0x090fe80000041874 */
[----:B------:R-:W-:Y:S04]  /*c4f0*/  MUFU.EX2 R58, R58 ;  /* 0x0000003a003a7308 */ /* 0x000fe80000000800 */
[C---:B------:R-:W-:Y:S06]  /*c500*/  HMMA.16816.F32.BF16 R120, R28.reuse, R148, R120 ;  /* 0x000000941c78723c */ /* 0x040fec0000041878 */
[----:B------:R-:W-:Y:S02]  /*c510*/  MUFU.EX2 R149, R47 ;  /* 0x0000002f00957308 */ /* 0x000fe40000000800 */
[-C--:B------:R-:W-:Y:S08]  /*c520*/  HMMA.16816.F32.BF16 R20, R28, R150.reuse, R20 ;  /* 0x000000961c14723c */ /* 0x080ff00000041814 */
[C---:B------:R-:W-:Y:S01]  /*c530*/  HMMA.16816.F32.BF16 R124, R24.reuse, R150, R124 ;  /* 0x00000096187c723c */ /* 0x040fe2000004187c */
[----:B------:R-:W1:Y:S07]  /*c540*/  MUFU.EX2 R151, R45 ;  /* 0x0000002d00977308 */ /* 0x000e6e0000000800 */
[-C--:B------:R-:W-:Y:S03]  /*c550*/  HMMA.16816.F32.BF16 R128, R24, R152.reuse, R128 ;  /* 0x000000981880723c */ /* 0x080fe60000041880 */
[----:B------:R2:W3:Y:S05]  /*c560*/  MUFU.EX2 R150, R46 ;  /* 0x0000002e00967308 */ /* 0x0004ea0000000800 */
[C---:B------:R-:W-:Y:S05]  /*c570*/  HMMA.16816.F32.BF16 R132, R28.reuse, R152, R132 ;  /* 0x000000981c84723c */ /* 0x040fea0000041884 */
[----:B------:R-:W-:Y:S03]  /*c580*/  MUFU.EX2 R148, R52 ;  /* 0x0000003400947308 */ /* 0x000fe60000000800 */
[-C--:B------:R-:W-:Y:S07]  /*c590*/  HMMA.16816.F32.BF16 R32, R28, R154.reuse, R32 ;  /* 0x0000009a1c20723c */ /* 0x080fee0000041820 */
[----:B------:R4:W-:Y:S01]  /*c5a0*/  MUFU.EX2 R52, R2 ;  /* 0x0000000200347308 */ /* 0x0009e20000000800 */
[C---:B------:R-:W-:Y:S01]  /*c5b0*/  HMMA.16816.F32.BF16 R136, R24.reuse, R154, R136 ;  /* 0x0000009a1888723c */ /* 0x040fe20000041888 */
[----:B--2---:R-:W-:Y:S07]  /*c5c0*/  LDSM.16.MT88.4 R44, [R221+0x1900] ;  /* 0x00190000dd2c783b */ /* 0x004fee0000004200 */
[-C--:B------:R-:W-:Y:S01]  /*c5d0*/  HMMA.16816.F32.BF16 R68, R24, R36.reuse, R68 ;  /* 0x000000241844723c */ /* 0x080fe20000041844 */
[----:B------:R-:W-:Y:S07]  /*c5e0*/  MUFU.EX2 R59, R59 ;  /* 0x0000003b003b7308 */ /* 0x000fee0000000800 */
[C---:B------:R-:W-:Y:S03]  /*c5f0*/  HMMA.16816.F32.BF16 R72, R28.reuse, R36, R72 ;  /* 0x000000241c48723c */ /* 0x040fe60000041848 */
[----:B------:R-:W2:Y:S01]  /*c600*/  MUFU.EX2 R56, R56 ;  /* 0x0000003800387308 */ /* 0x000ea20000000800 */
[----:B----4-:R-:W-:Y:S04]  /*c610*/  FADD.FTZ R2, R242, R141 ;  /* 0x0000008df2027221 */ /* 0x010fe80000010000 */
[-C--:B------:R-:W-:Y:S04]  /*c620*/  HMMA.16816.F32.BF16 R76, R28, R38.reuse, R76 ;  /* 0x000000261c4c723c */ /* 0x080fe8000004184c */
[----:B------:R-:W-:Y:S04]  /*c630*/  FADD.FTZ R2, R244, R2 ;  /* 0x00000002f4027221 */ /* 0x000fe80000010000 */
[C---:B------:R-:W-:Y:S01]  /*c640*/  HMMA.16816.F32.BF16 R80, R24.reuse, R38, R80 ;  /* 0x000000261850723c */ /* 0x040fe20000041850 */
[----:B------:R-:W4:Y:S03]  /*c650*/  LDSM.16.MT88.4 R36, [R222+0x900] ;  /* 0x00090000de24783b */ /* 0x000f260000004200 */
[----:B------:R-:W-:Y:S04]  /*c660*/  FADD.FTZ R2, R243, R2 ;  /* 0x00000002f3027221 */ /* 0x000fe80000010000 */
[-C--:B------:R-:W-:Y:S04]  /*c670*/  HMMA.16816.F32.BF16 R84, R24, R48.reuse, R84 ;  /* 0x000000301854723c */ /* 0x080fe80000041854 */
[----:B------:R-:W-:Y:S04]  /*c680*/  FADD.FTZ R2, R204, R2 ;  /* 0x00000002cc027221 */ /* 0x000fe80000010000 */
[C---:B------:R-:W-:Y:S04]  /*c690*/  HMMA.16816.F32.BF16 R88, R28.reuse, R48, R88 ;  /* 0x000000301c58723c */ /* 0x040fe80000041858 */
[----:B------:R-:W-:Y:S04]  /*c6a0*/  FADD.FTZ R2, R203, R2 ;  /* 0x00000002cb027221 */ /* 0x000fe80000010000 */
[-C--:B------:R-:W-:Y:S07]  /*c6b0*/  HMMA.16816.F32.BF16 R92, R28, R50.reuse, R92 ;  /* 0x000000321c5c723c */ /* 0x080fee000004185c */
[----:B------:R-:W-:Y:S01]  /*c6c0*/  F2FP.BF16.PACK_AB R28, R179, R180 ;  /* 0x000000b4b31c723e */ /* 0x000fe200000010ff */
[----:B------:R-:W-:Y:S01]  /*c6d0*/  HMMA.16816.F32.BF16 R96, R24, R50, R96 ;  /* 0x000000321860723c */ /* 0x000fe20000041860 */
[----:B------:R-:W-:Y:S03]  /*c6e0*/  LDSM.16.MT88.4 R48, [R222+0x1d00] ;  /* 0x001d0000de30783b */ /* 0x000fe60000004200 */
[----:B------:R-:W-:Y:S02]  /*c6f0*/  F2FP.BF16.PACK_AB R29, R177, R178 ;  /* 0x000000b2b11d723e */ /* 0x000fe400000010ff */
[----:B-1----:R-:W-:Y:S02]  /*c700*/  F2FP.BF16.PACK_AB R30, R151, R176 ;  /* 0x000000b0971e723e */ /* 0x002fe400000010ff */
[----:B------:R-:W-:Y:S04]  /*c710*/  F2FP.BF16.PACK_AB R24, R190, R189 ;  /* 0x000000bdbe18723e */ /* 0x000fe800000010ff */
[----:B------:R-:W-:Y:S02]  /*c720*/  F2FP.BF16.PACK_AB R25, R188, R187 ;  /* 0x000000bbbc19723e */ /* 0x000fe400000010ff */
[----:B------:R-:W-:Y:S02]  /*c730*/  F2FP.BF16.PACK_AB R26, R186, R183 ;  /* 0x000000b7ba1a723e */ /* 0x000fe400000010ff */
[----:B------:R-:W-:Y:S02]  /*c740*/  F2FP.BF16.PACK_AB R27, R181, R182 ;  /* 0x000000b6b51b723e */ /* 0x000fe400000010ff */
[----:B---3--:R-:W-:Y:S05]  /*c750*/  F2FP.BF16.PACK_AB R31, R149, R150 ;  /* 0x00000096951f723e */ /* 0x008fea00000010ff */
[-C--:B------:R-:W-:Y:S08]  /*c760*/  HMMA.16816.F32.BF16 R4, R24, R40.reuse, R4 ;  /* 0x000000281804723c */ /* 0x080ff00000041804 */
[C---:B------:R-:W-:Y:S08]  /*c770*/  HMMA.16816.F32.BF16 R8, R28.reuse, R40, R8 ;  /* 0x000000281c08723c */ /* 0x040ff00000041808 */
[-C--:B------:R-:W-:Y:S08]  /*c780*/  HMMA.16816.F32.BF16 R12, R28, R42.reuse, R12 ;  /* 0x0000002a1c0c723c */ /* 0x080ff0000004180c */
[C---:B------:R-:W-:Y:S01]  /*c790*/  HMMA.16816.F32.BF16 R16, R24.reuse, R42, R16 ;  /* 0x0000002a1810723c */ /* 0x040fe20000041810 */
[----:B------:R-:W1:Y:S07]  /*c7a0*/  LDSM.16.MT88.4 R40, [R222+0x1900] ;  /* 0x00190000de28783b */ /* 0x000e6e0000004200 */
[-C--:B----4-:R-:W-:Y:S08]  /*c7b0*/  HMMA.16816.F32.BF16 R100, R24, R36.reuse, R100 ;  /* 0x000000241864723c */ /* 0x090ff00000041864 */
[C---:B------:R-:W-:Y:S08]  /*c7c0*/  HMMA.16816.F32.BF16 R104, R28.reuse, R36, R104 ;  /* 0x000000241c68723c */ /* 0x040ff00000041868 */
[-C--:B------:R-:W-:Y:S08]  /*c7d0*/  HMMA.16816.F32.BF16 R108, R28, R38.reuse, R108 ;  /* 0x000000261c6c723c */ /* 0x080ff0000004186c */
[C---:B------:R-:W-:Y:S01]  /*c7e0*/  HMMA.16816.F32.BF16 R112, R24.reuse, R38, R112 ;  /* 0x000000261870723c */ /* 0x040fe20000041870 */
[----:B------:R-:W3:Y:S07]  /*c7f0*/  LDSM.16.MT88.4 R36, [R221+0x2900] ;  /* 0x00290000dd24783b */ /* 0x000eee0000004200 */
[-C--:B------:R-:W-:Y:S08]  /*c800*/  HMMA.16816.F32.BF16 R116, R24, R44.reuse, R116 ;  /* 0x0000002c1874723c */ /* 0x080ff00000041874 */
[C---:B------:R-:W-:Y:S08]  /*c810*/  HMMA.16816.F32.BF16 R120, R28.reuse, R44, R120 ;  /* 0x0000002c1c78723c */ /* 0x040ff00000041878 */
[-C--:B------:R-:W-:Y:S08]  /*c820*/  HMMA.16816.F32.BF16 R20, R28, R46.reuse, R20 ;  /* 0x0000002e1c14723c */ /* 0x080ff00000041814 */
[C---:B------:R-:W-:Y:S01]  /*c830*/  HMMA.16816.F32.BF16 R124, R24.reuse, R46, R124 ;  /* 0x0000002e187c723c */ /* 0x040fe2000004187c */
[----:B------:R-:W4:Y:S07]  /*c840*/  LDSM.16.MT88.4 R44, [R222+0x2900] ;  /* 0x00290000de2c783b */ /* 0x000f2e0000004200 */
[-C--:B-1----:R-:W-:Y:S08]  /*c850*/  HMMA.16816.F32.BF16 R128, R24, R40.reuse, R128 ;  /* 0x000000281880723c */ /* 0x082ff00000041880 */
[C---:B------:R-:W-:Y:S08]  /*c860*/  HMMA.16816.F32.BF16 R132, R28.reuse, R40, R132 ;  /* 0x000000281c84723c */ /* 0x040ff00000041884 */
[-C--:B------:R-:W-:Y:S08]  /*c870*/  HMMA.16816.F32.BF16 R32, R28, R42.reuse, R32 ;  /* 0x0000002a1c20723c */ /* 0x080ff00000041820 */
[C---:B------:R-:W-:Y:S01]  /*c880*/  HMMA.16816.F32.BF16 R136, R24.reuse, R42, R136 ;  /* 0x0000002a1888723c */ /* 0x040fe20000041888 */
[----:B------:R-:W-:Y:S07]  /*c890*/  LDSM.16.MT88.4 R40, [R221+0x1d00] ;  /* 0x001d0000dd28783b */ /* 0x000fee0000004200 */
[-C--:B---3--:R-:W-:Y:S08]  /*c8a0*/  HMMA.16816.F32.BF16 R68, R24, R36.reuse, R68 ;  /* 0x000000241844723c */ /* 0x088ff00000041844 */
[C---:B------:R-:W-:Y:S08]  /*c8b0*/  HMMA.16816.F32.BF16 R72, R28.reuse, R36, R72 ;  /* 0x000000241c48723c */ /* 0x040ff00000041848 */
[-C--:B------:R-:W-:Y:S08]  /*c8c0*/  HMMA.16816.F32.BF16 R76, R28, R38.reuse, R76 ;  /* 0x000000261c4c723c */ /* 0x080ff0000004184c */
[C---:B------:R-:W-:Y:S01]  /*c8d0*/  HMMA.16816.F32.BF16 R80, R24.reuse, R38, R80 ;  /* 0x000000261850723c */ /* 0x040fe20000041850 */
[----:B------:R-:W1:Y:S07]  /*c8e0*/  LDSM.16.MT88.4 R36, [R222+0xd00] ;  /* 0x000d0000de24783b */ /* 0x000e6e0000004200 */
[-C--:B----4-:R-:W-:Y:S08]  /*c8f0*/  HMMA.16816.F32.BF16 R84, R24, R44.reuse, R84 ;  /* 0x0000002c1854723c */ /* 0x090ff00000041854 */
[C---:B------:R-:W-:Y:S08]  /*c900*/  HMMA.16816.F32.BF16 R88, R28.reuse, R44, R88 ;  /* 0x0000002c1c58723c */ /* 0x040ff00000041858 */
[-C--:B------:R-:W-:Y:S07]  /*c910*/  HMMA.16816.F32.BF16 R92, R28, R46.reuse, R92 ;  /* 0x0000002e1c5c723c */ /* 0x080fee000004185c */
[----:B--2---:R-:W-:Y:S01]  /*c920*/  F2FP.BF16.PACK_AB R28, R57, R56 ;  /* 0x00000038391c723e */ /* 0x004fe200000010ff */
        /* <DEDUP_REMOVED lines=15> */
[----:B------:R-:W-:Y:S01]  /*ca20*/  FADD.FTZ R9, R212, R140 ;  /* 0x0000008cd4097221 */ /* 0x000fe20000010000 */
[----:B------:R-:W-:Y:S01]  /*ca30*/  MOV R140, R144 ;  /* 0x00000090008c7202 */ /* 0x000fe20000000f00 */
[C---:B------:R-:W-:Y:S04]  /*ca40*/  HMMA.16816.F32.BF16 R164, R24.reuse, R166, R16 ;  /* 0x000000a618a4723c */ /* 0x040fe80000041810 */
[----:B------:R-:W-:Y:S02]  /*ca50*/  FADD.FTZ R11, R195, R8 ;  /* 0x00000008c30b7221 */ /* 0x000fe40000010000 */
[----:B------:R-:W-:Y:S02]  /*ca60*/  FADD.FTZ R9, R213, R9 ;  /* 0x00000009d5097221 */ /* 0x000fe40000010000 */
[-C--:B-1----:R-:W-:Y:S04]  /*ca70*/  HMMA.16816.F32.BF16 R100, R24, R36.reuse, R100 ;  /* 0x000000241864723c */ /* 0x082fe80000041864 */
[----:B------:R-:W-:Y:S02]  /*ca80*/  FADD.FTZ R3, R192, R11 ;  /* 0x0000000bc0037221 */ /* 0x000fe40000010000 */
[----:B------:R-:W-:Y:S02]  /*ca90*/  FADD.FTZ R9, R214, R9 ;  /* 0x00000009d6097221 */ /* 0x000fe40000010000 */
        /* <DEDUP_REMOVED lines=36> */
[----:B------:R-:W-:Y:S04]  /*cce0*/  FADD.FTZ R3, R53, R3 ;  /* 0x0000000335037221 */ /* 0x000fe80000010000 */
[-C--:B------:R-:W-:Y:S04]  /*ccf0*/  HMMA.16816.F32.BF16 R76, R28, R46.reuse, R76 ;  /* 0x0000002e1c4c723c */ /* 0x080fe8000004184c */
[----:B------:R-:W-:Y:S04]  /*cd00*/  FADD.FTZ R3, R64, R3 ;  /* 0x0000000340037221 */ /* 0x000fe80000010000 */
[C---:B------:R-:W-:Y:S04]  /*cd10*/  HMMA.16816.F32.BF16 R80, R24.reuse, R46, R80 ;  /* 0x0000002e1850723c */ /* 0x040fe80000041850 */
[----:B------:R-:W-:Y:S04]  /*cd20*/  FADD.FTZ R3, R65, R3 ;  /* 0x0000000341037221 */ /* 0x000fe80000010000 */
[-C--:B---3--:R-:W-:Y:S01]  /*cd30*/  HMMA.16816.F32.BF16 R84, R24, R4.reuse, R84 ;  /* 0x000000041854723c */ /* 0x088fe20000041854 */
[----:B------:R1:W-:Y:S07]  /*cd40*/  STL [R1+0x24], R3 ;  /* 0x0000240301007387 */ /* 0x0003ee0000100800 */
        /* <DEDUP_REMOVED lines=14> */
[----:B-1----:R-:W-:Y:S02]  /*ce30*/  FADD.FTZ R3, R61, R4 ;  /* 0x000000043d037221 */ /* 0x002fe40000010000 */
[----:B------:R-:W-:Y:S01]  /*ce40*/  FADD.FTZ R2, R62, R0 ;  /* 0x000000003e027221 */ /* 0x000fe20000010000 */
[----:B------:R-:W-:Y:S01]  /*ce50*/  STL [R1+0x28], R5 ;  /* 0x0000280501007387 */ /* 0x000fe20000100800 */
[----:B------:R-:W-:Y:S02]  /*ce60*/  IADD3 R0, R216, -0x1, RZ ;  /* 0xffffffffd8007810 */ /* 0x000fe40007ffe0ff */
[----:B------:R-:W-:Y:S01]  /*ce70*/  FADD.FTZ R2, R52, R2 ;  /* 0x0000000234027221 */ /* 0x000fe20000010000 */
[----:B------:R1:W-:Y:S01]  /*ce80*/  STL [R1+0x2c], R3 ;  /* 0x00002c0301007387 */ /* 0x0003e20000100800 */
[----:B------:R-:W-:Y:S02]  /*ce90*/  MOV R216, R0 ;  /* 0x0000000000d87202 */ /* 0x000fe40000000f00 */
[----:B------:R-:W-:Y:S01]  /*cea0*/  MOV R0, R146 ;  /* 0x0000009200007202 */ /* 0x000fe20000000f00 */
[----:B------:R2:W-:Y:S01]  /*ceb0*/  STL [R1+0x30], R2 ;  /* 0x0000300201007387 */ /* 0x0005e20000100800 */
[----:B-1----:R-:W-:Y:S01]  /*cec0*/  MOV R3, R145 ;  /* 0x0000009100037202 */ /* 0x002fe20000000f00 */
[----:B--2---:R-:W-:-:S05]  /*ced0*/  @P0 BRA `(.L_x_719) ;  /* 0xffffd25000000947 */ /* 0x004fca000383ffff */
.L_x_718:
[----:B-1----:R-:W2:Y:S04]  /*cee0*/  LDL.LU R5, [R1+0x24] ;  /* 0x0000240001057983 */ /* 0x002ea80000300800 */
[----:B------:R-:W3:Y:S04]  /*cef0*/  LDL.LU R9, [R1+0x28] ;  /* 0x0000280001097983 */ /* 0x000ee80000300800 */
        /* <DEDUP_REMOVED lines=9> */
[----:B----4-:R-:W3:Y:S01]  /*cf90*/  SHFL.BFLY PT, R6, R7, 0x2, 0x1f ;  /* 0x0c401f0007067f89 */ /* 0x010ee200000e0000 */
[----:B-1----:R-:W-:-:S03]  /*cfa0*/  FADD.FTZ R4, R4, R5 ;  /* 0x0000000504047221 */ /* 0x002fc60000010000 */
[----:B-----5:R-:W1:Y:S01]  /*cfb0*/  SHFL.BFLY PT, R5, R2, 0x2, 0x1f ;  /* 0x0c401f0002057f89 */ /* 0x020e6200000e0000 */
[----:B--2---:R-:W-:-:S03]  /*cfc0*/  FADD.FTZ R8, R8, R9 ;  /* 0x0000000908087221 */ /* 0x004fc60000010000 */
[----:B------:R-:W2:Y:S01]  /*cfd0*/  SHFL.BFLY PT, R0, R4, 0x1, 0x1f ;  /* 0x0c201f0004007f89 */ /* 0x000ea200000e0000 */
[----:B---3--:R-:W-:-:S03]  /*cfe0*/  FADD.FTZ R6, R6, R7 ;  /* 0x0000000706067221 */ /* 0x008fc60000010000 */
[----:B------:R-:W3:Y:S01]  /*cff0*/  SHFL.BFLY PT, R3, R8, 0x1, 0x1f ;  /* 0x0c201f0008037f89 */ /* 0x000ee200000e0000 */
[----:B-1----:R-:W-:-:S03]  /*d000*/  FADD.FTZ R5, R5, R2 ;  /* 0x0000000205057221 */ /* 0x002fc60000010000 */
[----:B------:R-:W1:Y:S01]  /*d010*/  SHFL.BFLY PT, R2, R6, 0x1, 0x1f ;  /* 0x0c201f0006027f89 */ /* 0x000e6200000e0000 */
[----:B--2---:R-:W-:Y:S01]  /*d020*/  FADD.FTZ R4, R4, R0 ;  /* 0x0000000004047221 */ /* 0x004fe20000010000 */
[----:B------:R-:W-:Y:S02]  /*d030*/  MOV R0, RZ ;  /* 0x000000ff00007202 */ /* 0x000fe40000000f00 */
[----:B------:R-:W2:Y:S01]  /*d040*/  SHFL.BFLY PT, R7, R5, 0x1, 0x1f ;  /* 0x0c201f0005077f89 */ /* 0x000ea200000e0000 */
[----:B---3--:R-:W-:Y:S01]  /*d050*/  FADD.FTZ R8, R8, R3 ;  /* 0x0000000308087221 */ /* 0x008fe20000010000 */
[----:B------:R-:W-:Y:S02]  /*d060*/  FSETP.NE.FTZ.AND P3, PT, R4, RZ, PT ;  /* 0x000000ff0400720b */ /* 0x000fe40003f75000 */
[----:B------:R-:W-:Y:S02]  /*d070*/  MOV R3, RZ ;  /* 0x000000ff00037202 */ /* 0x000fe40000000f00 */
[----:B------:R-:W-:-:S09]  /*d080*/  FSETP.NE.FTZ.AND P2, PT, R8, RZ, PT ;  /* 0x000000ff0800720b */ /* 0x000fd20003f55000 */
[----:B------:R-:W3:Y:S01]  /*d090*/  @P3 MUFU.RCP R0, R4 ;  /* 0x0000000400003308 */ /* 0x000ee20000001000 */
[----:B-1----:R-:W-:Y:S01]  /*d0a0*/  FADD.FTZ R6, R6, R2 ;  /* 0x0000000206067221 */ /* 0x002fe20000010000 */
[----:B------:R-:W-:Y:S01]  /*d0b0*/  MOV R2, RZ ;  /* 0x000000ff00027202 */ /* 0x000fe20000000f00 */
[----:B--2---:R-:W-:-:S03]  /*d0c0*/  FADD.FTZ R5, R7, R5 ;  /* 0x0000000507057221 */ /* 0x004fc60000010000 */
[----:B------:R-:W-:Y:S02]  /*d0d0*/  FSETP.NE.FTZ.AND P1, PT, R6, RZ, PT ;  /* 0x000000ff0600720b */ /* 0x000fe40003f35000 */
[----:B------:R-:W-:Y:S01]  /*d0e0*/  @P2 MUFU.RCP R3, R8 ;  /* 0x0000000800032308 */ /* 0x000fe20000001000 */
[----:B------:R-:W-:Y:S01]  /*d0f0*/  FSETP.NE.FTZ.AND P0, PT, R5, RZ, PT ;  /* 0x000000ff0500720b */ /* 0x000fe20003f15000 */
[C---:B---3--:R-:W-:Y:S02]  /*d100*/  FMUL.FTZ R152, R0.reuse, R152 ;  /* 0x0000009800987220 */ /* 0x048fe40000410000 */
[----:B------:R-:W-:-:S04]  /*d110*/  FMUL.FTZ R45, R0, R153 ;  /* 0x00000099002d7220 */ /* 0x000fc80000410000 */
[----:B------:R-:W-:Y:S01]  /*d120*/  @P3 MUFU.LG2 R10, R4 ;  /* 0x00000004000a3308 */ /* 0x000fe20000000c00 */
[C---:B------:R-:W-:Y:S02]  /*d130*/  FMUL.FTZ R164, R0.reuse, R164 ;  /* 0x000000a400a47220 */ /* 0x040fe40000410000 */
[C---:B------:R-:W-:Y:S02]  /*d140*/  FMUL.FTZ R43, R0.reuse, R165 ;  /* 0x000000a5002b7220 */ /* 0x040fe40000410000 */
[C---:B------:R-:W-:Y:S02]  /*d150*/  FMUL.FTZ R100, R0.reuse, R100 ;  /* 0x0000006400647220 */ /* 0x040fe40000410000 */
[C---:B------:R-:W-:Y:S01]  /*d160*/  FMUL.FTZ R41, R0.reuse, R101 ;  /* 0x0000006500297220 */ /* 0x040fe20000410000 */
[----:B------:R-:W1:Y:S01]  /*d170*/  @P1 MUFU.RCP R2, R6 ;  /* 0x0000000600021308 */ /* 0x000e620000001000 */
[C---:B------:R-:W-:Y:S01]  /*d180*/  FMUL.FTZ R112, R0.reuse, R112 ;  /* 0x0000007000707220 */ /* 0x040fe20000410000 */
[----:B------:R-:W-:Y:S01]  /*d190*/  @P0 MOV R7, 0x3f317218 ;  /* 0x3f31721800070802 */ /* 0x000fe20000000f00 */
        /* <DEDUP_REMOVED lines=109> */
.L_x_706:
[----:B------:R-:W-:Y:S01]  /*d870*/  USHF.R.S32.HI UR8, URZ, 0x1f, UR9 ;  /* 0x0000001f3f087899 */ /* 0x000fe20008011409 */
[----:B------:R-:W-:Y:S05]  /*d880*/  @P4 BRA `(.L_x_722) ;  /* 0x000018a000004947 */ /* 0x000fea0003800000 */
[----:B------:R-:W1:Y:S01]  /*d890*/  S2R R55, SR_TID.X ;  /* 0x0000000000377919 */ /* 0x000e620000002100 */
[----:B------:R-:W-:Y:S01]  /*d8a0*/  F2FP.BF16.PACK_AB R45, R45, R152 ;  /* 0x000000982d2d723e */ /* 0x000fe200000010ff */
[----:B------:R-:W-:Y:S01]  /*d8b0*/  ULDC.64 UR4, c[0x0][0x500] ;  /* 0x0001400000047ab9 */ /* 0x000fe20000000a00 */
[----:B------:R-:W-:Y:S01]  /*d8c0*/  F2FP.BF16.PACK_AB R44, R44, R154 ;  /* 0x0000009a2c2c723e */ /* 0x000fe200000010ff */
[----:B------:R-:W-:Y:S01]  /*d8d0*/  UISETP.NE.U32.AND UP1, UPT, URZ, UR4, UPT ;  /* 0x000000043f00728c */ /* 0x000fe2000bf25070 */
[----:B------:R-:W-:Y:S01]  /*d8e0*/  F2FP.BF16.PACK_AB R43, R43, R164 ;  /* 0x000000a42b2b723e */ /* 0x000fe200000010ff */
[----:B------:R-:W-:Y:S01]  /*d8f0*/  UMOV UR6, 0x4 ;  /* 0x0000000400067882 */ /* 0x000fe20000000000 */
[----:B------:R-:W-:Y:S01]  /*d900*/  F2FP.BF16.PACK_AB R42, R42, R166 ;  /* 0x000000a62a2a723e */ /* 0x000fe200000010ff */
[----:B------:R-:W-:Y:S01]  /*d910*/  UISETP.NE.AND.EX UP1, UPT, URZ, UR5, UPT, UP1 ;  /* 0x000000053f00728c */ /* 0x000fe2000bf25310 */
[----:B------:R-:W-:-:S02]  /*d920*/  F2FP.BF16.PACK_AB R48, R48, R156 ;  /* 0x0000009c3030723e */ /* 0x000fc400000010ff */
[----:B------:R-:W-:Y:S01]  /*d930*/  F2FP.BF16.PACK_AB R158, R159, R158 ;  /* 0x0000009e9f9e723e */ /* 0x000fe200000010ff */
[----:B------:R-:W-:Y:S01]  /*d940*/  ULDC.64 UR4, c[0x0][0x500] ;  /* 0x0001400000047ab9 */ /* 0x000fe20000000a00 */
[----:B------:R-:W-:Y:S01]  /*d950*/  F2FP.BF16.PACK_AB R47, R47, R160 ;  /* 0x000000a02f2f723e */ /* 0x000fe200000010ff */
[----:B------:R-:W-:Y:S01]  /*d960*/  UIMAD.WIDE UR4, UR13, UR6, UR4 ;  /* 0x000000060d0472a5 */ /* 0x000fe2000f8e0204 */
[----:B------:R-:W-:Y:S02]  /*d970*/  F2FP.BF16.PACK_AB R162, R163, R162 ;  /* 0x000000a2a3a2723e */ /* 0x000fe400000010ff */
[----:B------:R-:W-:Y:S02]  /*d980*/  F2FP.BF16.PACK_AB R41, R41, R100 ;  /* 0x000000642929723e */ /* 0x000fe400000010ff */
[----:B------:R-:W-:Y:S02]  /*d990*/  F2FP.BF16.PACK_AB R40, R40, R102 ;  /* 0x000000662828723e */ /* 0x000fe400000010ff */
[----:B------:R-:W-:-:S02]  /*d9a0*/  F2FP.BF16.PACK_AB R38, R38, R112 ;  /* 0x000000702626723e */ /* 0x000fc400000010ff */
[----:B------:R-:W-:Y:S02]  /*d9b0*/  F2FP.BF16.PACK_AB R37, R37, R114 ;  /* 0x000000722525723e */ /* 0x000fe400000010ff */
[----:B-1----:R-:W-:Y:S02]  /*d9c0*/  SHF.R.S32.HI R56, RZ, 0x1f, R55 ;  /* 0x0000001fff387819 */ /* 0x002fe40000011437 */
[----:B------:R-:W-:Y:S02]  /*d9d0*/  F2FP.BF16.PACK_AB R39, R39, R104 ;  /* 0x000000682727723e */ /* 0x000fe400000010ff */
[CC--:B------:R-:W-:Y:S02]  /*d9e0*/  LEA.HI R3, R56.reuse, R55.reuse, RZ, 0x2 ;  /* 0x0000003738037211 */ /* 0x0c0fe400078f10ff */
[----:B------:R-:W-:Y:S02]  /*d9f0*/  LEA.HI R49, R56, R55, RZ, 0x5 ;  /* 0x0000003738317211 */ /* 0x000fe400078f28ff */
[----:B------:R-:W-:-:S02]  /*da00*/  SHF.R.S32.HI R46, RZ, 0x2, R3 ;  /* 0x00000002ff2e7819 */ /* 0x000fc40000011403 */
[----:B------:R-:W-:Y:S02]  /*da10*/  SHF.R.S32.HI R0, RZ, 0x1f, R3 ;  /* 0x0000001fff007819 */ /* 0x000fe40000011403 */
[----:B------:R-:W-:Y:S02]  /*da20*/  LOP3.LUT R3, R3, 0xfffffffc, RZ, 0xc0, !PT ;  /* 0xfffffffc03037812 */ /* 0x000fe400078ec0ff */
[----:B------:R-:W-:Y:S02]  /*da30*/  LEA.HI R0, R0, R46, RZ, 0x3 ;  /* 0x0000002e00007211 */ /* 0x000fe400078f18ff */
[----:B------:R-:W-:Y:S01]  /*da40*/  SHF.R.S32.HI R50, RZ, 0x5, R49 ;  /* 0x00000005ff327819 */ /* 0x000fe20000011431 */
[----:B------:R-:W-:Y:S01]  /*da50*/  IMAD.IADD R19, R55, 0x1, -R3 ;  /* 0x0000000137137824 */ /* 0x000fe200078e0a03 */
[----:B------:R-:W-:Y:S02]  /*da60*/  LOP3.LUT R0, R0, 0xfffffff8, RZ, 0xc0, !PT ;  /* 0xfffffff800007812 */ /* 0x000fe400078ec0ff */
[----:B------:R-:W-:-:S02]  /*da70*/  F2FP.BF16.PACK_AB R106, R107, R106 ;  /* 0x0000006a6b6a723e */ /* 0x000fc400000010ff */
[----:B------:R-:W-:Y:S01]  /*da80*/  F2FP.BF16.PACK_AB R36, R36, R108 ;  /* 0x0000006c2424723e */ /* 0x000fe200000010ff */
[----:B------:R-:W-:Y:S01]  /*da90*/  IMAD.IADD R2, R46, 0x1, -R0 ;  /* 0x000000012e027824 */ /* 0x000fe200078e0a00 */
[----:B------:R-:W-:Y:S02]  /*daa0*/  F2FP.BF16.PACK_AB R110, R111, R110 ;  /* 0x0000006e6f6e723e */ /* 0x000fe400000010ff */
[----:B------:R-:W-:Y:S02]  /*dab0*/  F2FP.BF16.PACK_AB R35, R35, R116 ;  /* 0x000000742323723e */ /* 0x000fe400000010ff */
[----:B------:R-:W-:Y:S02]  /*dac0*/  LEA.HI R0, R2, R2, RZ, 0x1 ;  /* 0x0000000202007211 */ /* 0x000fe400078f08ff */
[----:B------:R-:W-:Y:S02]  /*dad0*/  F2FP.BF16.PACK_AB R34, R34, R118 ;  /* 0x000000762222723e */ /* 0x000fe400000010ff */
[----:B------:R-:W-:-:S02]  /*dae0*/  SHF.R.S32.HI R13, RZ, 0x1, R0 ;  /* 0x00000001ff0d7819 */ /* 0x000fc40000011400 */
[----:B------:R-:W-:Y:S02]  /*daf0*/  LOP3.LUT R0, R0, 0x3fffffe, RZ, 0xc0, !PT ;  /* 0x03fffffe00007812 */ /* 0x000fe400078ec0ff */
[C---:B------:R-:W-:Y:S01]  /*db00*/  LOP3.LUT R3, R13.reuse, 0x1, RZ, 0xc0, !PT ;  /* 0x000000010d037812 */ /* 0x040fe200078ec0ff */
[C---:B------:R-:W-:Y:S01]  /*db10*/  IMAD.SHL.U32 R4, R13.reuse, 0x40, RZ ;  /* 0x000000400d047824 */ /* 0x040fe200078e00ff */
[----:B------:R-:W-:Y:S01]  /*db20*/  LOP3.LUT P0, RZ, R13, 0x2, RZ, 0xc0, !PT ;  /* 0x000000020dff7812 */ /* 0x000fe2000780c0ff */
[----:B------:R-:W-:Y:S01]  /*db30*/  IMAD.IADD R2, R2, 0x1, -R0 ;  /* 0x0000000102027824 */ /* 0x000fe200078e0a00 */
[----:B------:R-:W-:Y:S01]  /*db40*/  ISETP.NE.U32.AND P1, PT, R3, 0x1, PT ;  /* 0x000000010300780c */ /* 0x000fe20003f25070 */
[----:B------:R-:W-:Y:S01]  /*db50*/  IMAD R0, R50, 0x100, R19 ;  /* 0x0000010032007824 */ /* 0x000fe200078e0213 */
[----:B------:R-:W-:Y:S02]  /*db60*/  LOP3.LUT R4, R4, 0xc0, RZ, 0xc0, !PT ;  /* 0x000000c004047812 */ /* 0x000fe400078ec0ff */
[----:B------:R-:W-:Y:S01]  /*db70*/  F2FP.BF16.PACK_AB R32, R32, R124 ;  /* 0x0000007c2020723e */ /* 0x000fe200000010ff */
[----:B------:R-:W-:Y:S01]  /*db80*/  IMAD R0, R2, 0x10, R0 ;  /* 0x0000001002007824 */ /* 0x000fe200078e0200 */
[----:B------:R-:W-:Y:S01]  /*db90*/  LEA.HI R2, R4, R4, RZ, 0x1d ;  /* 0x0000000404027211 */ /* 0x000fe200078fe8ff */
[----:B------:R-:W-:Y:S01]  /*dba0*/  IMAD.MOV.U32 R4, RZ, RZ, 0x20 ;  /* 0x00000020ff047424 */ /* 0x000fe200078e00ff */
[----:B------:R-:W-:-:S02]  /*dbb0*/  F2FP.BF16.PACK_AB R31, R31, R126 ;  /* 0x0000007e1f1f723e */ /* 0x000fc400000010ff */
[----:B------:R-:W-:Y:S01]  /*dbc0*/  F2FP.BF16.PACK_AB R33, R33, R120 ;  /* 0x000000782121723e */ /* 0x000fe200000010ff */
[----:B------:R-:W-:Y:S01]  /*dbd0*/  IMAD.U32 R0, R0, 0x2, R2 ;  /* 0x0000000200007824 */ /* 0x000fe200078e0002 */
[----:B------:R-:W-:Y:S02]  /*dbe0*/  SEL R4, R4, 0xffffffe0, !P0 ;  /* 0xffffffe004047807 */ /* 0x000fe40004000000 */
[----:B------:R-:W-:Y:S01]  /*dbf0*/  F2FP.BF16.PACK_AB R122, R123, R122 ;  /* 0x0000007a7b7a723e */ /* 0x000fe200000010ff */
[----:B------:R-:W-:Y:S01]  /*dc00*/  IMAD.SHL.U32 R0, R0, 0x2, RZ ;  /* 0x0000000200007824 */ /* 0x000fe200078e00ff */
[----:B------:R-:W-:Y:S01]  /*dc10*/  BAR.SYNC.DEFER_BLOCKING 0x1, 0x80 ;  /* 0x0042000000007b1d */ /* 0x000fe20000010000 */
[----:B------:R-:W-:Y:S02]  /*dc20*/  F2FP.BF16.PACK_AB R30, R30, R168 ;  /* 0x000000a81e1e723e */ /* 0x000fe400000010ff */
[----:B------:R-:W-:Y:S02]  /*dc30*/  F2FP.BF16.PACK_AB R170, R171, R170 ;  /* 0x000000aaabaa723e */ /* 0x000fe400000010ff */
[----:B------:R-:W-:-:S02]  /*dc40*/  IADD3 R3, R0, 0x80, RZ ;  /* 0x0000008000037810 */ /* 0x000fc40007ffe0ff */
[C---:B------:R-:W-:Y:S02]  /*dc50*/  IADD3 R2, R0.reuse, 0x70, RZ ;  /* 0x0000007000027810 */ /* 0x040fe40007ffe0ff */
[----:B------:R-:W-:Y:S01]  /*dc60*/  @P1 IADD3 R2, R3, 0x10, RZ ;  /* 0x0000001003021810 */ /* 0x000fe20007ffe0ff */
[----:B------:R-:W-:Y:S01]  /*dc70*/  IMAD.IADD R3, R0, 0x1, R4 ;  /* 0x0000000100037824 */ /* 0x000fe200078e0204 */
[----:B------:R-:W-:Y:S02]  /*dc80*/  F2FP.BF16.PACK_AB R29, R29, R128 ;  /* 0x000000801d1d723e */ /* 0x000fe400000010ff */
[----:B------:R-:W-:Y:S01]  /*dc90*/  F2FP.BF16.PACK_AB R28, R28, R130 ;  /* 0x000000821c1c723e */ /* 0x000fe200000010ff */
[----:B------:R-:W-:Y:S01]  /*dca0*/  IMAD.IADD R4, R4, 0x1, R2 ;  /* 0x0000000104047824 */ /* 0x000fe200078e0202 */
[----:B------:R-:W-:Y:S02]  /*dcb0*/  F2FP.BF16.PACK_AB R26, R26, R136 ;  /* 0x000000881a1a723e */ /* 0x000fe400000010ff */
[----:B------:R-:W-:-:S02]  /*dcc0*/  F2FP.BF16.PACK_AB R25, R25, R138 ;  /* 0x0000008a1919723e */ /* 0x000fc400000010ff */
        /* <DEDUP_REMOVED lines=29> */
[----:B------:R-:W-:Y:S01]  /*dea0*/  PLOP3.LUT P1, PT, PT, PT, UP1, 0x80, 0x0 ;  /* 0x000000000000781c */ /* 0x000fe20003f2f018 */
[----:B------:R-:W-:Y:S04]  /*deb0*/  STS [R3+0x280], R40 ;  /* 0x0002802803007388 */ /* 0x000fe80000000800 */
        /* <DEDUP_REMOVED lines=34> */
[----:B------:R2:W-:Y:S04]  /*e0e0*/  STS [R3+0x5080], R10 ;  /* 0x0050800a03007388 */ /* 0x0005e80000000800 */
[----:B------:R3:W-:Y:S04]  /*e0f0*/  STS [R3+0x5280], R9 ;  /* 0x0052800903007388 */ /* 0x0007e80000000800 */
[----:B------:R4:W-:Y:S04]  /*e100*/  STS [R4+0x5000], R6 ;  /* 0x0050000604007388 */ /* 0x0009e80000000800 */
[----:B------:R4:W-:Y:S01]  /*e110*/  STS [R4+0x5200], R5 ;  /* 0x0052000504007388 */ /* 0x0009e20000000800 */
[----:B-1----:R-:W-:-:S02]  /*e120*/  IMAD.U32 R11, RZ, RZ, UR5 ;  /* 0x00000005ff0b7e24 */ /* 0x002fc4000f8e00ff */
[----:B--2---:R-:W-:Y:S01]  /*e130*/  IMAD.U32 R10, RZ, RZ, UR4 ;  /* 0x00000004ff0a7e24 */ /* 0x004fe2000f8e00ff */
[----:B------:R-:W-:Y:S06]  /*e140*/  BAR.SYNC.DEFER_BLOCKING 0x1, 0x80 ;  /* 0x0042000000007b1d */ /* 0x000fec0000010000 */
[----:B------:R-:W-:Y:S02]  /*e150*/  ULDC.64 UR4, c[0x0][0x508] ;  /* 0x0001420000047ab9 */ /* 0x000fe40000000a00 */
[----:B------:R-:W-:Y:S01]  /*e160*/  UISETP.NE.U32.AND UP0, UPT, URZ, UR4, UPT ;  /* 0x000000043f00728c */ /* 0x000fe2000bf05070 */
[----:B------:R-:W2:Y:S03]  /*e170*/  @P1 LDG.E R0, [R10.64] ;  /* 0x0000000e0a001981 */ /* 0x000ea6000c1e1900 */
[----:B------:R-:W-:Y:S01]  /*e180*/  UISETP.NE.AND.EX UP0, UPT, URZ, UR5, UPT, UP0 ;  /* 0x000000053f00728c */ /* 0x000fe2000bf05300 */
[----:B------:R-:W-:-:S02]  /*e190*/  IMAD.MOV.U32 R24, RZ, RZ, c[0x0][0x388] ;  /* 0x0000e200ff187624 */ /* 0x000fc400078e00ff */
[----:B------:R-:W-:-:S03]  /*e1a0*/  ULDC.64 UR4, c[0x0][0x508] ;  /* 0x0001420000047ab9 */ /* 0x000fc60000000a00 */
[----:B------:R-:W-:-:S05]  /*e1b0*/  PLOP3.LUT P0, PT, PT, PT, UP0, 0x80, 0x0 ;  /* 0x000000000000781c */ /* 0x000fca0003f0f008 */
[----:B------:R-:W-:-:S06]  /*e1c0*/  @UP0 UIMAD.WIDE UR4, UR13, UR6, UR4 ;  /* 0x000000060d0402a5 */ /* 0x000fcc000f8e0204 */
[----:B------:R-:W-:Y:S02]  /*e1d0*/  IMAD.U32 R2, RZ, RZ, UR4 ;  /* 0x00000004ff027e24 */ /* 0x000fe4000f8e00ff */
[----:B---3--:R-:W-:-:S05]  /*e1e0*/  IMAD.U32 R3, RZ, RZ, UR5 ;  /* 0x00000005ff037e24 */ /* 0x008fca000f8e00ff */
[----:B------:R4:W5:Y:S01]  /*e1f0*/  @P0 LDG.E R24, [R2.64] ;  /* 0x0000000e02180981 */ /* 0x000962000c1e1900 */
[----:B------:R-:W-:Y:S02]  /*e200*/  UMOV UR6, URZ ;  /* 0x0000003f00067c82 */ /* 0x000fe40008000000 */
[----:B------:R-:W-:Y:S01]  /*e210*/  UMOV UR7, URZ ;  /* 0x0000003f00077c82 */ /* 0x000fe20008000000 */
[----:B--2---:R-:W1:Y:S02]  /*e220*/  @P1 R2UR UR5, R0 ;  /* 0x00000000000513c2 */ /* 0x004e6400000e0000 */
[----:B-1----:R-:W-:Y:S02]  /*e230*/  @UP1 USHF.R.S32.HI UR4, URZ, 0x1f, UR5 ;  /* 0x0000001f3f041899 */ /* 0x002fe40008011405 */
[----:B------:R-:W-:-:S05]  /*e240*/  @UP1 UMOV UR6, UR5 ;  /* 0x0000000500061c82 */ /* 0x000fca0008000000 */
[----:B------:R-:W-:Y:S01]  /*e250*/  @UP1 UMOV UR7, UR4 ;  /* 0x0000000400071c82 */ /* 0x000fe20008000000 */
[----:B------:R-:W-:Y:S05]  /*e260*/  @P0 BRA `(.L_x_723) ;  /* 0x0000004000000947 */ /* 0x000fea0003800000 */
[----:B----4-:R-:W-:Y:S05]  /*e270*/  @!P1 BRA `(.L_x_723) ;  /* 0x0000003000009947 */ /* 0x010fea0003800000 */
[----:B------:R-:W2:Y:S04]  /*e280*/  LDG.E R0, [R10.64] ;  /* 0x0000000e0a007981 */ /* 0x000ea8000c1e1900 */
[----:B------:R-:W2:Y:S02]  /*e290*/  LDG.E R2, [R10.64+0x4] ;  /* 0x0000040e0a027981 */ /* 0x000ea4000c1e1900 */
[----:B--2--5:R-:W-:Y:S02]  /*e2a0*/  IADD3 R24, -R0, R2, RZ ;  /* 0x0000000200187210 */ /* 0x024fe40007ffe1ff */
.L_x_723:
[----:B----4-:R-:W-:Y:S01]  /*e2b0*/  IMAD.MOV.U32 R0, RZ, RZ, c[0x0][0x4e8] ;  /* 0x00013a00ff007624 */ /* 0x010fe200078e00ff */
[----:B------:R-:W-:Y:S01]  /*e2c0*/  SHF.R.S32.HI R2, RZ, 0x1f, R50 ;  /* 0x0000001fff027819 */ /* 0x000fe20000011432 */
[----:B------:R-:W1:Y:S01]  /*e2d0*/  S2R R21, SR_CTAID.X ;  /* 0x0000000000157919 */ /* 0x000e620000002500 */
[----:B------:R-:W-:Y:S01]  /*e2e0*/  ULDC.64 UR4, c[0x0][0x490] ;  /* 0x0001240000047ab9 */ /* 0x000fe20000000a00 */
[----:B------:R-:W-:Y:S01]  /*e2f0*/  LEA.HI R8, R56, R55, RZ, 0x3 ;  /* 0x0000003738087211 */ /* 0x000fe200078f18ff */
[----:B------:R-:W-:Y:S01]  /*e300*/  UIMAD UR10, UR8, UR4, URZ ;  /* 0x00000004080a72a4 */ /* 0x000fe2000f8e023f */
[----:B------:R-:W-:Y:S01]  /*e310*/  ISETP.NE.AND P2, PT, R0, 0x1, PT ;  /* 0x000000010000780c */ /* 0x000fe20003f45270 */
[----:B------:R-:W-:Y:S01]  /*e320*/  UMOV UR16, UR6 ;  /* 0x0000000600107c82 */ /* 0x000fe20008000000 */
[----:B------:R-:W-:Y:S01]  /*e330*/  LOP3.LUT R0, R49, 0xffffffe0, RZ, 0xc0, !PT ;  /* 0xffffffe031007812 */ /* 0x000fe200078ec0ff */
[----:B------:R-:W-:Y:S01]  /*e340*/  UMOV UR17, UR7 ;  /* 0x0000000700117c82 */ /* 0x000fe20008000000 */
[----:B------:R-:W-:Y:S01]  /*e350*/  LEA.HI R2, R2, R50, RZ, 0x2 ;  /* 0x0000003202027211 */ /* 0x000fe200078f10ff */
[----:B------:R-:W-:Y:S01]  /*e360*/  UIMAD.WIDE.U32 UR16, UR9, UR4, UR16 ;  /* 0x00000004091072a5 */ /* 0x000fe2000f8e0010 */
[----:B-----5:R-:W-:Y:S01]  /*e370*/  IMAD R24, R24, c[0x0][0x4e8], RZ ;  /* 0x00013a0018187a24 */ /* 0x020fe200078e02ff */
[----:B------:R-:W-:Y:S01]  /*e380*/  UIMAD UR10, UR9, UR5, UR10 ;  /* 0x00000005090a72a4 */ /* 0x000fe2000f8e020a */
[----:B------:R-:W-:Y:S01]  /*e390*/  IMAD.IADD R4, R55, 0x1, -R0 ;  /* 0x0000000137047824 */ /* 0x000fe200078e0a00 */
[C---:B------:R-:W-:Y:S01]  /*e3a0*/  LEA.HI R0, R19.reuse, R19, RZ, 0x1 ;  /* 0x0000001313007211 */ /* 0x040fe200078f08ff */
[----:B------:R-:W-:Y:S01]  /*e3b0*/  ULDC.64 UR4, c[0x0][0x3a0] ;  /* 0x0000e80000047ab9 */ /* 0x000fe20000000a00 */
[----:B------:R-:W-:Y:S01]  /*e3c0*/  LOP3.LUT R2, R2, 0xffffffc, RZ, 0xc0, !PT ;  /* 0x0ffffffc02027812 */ /* 0x000fe200078ec0ff */
[----:B------:R-:W-:Y:S01]  /*e3d0*/  USHF.R.S32.HI UR12, URZ, 0x1f, UR13 ;  /* 0x0000001f3f0c7899 */ /* 0x000fe2000801140d */
[----:B------:R-:W-:Y:S01]  /*e3e0*/  SHF.R.S32.HI R6, RZ, 0x1f, R4 ;  /* 0x0000001fff067819 */ /* 0x000fe20000011404 */
[----:B------:R-:W-:Y:S01]  /*e3f0*/  UIMAD UR11, UR7, UR4, URZ ;  /* 0x00000004070b72a4 */ /* 0x000fe2000f8e023f */
[C---:B------:R-:W-:Y:S01]  /*e400*/  LOP3.LUT R3, R0.reuse, 0x1ffffffe, RZ, 0xc0, !PT ;  /* 0x1ffffffe00037812 */ /* 0x040fe200078ec0ff */
[----:B------:R-:W-:Y:S01]  /*e410*/  IMAD.SHL.U32 R0, R0, 0x20, RZ ;  /* 0x0000002000007824 */ /* 0x000fe200078e00ff */
[----:B------:R-:W-:Y:S01]  /*e420*/  LEA.HI R6, R6, R4, RZ, 0x2 ;  /* 0x0000000406067211 */ /* 0x000fe200078f10ff */
[----:B------:R-:W-:Y:S01]  /*e430*/  IMAD.IADD R2, R50, 0x1, -R2 ;  /* 0x0000000132027824 */ /* 0x000fe200078e0a02 */
[----:B------:R-:W-:Y:S01]  /*e440*/  LOP3.LUT P0, RZ, R4, 0x3, RZ, 0xc0, !PT ;  /* 0x0000000304ff7812 */ /* 0x000fe2000780c0ff */
[----:B------:R-:W-:Y:S01]  /*e450*/  IMAD.IADD R5, R19, 0x1, -R3 ;  /* 0x0000000113057824 */ /* 0x000fe200078e0a03 */
[----:B------:R-:W-:Y:S01]  /*e460*/  LOP3.LUT R0, R0, 0xffffffc0, RZ, 0xc0, !PT ;  /* 0xffffffc000007812 */ /* 0x000fe200078ec0ff */
[----:B------:R-:W-:Y:S01]  /*e470*/  USEL UR12, UR12, URZ, !UP1 ;  /* 0x0000003f0c0c7287 */ /* 0x000fe2000c800000 */
[----:B------:R-:W-:Y:S01]  /*e480*/  SHF.R.S32.HI R3, RZ, 0x2, R6 ;  /* 0x00000002ff037819 */ /* 0x000fe20000011406 */
[----:B------:R-:W-:Y:S01]  /*e490*/  UIMAD.WIDE.U32 UR20, UR6, UR4, URZ ;  /* 0x00000004061472a5 */ /* 0x000fe2000f8e003f */
[----:B------:R-:W-:Y:S01]  /*e4a0*/  LEA.HI R4, R46, R46, RZ, 0x1 ;  /* 0x0000002e2e047211 */ /* 0x000fe200078f08ff */
[----:B------:R-:W-:Y:S01]  /*e4b0*/  IMAD R0, R5, 0x8, R0 ;  /* 0x0000000805007824 */ /* 0x000fe200078e0200 */
[----:B------:R-:W-:Y:S01]  /*e4c0*/  UIMAD UR11, UR6, UR5, UR11 ;  /* 0x00000005060b72a4 */ /* 0x000fe2000f8e020b */
[----:B------:R-:W-:Y:S01]  /*e4d0*/  IMAD R14, R2, 0x10, R3 ;  /* 0x00000010020e7824 */ /* 0x000fe200078e0203 */
[----:B------:R-:W-:Y:S01]  /*e4e0*/  USEL UR13, UR13, URZ, !UP1 ;  /* 0x0000003f0d0d7287 */ /* 0x000fe2000c800000 */
[----:B------:R-:W-:Y:S01]  /*e4f0*/  BSSY B0, `(.L_x_724) ;  /* 0x000007b000007945 */ /* 0x000fe20003800000 */
[----:B------:R-:W-:-:S02]  /*e500*/  ULDC.64 UR6, c[0x0][0x498] ;  /* 0x0001260000067ab9 */ /* 0x000fc40000000a00 */
[----:B------:R-:W-:Y:S01]  /*e510*/  IADD3 R0, R14, R0, RZ ;  /* 0x000000000e007210 */ /* 0x000fe20007ffe0ff */
[----:B------:R-:W-:Y:S02]  /*e520*/  UIMAD UR18, UR12, UR6, URZ ;  /* 0x000000060c1272a4 */ /* 0x000fe4000f8e023f */
[----:B------:R-:W-:Y:S02]  /*e530*/  UIADD3 UR17, UR17, UR10, URZ ;  /* 0x0000000a11117290 */ /* 0x000fe4000fffe03f */
[----:B-1----:R-:W-:Y:S01]  /*e540*/  IMAD R3, R21, 0x80, R0 ;  /* 0x0000008015037824 */ /* 0x002fe200078e0200 */
[----:B------:R-:W-:Y:S02]  /*e550*/  UIMAD UR7, UR13, UR7, UR18 ;  /* 0x000000070d0772a4 */ /* 0x000fe4000f8e0212 */
[----:B------:R-:W-:Y:S01]  /*e560*/  UIMAD.WIDE.U32 UR16, UR13, UR6, UR16 ;  /* 0x000000060d1072a5 */ /* 0x000fe2000f8e0010 */
[----:B------:R-:W-:Y:S01]  /*e570*/  @P2 IMAD.HI.U32 R2, R3, c[0x0][0x4ec], RZ ;  /* 0x00013b0003022a27 */ /* 0x000fe200078e00ff */
[----:B------:R-:W-:-:S02]  /*e580*/  ULDC.64 UR4, c[0x0][0x3e8] ;  /* 0x0000fa0000047ab9 */ /* 0x000fc40000000a00 */
[----:B------:R-:W-:Y:S01]  /*e590*/  UIMAD UR8, UR8, UR4, URZ ;  /* 0x00000004080872a4 */ /* 0x000fe2000f8e023f */
[----:B------:R-:W-:Y:S01]  /*e5a0*/  IMAD.MOV.U32 R0, RZ, RZ, R3 ;  /* 0x000000ffff007224 */ /* 0x000fe200078e0003 */
[----:B------:R-:W-:Y:S01]  /*e5b0*/  @P2 SHF.R.U32.HI R0, RZ, c[0x0][0x4f0], R2 ;  /* 0x00013c00ff002a19 */ /* 0x000fe20000011602 */
[----:B------:R-:W-:Y:S01]  /*e5c0*/  IMAD.U32 R5, RZ, RZ, UR7 ;  /* 0x00000007ff057e24 */ /* 0x000fe2000f8e00ff */
[----:B------:R-:W-:Y:S01]  /*e5d0*/  LOP3.LUT R2, R4, 0x3fffffe, RZ, 0xc0, !PT ;  /* 0x03fffffe04027812 */ /* 0x000fe200078ec0ff */
[----:B------:R-:W-:Y:S01]  /*e5e0*/  IMAD R4, R19, 0x20, R46 ;  /* 0x0000002013047824 */ /* 0x000fe200078e022e */
[----:B------:R-:W-:Y:S01]  /*e5f0*/  SHF.R.S32.HI R6, RZ, 0x1f, R0 ;  /* 0x0000001fff067819 */ /* 0x000fe20000011400 */
[----:B------:R-:W-:Y:S02]  /*e600*/  UIADD3 UR21, UR21, UR11, URZ ;  /* 0x0000000b15157290 */ /* 0x000fe4000fffe03f */
[----:B------:R-:W-:Y:S01]  /*e610*/  IMAD.IADD R2, R46, 0x1, -R2 ;  /* 0x000000012e027824 */ /* 0x000fe200078e0a02 */
[----:B------:R-:W-:Y:S01]  /*e620*/  UIMAD UR8, UR9, UR5, UR8 ;  /* 0x00000005090872a4 */ /* 0x000fe2000f8e0208 */
[----:B------:R-:W-:Y:S01]  /*e630*/  IMAD R9, R21, 0x80, R4 ;  /* 0x0000008015097824 */ /* 0x000fe200078e0204 */
[----:B------:R-:W-:Y:S01]  /*e640*/  UIMAD.WIDE.U32 UR20, UR9, UR4, UR20 ;  /* 0x00000004091472a5 */ /* 0x000fe2000f8e0014 */
[----:B------:R-:W-:Y:S01]  /*e650*/  IMAD.MOV R4, RZ, RZ, -R0 ;  /* 0x000000ffff047224 */ /* 0x000fe200078e0a00 */
[----:B------:R-:W-:Y:S01]  /*e660*/  LEA R20, R50, R2, 0x3 ;  /* 0x0000000232147211 */ /* 0x000fe200078e18ff */
[----:B------:R-:W-:Y:S01]  /*e670*/  @P2 IMAD.HI.U32 R7, R9, c[0x0][0x4ec], RZ ;  /* 0x00013b0009072a27 */ /* 0x000fe200078e00ff */
[----:B------:R-:W-:Y:S01]  /*e680*/  IADD3 R2, P1, R0, UR16, RZ ;  /* 0x0000001000027c10 */ /* 0x000fe2000ff3e0ff */
[----:B------:R-:W-:-:S02]  /*e690*/  ULDC.64 UR4, c[0x0][0x3f0] ;  /* 0x0000fc0000047ab9 */ /* 0x000fc40000000a00 */
[----:B------:R-:W-:Y:S01]  /*e6a0*/  IMAD R0, R4, c[0x0][0x4e8], R3 ;  /* 0x00013a0004007a24 */ /* 0x000fe200078e0203 */
[----:B------:R-:W-:Y:S01]  /*e6b0*/  IADD3.X R3, R6, UR17, R5, P1, !PT ;  /* 0x0000001106037c10 */ /* 0x000fe20008ffe405 */
[----:B------:R-:W-:Y:S01]  /*e6c0*/  IMAD.SHL.U32 R4, R8, 0x8, RZ ;  /* 0x0000000808047824 */ /* 0x000fe200078e00ff */
[----:B------:R-:W-:Y:S01]  /*e6d0*/  UIMAD UR12, UR12, UR4, URZ ;  /* 0x000000040c0c72a4 */ /* 0x000fe2000f8e023f */
[----:B------:R-:W-:Y:S01]  /*e6e0*/  IMAD.MOV.U32 R16, RZ, RZ, R9 ;  /* 0x000000ffff107224 */ /* 0x000fe200078e0009 */
[----:B------:R-:W-:Y:S01]  /*e6f0*/  SHF.R.S32.HI R5, RZ, 0x1f, R0 ;  /* 0x0000001fff057819 */ /* 0x000fe20000011400 */
[----:B------:R-:W-:Y:S01]  /*e700*/  IMAD.WIDE.U32 R2, R0, c[0x0][0x488], R2 ;  /* 0x0001220000027a25 */ /* 0x000fe200078e0002 */
[----:B------:R-:W-:Y:S01]  /*e710*/  UIADD3 UR9, UR21, UR8, URZ ;  /* 0x0000000815097290 */ /* 0x000fe2000fffe03f */
[----:B------:R-:W-:Y:S01]  /*e720*/  @P2 SHF.R.U32.HI R16, RZ, c[0x0][0x4f0], R7 ;  /* 0x00013c00ff102a19 */ /* 0x000fe20000011607 */
[----:B------:R-:W-:Y:S01]  /*e730*/  UIMAD UR5, UR13, UR5, UR12 ;  /* 0x000000050d0572a4 */ /* 0x000fe2000f8e020c */
[----:B------:R-:W-:Y:S01]  /*e740*/  IMAD R5, R5, c[0x0][0x488], RZ ;  /* 0x0001220005057a24 */ /* 0x000fe200078e02ff */
[----:B------:R-:W-:Y:S01]  /*e750*/  LOP3.LUT R4, R4, 0xc0, RZ, 0xc0, !PT ;  /* 0x000000c004047812 */ /* 0x000fe200078ec0ff */
[----:B------:R-:W-:Y:S01]  /*e760*/  IMAD.SHL.U32 R6, R19, 0x8, RZ ;  /* 0x0000000813067824 */ /* 0x000fe200078e00ff */
[----:B------:R-:W-:Y:S01]  /*e770*/  UMOV UR8, UR20 ;  /* 0x0000001400087c82 */ /* 0x000fe20008000000 */
[----:B------:R-:W-:Y:S01]  /*e780*/  IMAD R8, R0, c[0x0][0x48c], R5 ;  /* 0x0001230000087a24 */ /* 0x000fe200078e0205 */
[----:B------:R-:W-:Y:S01]  /*e790*/  LEA R0, P1, R2, c[0x0][0x450], 0x2 ;  /* 0x0001140002007a11 */ /* 0x000fe200078210ff */
[----:B------:R-:W-:Y:S01]  /*e7a0*/  UIMAD.WIDE.U32 UR8, UR13, UR4, UR8 ;  /* 0x000000040d0872a5 */ /* 0x000fe2000f8e0008 */
[----:B------:R-:W-:Y:S01]  /*e7b0*/  SHF.R.U32.HI R11, RZ, 0x3, R4 ;  /* 0x00000003ff0b7819 */ /* 0x000fe20000011604 */
[----:B------:R-:W-:Y:S01]  /*e7c0*/  IMAD.IADD R3, R3, 0x1, R8 ;  /* 0x0000000103037824 */ /* 0x000fe200078e0208 */
[----:B------:R-:W-:Y:S01]  /*e7d0*/  LOP3.LUT R10, R4, 0x18, R6, 0xf8, !PT ;  /* 0x00000018040a7812 */ /* 0x000fe200078ef806 */
[----:B------:R-:W-:Y:S01]  /*e7e0*/  UIADD3 UR5, UR9, UR5, URZ ;  /* 0x0000000509057290 */ /* 0x000fe2000fffe03f */
[----:B------:R-:W-:Y:S01]  /*e7f0*/  IADD3 R7, -R16, RZ, RZ ;  /* 0x000000ff10077210 */ /* 0x000fe20007ffe1ff */
[----:B------:R-:W-:Y:S01]  /*e800*/  SHFL.IDX PT, R12, R0, RZ, 0x1c1f ;  /* 0x001c1fff000c7589 */ /* 0x000fe200000e0000 */
[----:B------:R-:W-:Y:S01]  /*e810*/  LEA.HI.X R2, R2, c[0x0][0x454], R3, 0x2, P1 ;  /* 0x0001150002027a11 */ /* 0x000fe200008f1403 */
[----:B------:R-:W-:Y:S01]  /*e820*/  IMAD.U32 R5, RZ, RZ, UR9 ;  /* 0x00000009ff057e24 */ /* 0x000fe2000f8e00ff */
[----:B------:R-:W-:Y:S01]  /*e830*/  SHF.R.S32.HI R8, RZ, 0x1f, R16 ;  /* 0x0000001fff087819 */ /* 0x000fe20000011410 */
[----:B------:R-:W-:Y:S01]  /*e840*/  IMAD R17, R7, c[0x0][0x4e8], R9 ;  /* 0x00013a0007117a24 */ /* 0x000fe200078e0209 */
[----:B------:R-:W-:Y:S01]  /*e850*/  LOP3.LUT R19, R10, R11, RZ, 0x3c, !PT ;  /* 0x0000000b0a137212 */ /* 0x000fe200078e3cff */
[----:B------:R-:W1:Y:S01]  /*e860*/  SHFL.IDX PT, R13, R2, RZ, 0x1c1f ;  /* 0x001c1fff020d7589 */ /* 0x000e6200000e0000 */
[----:B------:R-:W-:-:S02]  /*e870*/  IMAD R7, R21, 0x80, R14 ;  /* 0x0000008015077824 */ /* 0x000fc400078e020e */
[----:B------:R-:W-:Y:S01]  /*e880*/  IMAD R3, R8, c[0x0][0x3e0], RZ ;  /* 0x0000f80008037a24 */ /* 0x000fe200078e02ff */
[----:B------:R-:W-:Y:S01]  /*e890*/  SHFL.IDX PT, R10, R0, 0x1, 0x1c1f ;  /* 0x003c1f00000a7f89 */ /* 0x000fe200000e0000 */
[----:B------:R-:W-:Y:S01]  /*e8a0*/  IMAD.U32 R4, RZ, RZ, UR8 ;  /* 0x00000008ff047e24 */ /* 0x000fe2000f8e00ff */
[----:B------:R-:W-:Y:S01]  /*e8b0*/  ISETP.GE.OR P3, PT, R7, R24, P0 ;  /* 0x000000180700720c */ /* 0x000fe20000766670 */
[----:B------:R-:W-:Y:S01]  /*e8c0*/  IMAD.U32 R5, RZ, RZ, UR5 ;  /* 0x00000005ff057e24 */ /* 0x000fe2000f8e00ff */
[----:B------:R-:W2:Y:S01]  /*e8d0*/  SHFL.IDX PT, R11, R2, 0x1, 0x1c1f ;  /* 0x003c1f00020b7f89 */ /* 0x000ea200000e0000 */
[----:B------:R-:W-:-:S03]  /*e8e0*/  IMAD R18, R16, c[0x0][0x3e4], R3 ;  /* 0x0000f90010127a24 */ /* 0x000fc600078e0203 */
[----:B------:R-:W-:Y:S04]  /*e8f0*/  SHFL.IDX PT, R14, R0, 0x2, 0x1c1f ;  /* 0x005c1f00000e7f89 */ /* 0x000fe800000e0000 */
[----:B------:R-:W3:Y:S04]  /*e900*/  SHFL.IDX PT, R15, R2, 0x2, 0x1c1f ;  /* 0x005c1f00020f7f89 */ /* 0x000ee800000e0000 */
[----:B------:R4:W-:Y:S04]  /*e910*/  SHFL.IDX PT, R8, R0, 0x3, 0x1c1f ;  /* 0x007c1f0000087f89 */ /* 0x0009e800000e0000 */
[----:B------:R2:W3:Y:S04]  /*e920*/  SHFL.IDX PT, R9, R2, 0x3, 0x1c1f ;  /* 0x007c1f0002097f89 */ /* 0x0004e800000e0000 */
[----:B-1----:R-:W-:Y:S01]  /*e930*/  @!P3 ST.E [R12.64], R51 ;  /* 0x000000330c00b985 */ /* 0x002fe2000c10190e */
[C---:B----4-:R-:W-:Y:S01]  /*e940*/  IADD3 R0, R7.reuse, 0x8, RZ ;  /* 0x0000000807007810 */ /* 0x050fe20007ffe0ff */
[----:B--2---:R-:W-:Y:S01]  /*e950*/  IMAD.WIDE.U32 R2, R16, c[0x0][0x3e0], R4 ;  /* 0x0000f80010027a25 */ /* 0x004fe200078e0004 */
[----:B------:R-:W-:-:S02]  /*e960*/  IADD3 R5, R7, 0x40, RZ ;  /* 0x0000004007057810 */ /* 0x000fc40007ffe0ff */
[----:B------:R-:W-:Y:S02]  /*e970*/  IADD3 R7, R7, 0x48, RZ ;  /* 0x0000004807077810 */ /* 0x000fe40007ffe0ff */
[-C--:B------:R-:W-:Y:S02]  /*e980*/  ISETP.GE.OR P2, PT, R0, R24.reuse, P0 ;  /* 0x000000180000720c */ /* 0x080fe40000746670 */
[----:B------:R-:W-:Y:S02]  /*e990*/  SHF.R.S32.HI R4, RZ, 0x1f, R17 ;  /* 0x0000001fff047819 */ /* 0x000fe40000011411 */
[-C--:B------:R-:W-:Y:S01]  /*e9a0*/  ISETP.GE.OR P1, PT, R5, R24.reuse, P0 ;  /* 0x000000180500720c */ /* 0x080fe20000726670 */
[----:B------:R-:W-:Y:S01]  /*e9b0*/  IMAD.U32 R5, R20, 0x20, R19 ;  /* 0x0000002014057824 */ /* 0x000fe200078e0013 */
[----:B------:R-:W-:Y:S01]  /*e9c0*/  ISETP.GE.OR P0, PT, R7, R24, P0 ;  /* 0x000000180700720c */ /* 0x000fe20000706670 */
[----:B------:R-:W-:Y:S01]  /*e9d0*/  IMAD R0, R4, c[0x0][0x3d8], RZ ;  /* 0x0000f60004007a24 */ /* 0x000fe200078e02ff */
[----:B------:R-:W-:-:S03]  /*e9e0*/  IADD3 R3, R3, R18, RZ ;  /* 0x0000001203037210 */ /* 0x000fc60007ffe0ff */
[----:B------:R-:W-:Y:S02]  /*e9f0*/  IMAD R4, R17, c[0x0][0x3dc], R0 ;  /* 0x0000f70011047a24 */ /* 0x000fe400078e0200 */
[----:B------:R-:W-:Y:S01]  /*ea00*/  IMAD.SHL.U32 R0, R5, 0x2, RZ ;  /* 0x0000000205007824 */ /* 0x000fe200078e00ff */
[----:B------:R1:W-:Y:S01]  /*ea10*/  @!P2 ST.E [R10.64], R52 ;  /* 0x000000340a00a985 */ /* 0x0003e2000c10190e */
[----:B------:R-:W-:-:S03]  /*ea20*/  IMAD.WIDE.U32 R2, R17, c[0x0][0x3d8], R2 ;  /* 0x0000f60011027a25 */ /* 0x000fc600078e0002 */
[----:B---3--:R2:W-:Y:S01]  /*ea30*/  @!P1 ST.E [R14.64], R53 ;  /* 0x000000350e009985 */ /* 0x0085e2000c10190e */
[----:B------:R-:W-:-:S03]  /*ea40*/  IMAD.IADD R3, R3, 0x1, R4 ;  /* 0x0000000103037824 */ /* 0x000fc600078e0204 */
[----:B------:R2:W-:Y:S01]  /*ea50*/  @!P0 ST.E [R8.64], R54 ;  /* 0x0000003608008985 */ /* 0x0005e2000c10190e */
[----:B------:R-:W-:-:S03]  /*ea60*/  LEA R25, P0, R2, c[0x0][0x380], 0x1 ;  /* 0x0000e00002197a11 */ /* 0x000fc600078008ff */
[----:B------:R2:W3:Y:S04]  /*ea70*/  LDS.128 R36, [R0+0x880] ;  /* 0x0008800000247984 */ /* 0x0004e80000000c00 */
[----:B------:R2:W4:Y:S04]  /*ea80*/  LDS.128 R52, [R0+0x1080] ;  /* 0x0010800000347984 */ /* 0x0005280000000c00 */
[----:B------:R2:W2:Y:S04]  /*ea90*/  LDS.128 R60, [R0+0x1880] ;  /* 0x00188000003c7984 */ /* 0x0004a80000000c00 */
[----:B------:R2:W2:Y:S01]  /*eaa0*/  LDS.128 R32, [R0+0x2880] ;  /* 0x0028800000207984 */ /* 0x0004a20000000c00 */
[----:B-1----:R-:W-:-:S03]  /*eab0*/  IMAD R11, R21, 0x80, R46 ;  /* 0x00000080150b7824 */ /* 0x002fc600078e022e */
[----:B------:R1:W1:Y:S01]  /*eac0*/  LDS.128 R48, [R0+0x3080] ;  /* 0x0030800000307984 */ /* 0x0002620000000c00 */
[----:B------:R-:W-:-:S03]  /*ead0*/  LEA.HI.X R10, R2, c[0x0][0x384], R3, 0x1, P0 ;  /* 0x0000e100020a7a11 */ /* 0x000fc600000f0c03 */
[----:B------:R1:W1:Y:S01]  /*eae0*/  LDS.128 R56, [R0+0x3880] ;  /* 0x0038800000387984 */ /* 0x0002620000000c00 */
[----:B------:R-:W-:-:S03]  /*eaf0*/  ISETP.GE.AND P0, PT, R11, R24, PT ;  /* 0x000000180b00720c */ /* 0x000fc60003f06270 */
[----:B------:R1:W1:Y:S04]  /*eb00*/  LDS.128 R28, [R0+0x4880] ;  /* 0x00488000001c7984 */ /* 0x0002680000000c00 */
        /* <DEDUP_REMOVED lines=11> */
[----:B--2---:R2:W4:Y:S01]  /*ebc0*/  LDS.128 R12, [R0+0x4080] ;  /* 0x00408000000c7984 */ /* 0x0045220000000c00 */
[----:B------:R-:W-:-:S09]  /*ebd0*/  ISETP.GE.AND P2, PT, R6, c[0x0][0x3c8], PT ;  /* 0x0000f20006007a0c */ /* 0x000fd20003f46270 */
[----:B------:R-:W-:-:S04]  /*ebe0*/  @!P1 SHF.R.S32.HI R4, RZ, 0x1f, R5 ;  /* 0x0000001fff049819 */ /* 0x000fc80000011405 */
[----:B------:R-:W-:Y:S01]  /*ebf0*/  @!P1 LEA.HI R4, R4, R5, RZ, 0x3 ;  /* 0x0000000504049211 */ /* 0x000fe200078f18ff */
[----:B-1----:R-:W-:-:S03]  /*ec00*/  @!P2 IMAD.WIDE R8, R6, 0x2, R2 ;  /* 0x000000020608a825 */ /* 0x002fc600078e0202 */
[----:B------:R-:W-:Y:S02]  /*ec10*/  @!P1 LOP3.LUT R4, R4, 0xfffffff8, RZ, 0xc0, !PT ;  /* 0xfffffff804049812 */ /* 0x000fe400078ec0ff */
[----:B--2---:R-:W-:-:S03]  /*ec20*/  @!P0 SHF.R.S32.HI R0, RZ, 0x1f, R7 ;  /* 0x0000001fff008819 */ /* 0x004fc60000011407 */
[----:B------:R-:W-:Y:S01]  /*ec30*/  @!P1 IMAD.WIDE R4, R4, 0x2, R2 ;  /* 0x0000000204049825 */ /* 0x000fe200078e0202 */
[----:B------:R-:W-:-:S04]  /*ec40*/  @!P0 LEA.HI R0, R0, R7, RZ, 0x3 ;  /* 0x0000000700008211 */ /* 0x000fc800078f18ff */
[----:B------:R-:W-:Y:S01]  /*ec50*/  @!P0 LOP3.LUT R0, R0, 0xfffffff8, RZ, 0xc0, !PT ;  /* 0xfffffff800008812 */ /* 0x000fe200078ec0ff */
[----:B---3--:R1:W-:Y:S04]  /*ec60*/  @!P2 ST.E.128 [R8.64], R20 ;  /* 0x000000140800a985 */ /* 0x0083e8000c101d0e */
[----:B------:R-:W-:Y:S01]  /*ec70*/  @!P0 IMAD.WIDE R2, R0, 0x2, R2 ;  /* 0x0000000200028825 */ /* 0x000fe200078e0202 */
[----:B-----5:R1:W-:Y:S04]  /*ec80*/  @!P1 ST.E.128 [R4.64], R16 ;  /* 0x0000001004009985 */ /* 0x0203e8000c101d0e */
[----:B----4-:R1:W-:Y:S02]  /*ec90*/  @!P0 ST.E.128 [R2.64], R12 ;  /* 0x0000000c02008985 */ /* 0x0103e4000c101d0e */
.L_x_725:
[----:B---3--:R-:W-:Y:S05]  /*eca0*/  BSYNC B0 ;  /* 0x0000000000007941 */ /* 0x008fea0003800000 */
.L_x_724:
        /* <DEDUP_REMOVED lines=23> */
.L_x_727:
[----:B------:R-:W-:Y:S05]  /*ee20*/  BSYNC B0 ;  /* 0x0000000000007941 */ /* 0x000fea0003800000 */
.L_x_726:
        /* <DEDUP_REMOVED lines=23> */
.L_x_729:
[----:B------:R-:W-:Y:S05]  /*efa0*/  BSYNC B0 ;  /* 0x0000000000007941 */ /* 0x000fea0003800000 */
.L_x_728:
        /* <DEDUP_REMOVED lines=24> */
.L_x_722:
[----:B------:R-:W-:Y:S02]  /*f130*/  ULDC.64 UR4, c[0x0][0x500] ;  /* 0x0001400000047ab9 */ /* 0x000fe40000000a00 */
[----:B------:R-:W-:Y:S02]  /*f140*/  UISETP.NE.U32.AND UP1, UPT, URZ, UR4, UPT ;  /* 0x000000043f00728c */ /* 0x000fe4000bf25070 */
[----:B------:R-:W-:Y:S02]  /*f150*/  UMOV UR6, 0x4 ;  /* 0x0000000400067882 */ /* 0x000fe40000000000 */
[----:B------:R-:W-:-:S03]  /*f160*/  UISETP.NE.AND.EX UP1, UPT, URZ, UR5, UPT, UP1 ;  /* 0x000000053f00728c */ /* 0x000fc6000bf25310 */
[----:B------:R-:W-:Y:S02]  /*f170*/  ULDC.64 UR4, c[0x0][0x500] ;  /* 0x0001400000047ab9 */ /* 0x000fe40000000a00 */
[----:B------:R-:W-:Y:S01]  /*f180*/  UIMAD.WIDE UR4, UR13, UR6, UR4 ;  /* 0x000000060d0472a5 */ /* 0x000fe2000f8e0204 */
[----:B------:R-:W-:-:S05]  /*f190*/  PLOP3.LUT P1, PT, PT, PT, UP1, 0x80, 0x0 ;  /* 0x000000000000781c */ /* 0x000fca0003f2f018 */
[----:B------:R-:W-:Y:S01]  /*f1a0*/  IMAD.U32 R4, RZ, RZ, UR4 ;  /* 0x00000004ff047e24 */ /* 0x000fe2000f8e00ff */
[----:B------:R-:W-:Y:S01]  /*f1b0*/  MOV R5, UR5 ;  /* 0x0000000500057c02 */ /* 0x000fe20008000f00 */
[----:B------:R-:W-:-:S06]  /*f1c0*/  ULDC.64 UR4, c[0x0][0x508] ;  /* 0x0001420000047ab9 */ /* 0x000fcc0000000a00 */
[----:B------:R-:W2:Y:S01]  /*f1d0*/  @P1 LDG.E R0, [R4.64] ;  /* 0x0000000e04001981 */ /* 0x000ea2000c1e1900 */
[----:B------:R-:W-:Y:S01]  /*f1e0*/  UISETP.NE.U32.AND UP0, UPT, URZ, UR4, UPT ;  /* 0x000000043f00728c */ /* 0x000fe2000bf05070 */
[----:B------:R-:W-:-:S03]  /*f1f0*/  IMAD.MOV.U32 R9, RZ, RZ, c[0x0][0x388] ;  /* 0x0000e200ff097624 */ /* 0x000fc600078e00ff */
[----:B------:R-:W-:-:S03]  /*f200*/  UISETP.NE.AND.EX UP0, UPT, URZ, UR5, UPT, UP0 ;  /* 0x000000053f00728c */ /* 0x000fc6000bf05300 */
[----:B------:R-:W-:-:S03]  /*f210*/  ULDC.64 UR4, c[0x0][0x508] ;  /* 0x0001420000047ab9 */ /* 0x000fc60000000a00 */
[----:B------:R-:W-:-:S05]  /*f220*/  PLOP3.LUT P0, PT, PT, PT, UP0, 0x80, 0x0 ;  /* 0x000000000000781c */ /* 0x000fca0003f0f008 */
[----:B------:R-:W-:-:S06]  /*f230*/  @UP0 UIMAD.WIDE UR4, UR13, UR6, UR4 ;  /* 0x000000060d0402a5 */ /* 0x000fcc000f8e0204 */
[----:B------:R-:W-:Y:S01]  /*f240*/  MOV R2, UR4 ;  /* 0x0000000400027c02 */ /* 0x000fe20008000f00 */
[----:B------:R-:W-:-:S05]  /*f250*/  IMAD.U32 R3, RZ, RZ, UR5 ;  /* 0x00000005ff037e24 */ /* 0x000fca000f8e00ff */
[----:B------:R1:W5:Y:S01]  /*f260*/  @P0 LDG.E R9, [R2.64] ;  /* 0x0000000e02090981 */ /* 0x000362000c1e1900 */
[----:B------:R-:W-:Y:S02]  /*f270*/  UMOV UR10, URZ ;  /* 0x0000003f000a7c82 */ /* 0x000fe40008000000 */
[----:B------:R-:W-:Y:S01]  /*f280*/  UMOV UR11, URZ ;  /* 0x0000003f000b7c82 */ /* 0x000fe20008000000 */
[----:B--2---:R-:W2:Y:S02]  /*f290*/  @P1 R2UR UR5, R0 ;  /* 0x00000000000513c2 */ /* 0x004ea400000e0000 */
[----:B--2---:R-:W-:Y:S02]  /*f2a0*/  @UP1 USHF.R.S32.HI UR4, URZ, 0x1f, UR5 ;  /* 0x0000001f3f041899 */ /* 0x004fe40008011405 */
[----:B------:R-:W-:-:S05]  /*f2b0*/  @UP1 UMOV UR10, UR5 ;  /* 0x00000005000a1c82 */ /* 0x000fca0008000000 */
[----:B------:R-:W-:Y:S01]  /*f2c0*/  @UP1 UMOV UR11, UR4 ;  /* 0x00000004000b1c82 */ /* 0x000fe20008000000 */
[----:B------:R-:W-:Y:S05]  /*f2d0*/  @P0 BRA `(.L_x_730) ;  /* 0x0000004000000947 */ /* 0x000fea0003800000 */
[----:B-1----:R-:W-:Y:S05]  /*f2e0*/  @!P1 BRA `(.L_x_730) ;  /* 0x0000003000009947 */ /* 0x002fea0003800000 */
[----:B------:R-:W2:Y:S04]  /*f2f0*/  LDG.E R0, [R4.64] ;  /* 0x0000000e04007981 */ /* 0x000ea8000c1e1900 */
[----:B------:R-:W2:Y:S02]  /*f300*/  LDG.E R2, [R4.64+0x4] ;  /* 0x0000040e04027981 */ /* 0x000ea4000c1e1900 */
[----:B--2--5:R-:W-:Y:S02]  /*f310*/  IADD3 R9, -R0, R2, RZ ;  /* 0x0000000200097210 */ /* 0x024fe40007ffe1ff */
.L_x_730:
[----:B-1----:R-:W1:Y:S01]  /*f320*/  S2R R8, SR_TID.X ;  /* 0x0000000000087919 */ /* 0x002e620000002100 */
[----:B------:R-:W-:Y:S01]  /*f330*/  USHF.R.S32.HI UR6, URZ, 0x1f, UR13 ;  /* 0x0000001f3f067899 */ /* 0x000fe2000801140d */
[----:B------:R-:W-:Y:S01]  /*f340*/  BSSY B0, `(.L_x_731) ;  /* 0x0000029000007945 */ /* 0x000fe20003800000 */
[----:B------:R-:W-:-:S02]  /*f350*/  USEL UR13, UR13, URZ, !UP1 ;  /* 0x0000003f0d0d7287 */ /* 0x000fc4000c800000 */
[----:B------:R-:W-:Y:S01]  /*f360*/  USEL UR6, UR6, URZ, !UP1 ;  /* 0x0000003f06067287 */ /* 0x000fe2000c800000 */
[----:B-1----:R-:W-:-:S13]  /*f370*/  ISETP.GT.AND P0, PT, R8, 0x7f, PT ;  /* 0x0000007f0800780c */ /* 0x002fda0003f04270 */
[----:B------:R-:W-:Y:S05]  /*f380*/  @P0 BRA `(.L_x_732) ;  /* 0x0000024000000947 */ /* 0x000fea0003800000 */
[----:B------:R-:W1:Y:S01]  /*f390*/  S2R R3, SR_CTAID.X ;  /* 0x0000000000037919 */ /* 0x000e620000002500 */
[----:B-----5:R-:W-:Y:S01]  /*f3a0*/  IMAD R0, R9, c[0x0][0x4e8], RZ ;  /* 0x00013a0009007a24 */ /* 0x020fe200078e02ff */
[----:B-1----:R-:W-:-:S04]  /*f3b0*/  LEA R3, R3, R8, 0x7 ;  /* 0x0000000803037211 */ /* 0x002fc800078e38ff */
[----:B------:R-:W-:-:S13]  /*f3c0*/  ISETP.GE.AND P0, PT, R3, R0, PT ;  /* 0x000000000300720c */ /* 0x000fda0003f06270 */
[----:B------:R-:W-:Y:S05]  /*f3d0*/  @P0 BRA `(.L_x_732) ;  /* 0x000001f000000947 */ /* 0x000fea0003800000 */
[----:B------:R-:W-:Y:S01]  /*f3e0*/  IMAD.MOV.U32 R0, RZ, RZ, c[0x0][0x4e8] ;  /* 0x00013a00ff007624 */ /* 0x000fe200078e00ff */
[----:B------:R-:W-:Y:S01]  /*f3f0*/  ULDC.64 UR4, c[0x0][0x490] ;  /* 0x0001240000047ab9 */ /* 0x000fe20000000a00 */
[----:B------:R-:W-:Y:S01]  /*f400*/  IMAD.MOV.U32 R2, RZ, RZ, R3 ;  /* 0x000000ffff027224 */ /* 0x000fe200078e0003 */
[----:B------:R-:W-:Y:S02]  /*f410*/  UIMAD UR7, UR8, UR4, URZ ;  /* 0x00000004080772a4 */ /* 0x000fe4000f8e023f */
[----:B------:R-:W-:Y:S01]  /*f420*/  ISETP.NE.AND P0, PT, R0, 0x1, PT ;  /* 0x000000010000780c */ /* 0x000fe20003f05270 */
[----:B------:R-:W-:Y:S02]  /*f430*/  UMOV UR16, UR10 ;  /* 0x0000000a00107c82 */ /* 0x000fe40008000000 */
[----:B------:R-:W-:Y:S02]  /*f440*/  UMOV UR17, UR11 ;  /* 0x0000000b00117c82 */ /* 0x000fe40008000000 */
[----:B------:R-:W-:-:S02]  /*f450*/  UIMAD.WIDE.U32 UR16, UR9, UR4, UR16 ;  /* 0x00000004091072a5 */ /* 0x000fc4000f8e0010 */
[----:B------:R-:W-:-:S03]  /*f460*/  UIMAD UR7, UR9, UR5, UR7 ;  /* 0x00000005090772a4 */ /* 0x000fc6000f8e0207 */
[----:B------:R-:W-:Y:S02]  /*f470*/  ULDC.64 UR4, c[0x0][0x498] ;  /* 0x0001260000047ab9 */ /* 0x000fe40000000a00 */
[----:B------:R-:W-:Y:S01]  /*f480*/  UIADD3 UR17, UR7, UR17, URZ ;  /* 0x0000001107117290 */ /* 0x000fe2000fffe03f */
[----:B------:R-:W-:Y:S01]  /*f490*/  @P0 IMAD.HI.U32 R0, R3, c[0x0][0x4ec], RZ ;  /* 0x00013b0003000a27 */ /* 0x000fe200078e00ff */
[----:B------:R-:W-:Y:S02]  /*f4a0*/  UIMAD UR7, UR6, UR4, URZ ;  /* 0x00000004060772a4 */ /* 0x000fe4000f8e023f */
[----:B------:R-:W-:Y:S02]  /*f4b0*/  UIMAD.WIDE.U32 UR16, UR13, UR4, UR16 ;  /* 0x000000040d1072a5 */ /* 0x000fe4000f8e0010 */
[----:B------:R-:W-:Y:S01]  /*f4c0*/  @P0 SHF.R.U32.HI R2, RZ, c[0x0][0x4f0], R0 ;  /* 0x00013c00ff020a19 */ /* 0x000fe20000011600 */
[----:B------:R-:W-:-:S03]  /*f4d0*/  UIMAD UR5, UR13, UR5, UR7 ;  /* 0x000000050d0572a4 */ /* 0x000fc6000f8e0207 */
[----:B------:R-:W-:-:S03]  /*f4e0*/  IADD3 R0, -R2, RZ, RZ ;  /* 0x000000ff02007210 */ /* 0x000fc60007ffe1ff */
[----:B------:R-:W-:Y:S02]  /*f4f0*/  IMAD.U32 R5, RZ, RZ, UR5 ;  /* 0x00000005ff057e24 */ /* 0x000fe4000f8e00ff */
[----:B------:R-:W-:Y:S01]  /*f500*/  IMAD R0, R0, c[0x0][0x4e8], R3 ;  /* 0x00013a0000007a24 */ /* 0x000fe200078e0203 */
[----:B------:R-:W-:Y:S02]  /*f510*/  SHF.R.S32.HI R3, RZ, 0x1f, R2 ;  /* 0x0000001fff037819 */ /* 0x000fe40000011402 */
[----:B------:R-:W-:Y:S02]  /*f520*/  IADD3 R2, P0, R2, UR16, RZ ;  /* 0x0000001002027c10 */ /* 0x000fe4000ff1e0ff */
[----:B------:R-:W-:Y:S02]  /*f530*/  SHF.R.S32.HI R4, RZ, 0x1f, R0 ;  /* 0x0000001fff047819 */ /* 0x000fe40000011400 */
[----:B------:R-:W-:-:S03]  /*f540*/  IADD3.X R3, R3, UR17, R5, P0, !PT ;  /* 0x0000001103037c10 */ /* 0x000fc600087fe405 */
[----:B------:R-:W-:Y:S02]  /*f550*/  IMAD R4, R4, c[0x0][0x488], RZ ;  /* 0x0001220004047a24 */ /* 0x000fe400078e02ff */
[----:B------:R-:W-:-:S04]  /*f560*/  IMAD.WIDE.U32 R2, R0, c[0x0][0x488], R2 ;  /* 0x0001220000027a25 */ /* 0x000fc800078e0002 */
[----:B------:R-:W-:-:S05]  /*f570*/  IMAD R4, R0, c[0x0][0x48c], R4 ;  /* 0x0001230000047a24 */ /* 0x000fca00078e0204 */
[----:B------:R-:W-:Y:S02]  /*f580*/  IADD3 R0, R3, R4, RZ ;  /* 0x0000000403007210 */ /* 0x000fe40007ffe0ff */
[----:B------:R-:W-:-:S04]  /*f590*/  LEA R4, P0, R2, c[0x0][0x450], 0x2 ;  /* 0x0001140002047a11 */ /* 0x000fc800078010ff */
[----:B------:R-:W-:Y:S01]  /*f5a0*/  LEA.HI.X R5, R2, c[0x0][0x454], R0, 0x2, P0 ;  /* 0x0001150002057a11 */ /* 0x000fe200000f1400 */
[----:B------:R-:W-:-:S05]  /*f5b0*/  IMAD.MOV.U32 R0, RZ, RZ, -0x800000 ;  /* 0xff800000ff007424 */ /* 0x000fca00078e00ff */
[----:B------:R1:W-:Y:S03]  /*f5c0*/  STG.E [R4.64], R0 ;  /* 0x0000000004007986 */ /* 0x0003e6000c10190e */
.L_x_732:
[----:B------:R-:W-:Y:S05]  /*f5d0*/  BSYNC B0 ;  /* 0x0000000000007941 */ /* 0x000fea0003800000 */
.L_x_731:
[----:B------:R-:W2:Y:S01]  /*f5e0*/  S2R R11, SR_CTAID.X ;  /* 0x00000000000b7919 */ /* 0x000ea20000002500 */
[----:B-1----:R-:W-:Y:S01]  /*f5f0*/  SHF.R.S32.HI R0, RZ, 0x1f, R8 ;  /* 0x0000001fff007819 */ /* 0x002fe20000011408 */
[----:B------:R-:W-:Y:S01]  /*f600*/  IMAD.MOV.U32 R3, RZ, RZ, c[0x0][0x4e8] ;  /* 0x00013a00ff037624 */ /* 0x000fe200078e00ff */
[----:B------:R-:W-:Y:S01]  /*f610*/  ULDC.64 UR4, c[0x0][0x3a0] ;  /* 0x0000e80000047ab9 */ /* 0x000fe20000000a00 */
[----:B-----5:R-:W-:Y:S01]  /*f620*/  IMAD R13, R9, c[0x0][0x4e8], RZ ;  /* 0x00013a00090d7a24 */ /* 0x020fe200078e02ff */
[----:B------:R-:W-:Y:S01]  /*f630*/  LEA.HI R0, R0, R8, RZ, 0x2 ;  /* 0x0000000800007211 */ /* 0x000fe200078f10ff */
[----:B------:R-:W-:Y:S01]  /*f640*/  UIMAD UR7, UR11, UR4, URZ ;  /* 0x000000040b0772a4 */ /* 0x000fe2000f8e023f */
[----:B------:R-:W-:Y:S01]  /*f650*/  ISETP.NE.AND P0, PT, R3, 0x1, PT ;  /* 0x000000010300780c */ /* 0x000fe20003f05270 */
[----:B------:R-:W-:Y:S01]  /*f660*/  UIMAD.WIDE.U32 UR16, UR10, UR4, URZ ;  /* 0x000000040a1072a5 */ /* 0x000fe2000f8e003f */
[----:B------:R-:W-:Y:S01]  /*f670*/  LOP3.LUT R2, R0, 0xfffffffc, RZ, 0xc0, !PT ;  /* 0xfffffffc00027812 */ /* 0x000fe200078ec0ff */
[----:B------:R-:W-:Y:S01]  /*f680*/  UIMAD UR7, UR10, UR5, UR7 ;  /* 0x000000050a0772a4 */ /* 0x000fe2000f8e0207 */
[----:B------:R-:W-:Y:S01]  /*f690*/  SHF.R.S32.HI R7, RZ, 0x2, R0 ;  /* 0x00000002ff077819 */ /* 0x000fe20000011400 */
[----:B------:R-:W-:Y:S01]  /*f6a0*/  BSSY B0, `(.L_x_733) ;  /* 0x000003a000007945 */ /* 0x000fe20003800000 */
[----:B------:R-:W-:Y:S01]  /*f6b0*/  ULDC.64 UR4, c[0x0][0x3e8] ;  /* 0x0000fa0000047ab9 */ /* 0x000fe20000000a00 */
[----:B------:R-:W-:Y:S01]  /*f6c0*/  IMAD.IADD R8, R8, 0x1, -R2 ;  /* 0x0000000108087824 */ /* 0x000fe200078e0a02 */
[----:B------:R-:W-:-:S02]  /*f6d0*/  UIADD3 UR17, UR17, UR7, URZ ;  /* 0x0000000711117290 */ /* 0x000fc4000fffe03f */
[----:B------:R-:W-:Y:S02]  /*f6e0*/  UIMAD UR7, UR8, UR4, URZ ;  /* 0x00000004080772a4 */ /* 0x000fe4000f8e023f */
[----:B------:R-:W-:Y:S01]  /*f6f0*/  LEA R0, R8, R7, 0x5 ;  /* 0x0000000708007211 */ /* 0x000fe200078e28ff */
[----:B------:R-:W-:Y:S02]  /*f700*/  UIMAD.WIDE.U32 UR16, UR9, UR4, UR16 ;  /* 0x00000004091072a5 */ /* 0x000fe4000f8e0010 */
[----:B------:R-:W-:Y:S02]  /*f710*/  UIMAD UR7, UR9, UR5, UR7 ;  /* 0x00000005090772a4 */ /* 0x000fe4000f8e0207 */
[C---:B--2---:R-:W-:Y:S01]  /*f720*/  IMAD R0, R11.reuse, 0x80, R0 ;  /* 0x000000800b007824 */ /* 0x044fe200078e0200 */
[----:B------:R-:W-:Y:S01]  /*f730*/  ULDC.64 UR4, c[0x0][0x3f0] ;  /* 0x0000fc0000047ab9 */ /* 0x000fe20000000a00 */
[----:B------:R-:W-:Y:S01]  /*f740*/  IMAD R11, R11, 0x80, R7 ;  /* 0x000000800b0b7824 */ /* 0x000fe200078e0207 */
[----:B------:R-:W-:Y:S01]  /*f750*/  UIMAD UR6, UR6, UR4, URZ ;  /* 0x00000004060672a4 */ /* 0x000fe2000f8e023f */
[----:B------:R-:W-:Y:S01]  /*f760*/  @P0 IMAD.HI.U32 R2, R0, c[0x0][0x4ec], RZ ;  /* 0x00013b0000020a27 */ /* 0x000fe200078e00ff */
[----:B------:R-:W-:Y:S01]  /*f770*/  UIADD3 UR17, UR7, UR17, URZ ;  /* 0x0000001107117290 */ /* 0x000fe2000fffe03f */
[----:B------:R-:W-:Y:S01]  /*f780*/  MOV R4, R0 ;  /* 0x0000000000047202 */ /* 0x000fe20000000f00 */
[----:B------:R-:W-:-:S02]  /*f790*/  UIMAD UR5, UR13, UR5, UR6 ;  /* 0x000000050d0572a4 */ /* 0x000fc4000f8e0206 */
[----:B------:R-:W-:Y:S01]  /*f7a0*/  @P0 SHF.R.U32.HI R4, RZ, c[0x0][0x4f0], R2 ;  /* 0x00013c00ff040a19 */ /* 0x000fe20000011602 */
[----:B------:R-:W-:-:S03]  /*f7b0*/  UIMAD.WIDE.U32 UR16, UR13, UR4, UR16 ;  /* 0x000000040d1072a5 */ /* 0x000fc6000f8e0010 */
[--C-:B------:R-:W-:Y:S01]  /*f7c0*/  SHF.R.S32.HI R3, RZ, 0x1f, R4.reuse ;  /* 0x0000001fff037819 */ /* 0x100fe20000011404 */
[----:B------:R-:W-:Y:S01]  /*f7d0*/  IMAD.MOV R2, RZ, RZ, -R4 ;  /* 0x000000ffff027224 */ /* 0x000fe200078e0a04 */
[----:B------:R-:W-:-:S03]  /*f7e0*/  UIADD3 UR5, UR17, UR5, URZ ;  /* 0x0000000511057290 */ /* 0x000fc6000fffe03f */
[----:B------:R-:W-:Y:S01]  /*f7f0*/  IMAD R5, R2, c[0x0][0x4e8], R0 ;  /* 0x00013a0002057a24 */ /* 0x000fe200078e0200 */
[----:B------:R-:W-:Y:S01]  /*f800*/  MOV R2, UR16 ;  /* 0x0000001000027c02 */ /* 0x000fe20008000f00 */
[----:B------:R-:W-:Y:S02]  /*f810*/  IMAD R0, R3, c[0x0][0x3e0], RZ ;  /* 0x0000f80003007a24 */ /* 0x000fe400078e02ff */
[----:B------:R-:W-:Y:S01]  /*f820*/  IMAD.U32 R3, RZ, RZ, UR17 ;  /* 0x00000011ff037e24 */ /* 0x000fe2000f8e00ff */
[----:B------:R-:W-:Y:S01]  /*f830*/  MOV R3, UR5 ;  /* 0x0000000500037c02 */ /* 0x000fe20008000f00 */
[----:B------:R-:W-:Y:S01]  /*f840*/  IMAD R6, R4, c[0x0][0x3e4], R0 ;  /* 0x0000f90004067a24 */ /* 0x000fe200078e0200 */
[----:B------:R-:W-:-:S03]  /*f850*/  SHF.R.S32.HI R0, RZ, 0x1f, R5 ;  /* 0x0000001fff007819 */ /* 0x000fc60000011405 */
[----:B------:R-:W-:-:S04]  /*f860*/  IMAD.WIDE.U32 R2, R4, c[0x0][0x3e0], R2 ;  /* 0x0000f80004027a25 */ /* 0x000fc800078e0002 */
[----:B------:R-:W-:Y:S02]  /*f870*/  IMAD R0, R0, c[0x0][0x3d8], RZ ;  /* 0x0000f60000007a24 */ /* 0x000fe400078e02ff */
[----:B------:R-:W-:Y:S02]  /*f880*/  IMAD.IADD R3, R3, 0x1, R6 ;  /* 0x0000000103037824 */ /* 0x000fe400078e0206 */
[C---:B------:R-:W-:Y:S02]  /*f890*/  IMAD R0, R5.reuse, c[0x0][0x3dc], R0 ;  /* 0x0000f70005007a24 */ /* 0x040fe400078e0200 */
[----:B------:R-:W-:-:S05]  /*f8a0*/  IMAD.WIDE.U32 R2, R5, c[0x0][0x3d8], R2 ;  /* 0x0000f60005027a25 */ /* 0x000fca00078e0002 */
[----:B------:R-:W-:Y:S02]  /*f8b0*/  IADD3 R0, R3, R0, RZ ;  /* 0x0000000003007210 */ /* 0x000fe40007ffe0ff */
        /* <DEDUP_REMOVED lines=24> */
.L_x_734:
[----:B------:R-:W-:Y:S05]  /*fa40*/  BSYNC B0 ;  /* 0x0000000000007941 */ /* 0x000fea0003800000 */
.L_x_733:
        /* <DEDUP_REMOVED lines=21> */
.L_x_736:
[----:B------:R-:W-:Y:S05]  /*fba0*/  BSYNC B0 ;  /* 0x0000000000007941 */ /* 0x000fea0003800000 */
.L_x_735:
        /* <DEDUP_REMOVED lines=21> */
.L_x_738:
[----:B------:R-:W-:Y:S05]  /*fd00*/  BSYNC B0 ;  /* 0x0000000000007941 */ /* 0x000fea0003800000 */
.L_x_737:
        /* <DEDUP_REMOVED lines=22> */
.L_x_739:
        /* <DEDUP_REMOVED lines=9> */
.L_x_867:


//--------------------- .text._ZN7cutlass13device_kernelIN5flash19enable_sm80_to_sm89INS1_16FlashAttnFwdSm80INS1_25CollectiveMainloopFwdSm80ILi4ELi1ELb0EN4cute5tupleIJNS5_1CILi128EEENS7_ILi64EEENS7_ILi96EEEEEELi96ENS_10bfloat16_tEfNS_4arch4Sm80ELb1ELb0ELb0ELb1ELb1ELb1ELb1ELb0EEENS1_21CollectiveEpilogueFwdINS6_IJS8_SA_S9_EEENS6_IJNS7_ILi1EEESI_SI_EEESC_SE_Li128ELb1ELb1ELb0ELb0EEENS1_19SingleTileSchedulerILb1ELb0ELb1ELi128EEEEEEEEEvNT_6ParamsE --------------------------
	.section	.text._ZN7cutlass13device_kernelIN5flash19enable_sm80_to_sm89INS1_16FlashAttnFwdSm80INS1_25CollectiveMainloopFwdSm80ILi4ELi1ELb0EN4cute5tupleIJNS5_1CILi128EEENS7_ILi64EEENS7_ILi96EEEEEELi96ENS_10bfloat16_tEfNS_4arch4Sm80ELb1ELb0ELb0ELb1ELb1ELb1ELb1ELb0EEENS1_21CollectiveEpilogueFwdINS6_IJS8_SA_S9_EEENS6_IJNS7_ILi1EEESI_SI_EEESC_SE_Li128ELb1ELb1ELb0ELb0EEENS1_19SingleTileSchedulerILb1ELb0ELb1ELi128EEEEEEEEEvNT_6ParamsE,"ax",@progbits
	.sectioninfo	@"SHI_REGISTERS=255"
	.align	128
.text._ZN7cutlass13device_kernelIN5flash19enable_sm80_to_sm89INS1_16FlashAttnFwdSm80INS1_25CollectiveMainloopFwdSm80ILi4ELi1ELb0EN4cute5tupleIJNS5_1CILi128EEENS7_ILi64EEENS7_ILi96EEEEEELi96ENS_10bfloat16_tEfNS_4arch4Sm80ELb1ELb0ELb0ELb1ELb1ELb1ELb1ELb0EEENS1_21CollectiveEpilogueFwdINS6_IJS8_SA_S9_EEENS6_IJNS7_ILi1EEESI_SI_EEESC_SE_Li128ELb1ELb1ELb0ELb0EEENS1_19SingleTileSchedulerILb1ELb0ELb1ELi128EEEEEEEEEvNT_6ParamsE:
        .type           _ZN7cutlass13device_kernelIN5flash19enable_sm80_to_sm89INS1_16FlashAttnFwdSm80INS1_25CollectiveMainloopFwdSm80ILi4ELi1ELb0EN4cute5tupleIJNS5_1CILi128EEENS7_ILi64EEENS7_ILi96EEEEEELi96ENS_10bfloat16_tEfNS_4arch4Sm80ELb1ELb0ELb0ELb1ELb1ELb1ELb1ELb0EEENS1_21CollectiveEpilogueFwdINS6_IJS8_SA_S9_EEENS6_IJNS7_ILi1EEESI_SI_EEESC_SE_Li128ELb1ELb1ELb0ELb0EEENS1_19SingleTileSchedulerILb1ELb0ELb1ELi128EEEEEEEEEvNT_6ParamsE,@function
        .size           _ZN7cutlass13device_kernelIN5flash19enable_sm80_to_sm89INS1_16FlashAttnFwdSm80INS1_25CollectiveMainloopFwdSm80ILi4ELi1ELb0EN4cute5tupleIJNS5_1CILi128EEENS7_ILi64EEENS7_ILi96EEEEEELi96ENS_10bfloat16_tEfNS_4arch4Sm80ELb1ELb0ELb0ELb1ELb1ELb1ELb1ELb0EEENS1_21CollectiveEpilogueFwdINS6_IJS8_SA_S9_EEENS6_IJNS7_ILi1EEESI_SI_EEESC_SE_Li128ELb1ELb1ELb0ELb0EEENS1_19SingleTileSchedulerILb1ELb0ELb1ELi128EEEEEEEEEvNT_6ParamsE,(.L_x_868 - _ZN7cutlass13device_kernelIN5flash19enable_sm80_to_sm89INS1_16FlashAttnFwdSm80INS1_25CollectiveMainloopFwdSm80ILi4ELi1ELb0EN4cute5tupleIJNS5_1CILi128EEENS7_ILi64EEENS7_ILi96EEEEEELi96ENS_10bfloat16_tEfNS_4arch4Sm80ELb1ELb0ELb0ELb1ELb1ELb1ELb1ELb0EEENS1_21CollectiveEpilogueFwdINS6_IJS8_SA_S9_EEENS6_IJNS7_ILi1EEESI_SI_EEESC_SE_Li128ELb1ELb1ELb0ELb0EEENS1_19SingleTileSchedulerILb1ELb0ELb1ELi128EEEEEEEEEvNT_6ParamsE)
        .other          _ZN7cutlass13device_kernelIN5flash19enable_sm80_to_sm89INS1_16FlashAttnFwdSm80INS1_25CollectiveMainloopFwdSm80ILi4ELi1ELb0EN4cute5tupleIJNS5_1CILi128EEENS7_ILi64EEENS7_ILi96EEEEEELi96ENS_10bfloat16_tEfNS_4arch4Sm80ELb1ELb0ELb0ELb1ELb1ELb1ELb1ELb0EEENS1_21CollectiveEpilogueFwdINS6_IJS8_SA_S9_EEENS6_IJNS7_ILi1EEESI_SI_EEESC_SE_Li128ELb1ELb1ELb0ELb0EEENS1_19SingleTileSchedulerILb1ELb0ELb1ELi128EEEEEEEEEvNT_6ParamsE,@"STO_CUDA_ENTRY STV_DEFAULT"
_ZN7cutlass13device_kernelIN5flash19enable_sm80_to_sm89INS1_16FlashAttnFwdSm80INS1_25CollectiveMainloopFwdSm80ILi4ELi1ELb0EN4cute5tupleIJNS5_1CILi128EEENS7_ILi64EEENS7_ILi96EEEEEELi96ENS_10bfloat16_tEfNS_4arch4Sm80ELb1ELb0ELb0ELb1ELb1ELb1ELb1ELb0EEENS1_21CollectiveEpilogueFwdINS6_IJS8_SA_S9_EEENS6_IJNS7_ILi1EEESI_SI_EEESC_SE_Li128ELb1ELb1ELb0ELb0EEENS1_19SingleTileSchedulerILb1ELb0ELb1ELi128EEEEEEEEEvNT_6ParamsE:
        /* <DEDUP_REMOVED lines=21> */
.L_x_741:
        /* <DEDUP_REMOVED lines=13> */
.L_x_743:
[----:B------:R-:W-:Y:S02]  /*0220*/  ULDC UR5, c[0x0][0x54c] ;  /* 0x0001530000057ab9 */ /* 0x000fe40000000800 */
.L_x_742:
[----:B------:R-:W-:Y:S02]  /*0230*/  ULDC UR4, c[0x0][0x548] ;  /* 0x0001520000047ab9 */ /* 0x000fe40000000800 */
[----:B------:R-:W-:-:S02]  /*0240*/  USHF.L.U32 UR12, UR12, 0x7, URZ ;  /* 0x000000070c0c7899 */ /* 0x000fc4000800063f */
[----:B------:R-:W-:-:S04]  /*0250*/  UIMAD UR4, UR5, UR4, URZ ;  /* 0x00000004050472a4 */ /* 0x000fc8000f8e023f */
[----:B------:R-:W-:-:S04]  /*0260*/  UISETP.GE.AND UP0, UPT, UR12, UR4, UPT ;  /* 0x000000040c00728c */ /* 0x000fc8000bf06270 */
[----:B------:R-:W-:Y:S01]  /*0270*/  USEL UR18, UR18, 0xffffffff, !UP0 ;  /* 0xffffffff12127887 */ /* 0x000fe2000c000000 */
[----:B------:R-:W-:Y:S05]  /*0280*/  BRA `(.L_x_744) ;  /* 0x000001b000007947 */ /* 0x000fea0003800000 */
.L_x_740:
        /* <DEDUP_REMOVED lines=8> */
.L_x_745:
        /* <DEDUP_REMOVED lines=13> */
.L_x_747:
[----:B------:R-:W-:Y:S02]  /*03e0*/  ULDC UR5, c[0x0][0x54c] ;  /* 0x0001530000057ab9 */ /* 0x000fe40000000800 */
.L_x_746:
[----:B------:R-:W-:Y:S02]  /*03f0*/  ULDC UR4, c[0x0][0x548] ;  /* 0x0001520000047ab9 */ /* 0x000fe40000000800 */
[----:B------:R-:W-:-:S02]  /*0400*/  USHF.L.U32 UR12, UR12, 0x7, URZ ;  /* 0x000000070c0c7899 */ /* 0x000fc4000800063f */
[----:B------:R-:W-:-:S04]  /*0410*/  UIMAD UR4, UR5, UR4, URZ ;  /* 0x00000004050472a4 */ /* 0x000fc8000f8e023f */
[----:B------:R-:W-:-:S04]  /*0420*/  UISETP.GE.AND UP0, UPT, UR12, UR4, UPT ;  /* 0x000000040c00728c */ /* 0x000fc8000bf06270 */
[----:B------:R-:W-:-:S06]  /*0430*/  USEL UR18, UR18, 0xffffffff, !UP0 ;  /* 0xffffffff12127887 */ /* 0x000fcc000c000000 */
.L_x_744:
[----:B------:R-:W-:-:S13]  /*0440*/  ISETP.LE.AND P0, PT, RZ, UR18, PT ;  /* 0x00000012ff007c0c */ /* 0x000fda000bf03270 */
[----:B------:R-:W-:Y:S05]  /*0450*/  @!P0 EXIT ;  /* 0x000000000000894d */ /* 0x000fea0003800000 */
[----:B------:R-:W-:Y:S01]  /*0460*/  ULDC.64 UR4, c[0x0][0x360] ;  /* 0x0000d80000047ab9 */ /* 0x000fe20000000a00 */
[----:B------:R-:W-:Y:S01]  /*0470*/  ISETP.NE.U32.AND P3, PT, RZ, c[0x0][0x348], PT ;  /* 0x0000d200ff007a0c */ /* 0x000fe20003f65070 */
[----:B------:R-:W-:Y:S02]  /*0480*/  UISETP.NE.U32.AND UP0, UPT, URZ, UR4, UPT ;  /* 0x000000043f00728c */ /* 0x000fe4000bf05070 */
[----:B------:R-:W-:Y:S01]  /*0490*/  ULDC.64 UR6, c[0x0][0x370] ;  /* 0x0000dc0000067ab9 */ /* 0x000fe20000000a00 */
[----:B------:R-:W-:Y:S01]  /*04a0*/  ISETP.NE.AND.EX P3, PT, RZ, c[0x0][0x34c], PT, P3 ;  /* 0x0000d300ff007a0c */ /* 0x000fe20003f65330 */
[----:B------:R-:W-:Y:S02]  /*04b0*/  UISETP.NE.AND.EX UP0, UPT, URZ, UR5, UPT, UP0 ;  /* 0x000000053f00728c */ /* 0x000fe4000bf05300 */
[----:B------:R-:W-:Y:S02]  /*04c0*/  UISETP.NE.U32.AND UP1, UPT, URZ, UR6, UPT ;  /* 0x000000063f00728c */ /* 0x000fe4000bf25070 */
[----:B------:R-:W-:-:S02]  /*04d0*/  ULDC.64 UR4, c[0x0][0x360] ;  /* 0x0000d80000047ab9 */ /* 0x000fc40000000a00 */
[----:B------:R-:W-:Y:S01]  /*04e0*/  UISETP.NE.AND.EX UP1, UPT, URZ, UR7, UPT, UP1 ;  /* 0x000000073f00728c */ /* 0x000fe2000bf25310 */
[----:B------:R-:W-:Y:S01]  /*04f0*/  PLOP3.LUT P1, PT, PT, PT, UP0, 0x80, 0x0 ;  /* 0x000000000000781c */ /* 0x000fe20003f2f008 */
[----:B------:R-:W-:Y:S02]  /*0500*/  ULDC.64 UR8, c[0x0][0x370] ;  /* 0x0000dc0000087ab9 */ /* 0x000fe40000000a00 */
[----:B------:R-:W-:Y:S02]  /*0510*/  ULDC.64 UR6, c[0x0][0x348] ;  /* 0x0000d20000067ab9 */ /* 0x000fe40000000a00 */
[----:B------:R-:W-:Y:S01]  /*0520*/  @UP0 UIMAD.WIDE UR4, UR18, UR19, UR4 ;  /* 0x00000013120402a5 */ /* 0x000fe2000f8e0204 */
[----:B------:R-:W-:Y:S01]  /*0530*/  PLOP3.LUT P2, PT, PT, PT, UP1, 0x80, 0x0 ;  /* 0x000000000000781c */ /* 0x000fe20003f4f018 */
[----:B------:R-:W-:Y:S01]  /*0540*/  UIMAD.WIDE UR6, UR18, UR19, UR6 ;  /* 0x00000013120672a5 */ /* 0x000fe2000f8e0206 */
[----:B------:R-:W-:Y:S02]  /*0550*/  ISETP.NE.U32.AND P4, PT, RZ, c[0x0][0x350], PT ;  /* 0x0000d400ff007a0c */ /* 0x000fe40003f85070 */
[----:B------:R-:W-:Y:S01]  /*0560*/  @UP1 UIMAD.WIDE UR8, UR18, UR19, UR8 ;  /* 0x00000013120812a5 */ /* 0x000fe2000f8e0208 */
[----:B------:R-:W-:Y:S01]  /*0570*/  IMAD.U32 R2, RZ, RZ, UR4 ;  /* 0x00000004ff027e24 */ /* 0x000fe2000f8e00ff */
[----:B------:R-:W-:Y:S01]  /*0580*/  MOV R3, UR5 ;  /* 0x0000000500037c02 */ /* 0x000fe20008000f00 */
[----:B------:R-:W-:Y:S01]  /*0590*/  ULDC.64 UR4, c[0x0][0x358] ;  /* 0x0000d60000047ab9 */ /* 0x000fe20000000a00 */
[----:B------:R-:W-:Y:S01]  /*05a0*/  IMAD.U32 R8, RZ, RZ, UR6 ;  /* 0x00000006ff087e24 */ /* 0x000fe2000f8e00ff */
[----:B------:R-:W-:Y:S01]  /*05b0*/  UISETP.NE.U32.AND UP3, UPT, URZ, UR4, UPT ;  /* 0x000000043f00728c */ /* 0x000fe2000bf65070 */
[----:B------:R-:W-:Y:S01]  /*05c0*/  IMAD.U32 R9, RZ, RZ, UR7 ;  /* 0x00000007ff097e24 */ /* 0x000fe2000f8e00ff */
[----:B------:R-:W-:Y:S01]  /*05d0*/  ISETP.NE.AND.EX P4, PT, RZ, c[0x0][0x354], PT, P4 ;  /* 0x0000d500ff007a0c */ /* 0x000fe20003f85340 */
[----:B------:R-:W-:Y:S01]  /*05e0*/  IMAD.U32 R4, RZ, RZ, UR8 ;  /* 0x00000008ff047e24 */ /* 0x000fe2000f8e00ff */
[----:B------:R-:W-:Y:S01]  /*05f0*/  UISETP.NE.AND.EX UP3, UPT, URZ, UR5, UPT, UP3 ;  /* 0x000000053f00728c */ /* 0x000fe2000bf65330 */
[----:B------:R-:W-:Y:S01]  /*0600*/  IMAD.U32 R5, RZ, RZ, UR9 ;  /* 0x00000009ff057e24 */ /* 0x000fe2000f8e00ff */
[----:B------:R-:W-:Y:S01]  /*0610*/  ULDC.64 UR6, c[0x0][0x350] ;  /* 0x0000d40000067ab9 */ /* 0x000fe20000000a00 */
[----:B------:R1:W2:Y:S01]  /*0620*/  @P1 LDG.E R0, [R2.64] ;  /* 0x0000001402001981 */ /* 0x0002a2000c1e1900 */
[----:B------:R-:W-:-:S02]  /*0630*/  ULDC.64 UR4, c[0x0][0x358] ;  /* 0x0000d60000047ab9 */ /* 0x000fc40000000a00 */
[----:B------:R-:W-:Y:S01]  /*0640*/  PLOP3.LUT P0, PT, PT, PT, UP3, 0x80, 0x0 ;  /* 0x000000000000781c */ /* 0x000fe20003f0f038 */
[----:B------:R-:W-:Y:S01]  /*0650*/  UIMAD.WIDE UR6, UR18, UR19, UR6 ;  /* 0x00000013120672a5 */ /* 0x000fe2000f8e0206 */
[----:B------:R3:W4:Y:S01]  /*0660*/  @P2 LDG.E R7, [R4.64] ;  /* 0x0000001404072981 */ /* 0x000722000c1e1900 */
[----:B------:R-:W-:Y:S01]  /*0670*/  UIMAD.WIDE UR4, UR18, UR19, UR4 ;  /* 0x00000013120472a5 */ /* 0x000fe2000f8e0204 */
[----:B------:R-:W-:Y:S01]  /*0680*/  MOV R29, RZ ;  /* 0x000000ff001d7202 */ /* 0x000fe20000000f00 */
[----:B------:R-:W-:Y:S01]  /*0690*/  IMAD.MOV.U32 R10, RZ, RZ, RZ ;  /* 0x000000ffff0a7224 */ /* 0x000fe200078e00ff */
[----:B------:R-:W4:Y:S03]  /*06a0*/  @P3 LDG.E R6, [R8.64] ;  /* 0x0000001408063981 */ /* 0x000f26000c1e1900 */
[----:B-1----:R-:W-:Y:S01]  /*06b0*/  IMAD.U32 R2, RZ, RZ, UR4 ;  /* 0x00000004ff027e24 */ /* 0x002fe2000f8e00ff */
[----:B------:R-:W-:Y:S01]  /*06c0*/  MOV R3, UR5 ;  /* 0x0000000500037c02 */ /* 0x000fe20008000f00 */
[----:B---3--:R-:W-:Y:S01]  /*06d0*/  IMAD.U32 R4, RZ, RZ, UR6 ;  /* 0x00000006ff047e24 */ /* 0x008fe2000f8e00ff */
[----:B------:R-:W-:-:S03]  /*06e0*/  MOV R5, UR7 ;  /* 0x0000000700057c02 */ /* 0x000fc60008000f00 */
[----:B------:R1:W5:Y:S04]  /*06f0*/  @P0 LDG.E R10, [R2.64] ;  /* 0x00000014020a0981 */ /* 0x000368000c1e1900 */
[----:B------:R1:W5:Y:S01]  /*0700*/  @P4 LDG.E R29, [R4.64] ;  /* 0x00000014041d4981 */ /* 0x000362000c1e1900 */
[----:B------:R-:W3:Y:S01]  /*0710*/  S2UR UR11, SR_CTAID.Y ;  /* 0x00000000000b79c3 */ /* 0x000ee20000002600 */
[----:B------:R-:W-:Y:S02]  /*0720*/  UMOV UR13, URZ ;  /* 0x0000003f000d7c82 */ /* 0x000fe40008000000 */
[----:B------:R-:W-:Y:S02]  /*0730*/  ULDC UR17, c[0x0][0x168] ;  /* 0x00005a0000117ab9 */ /* 0x000fe40000000800 */
[----:B------:R-:W-:-:S02]  /*0740*/  UMOV UR14, URZ ;  /* 0x0000003f000e7c82 */ /* 0x000fc40008000000 */
[----:B------:R-:W-:Y:S02]  /*0750*/  ULDC UR4, c[0x0][0x2ac] ;  /* 0x0000ab0000047ab9 */ /* 0x000fe40000000800 */
[----:B------:R-:W-:Y:S02]  /*0760*/  ULDC UR16, c[0x0][0x1d0] ;  /* 0x0000740000107ab9 */ /* 0x000fe40000000800 */
[----:B------:R-:W-:Y:S02]  /*0770*/  UIMAD UR16, UR4, UR16, URZ ;  /* 0x00000010041072a4 */ /* 0x000fe4000f8e023f */
[----:B------:R-:W-:Y:S02]  /*0780*/  ULDC UR15, c[0x0][0x228] ;  /* 0x00008a00000f7ab9 */ /* 0x000fe40000000800 */
[----:B---3--:R-:W-:Y:S01]  /*0790*/  USHF.R.S32.HI UR10, URZ, 0x1f, UR11 ;  /* 0x0000001f3f0a7899 */ /* 0x008fe2000801140b */
[----:B--2---:R1:W2:Y:S08]  /*07a0*/  @P1 R2UR UR17, R0 ;  /* 0x00000000001113c2 */ /* 0x0042b000000e0000 */
[----:B----4-:R1:W3:Y:S08]  /*07b0*/  @P2 R2UR UR13, R7 ;  /* 0x00000000070d23c2 */ /* 0x0102f000000e0000 */
[----:B------:R1:W4:Y:S01]  /*07c0*/  @P3 R2UR UR14, R6 ;  /* 0x00000000060e33c2 */ /* 0x00032200000e0000 */
[----:B------:R-:W-:Y:S05]  /*07d0*/  @P1 BRA `(.L_x_748) ;  /* 0x0000006000001947 */ /* 0x000fea0003800000 */
[----:B------:R-:W-:Y:S05]  /*07e0*/  @!P3 BRA `(.L_x_748) ;  /* 0x000000500000b947 */ /* 0x000fea0003800000 */
[----:B-1--4-:R-:W4:Y:S04]  /*07f0*/  LDG.E R6, [R8.64] ;  /* 0x0000001408067981 */ /* 0x012f28000c1e1900 */
[----:B---3--:R-:W3:Y:S01]  /*0800*/  LDG.E R0, [R8.64+0x4] ;  /* 0x0000041408007981 */ /* 0x008ee2000c1e1900 */
[----:B--2-4-:R-:W1:Y:S08]  /*0810*/  R2UR UR17, R6 ;  /* 0x00000000061173c2 */ /* 0x014e7000000e0000 */
[----:B---3--:R-:W1:Y:S02]  /*0820*/  R2UR UR4, R0 ;  /* 0x00000000000473c2 */ /* 0x008e6400000e0000 */
[----:B-1----:R-:W-:-:S06]  /*0830*/  UIADD3 UR17, -UR17, UR4, URZ ;  /* 0x0000000411117290 */ /* 0x002fcc000fffe13f */
.L_x_748:
[----:B------:R-:W-:-:S04]  /*0840*/  ISETP.NE.U32.AND P1, PT, RZ, c[0x0][0x368], PT ;  /* 0x0000da00ff007a0c */ /* 0x000fc80003f25070 */
[----:B------:R-:W-:-:S13]  /*0850*/  ISETP.NE.AND.EX P1, PT, RZ, c[0x0][0x36c], PT, P1 ;  /* 0x0000db00ff007a0c */ /* 0x000fda0003f25310 */
[----:B------:R-:W-:Y:S05]  /*0860*/  @!P1 BRA `(.L_x_749) ;  /* 0x0000007000009947 */ /* 0x000fea0003800000 */
[----:B------:R-:W-:Y:S02]  /*0870*/  ULDC.64 UR4, c[0x0][0x368] ;  /* 0x0000da0000047ab9 */ /* 0x000fe40000000a00 */
[----:B------:R-:W-:-:S06]  /*0880*/  UIMAD.WIDE UR4, UR18, UR19, UR4 ;  /* 0x00000013120472a5 */ /* 0x000fcc000f8e0204 */
[----:B-1----:R-:W-:Y:S02]  /*0890*/  MOV R4, UR4 ;  /* 0x0000000400047c02 */ /* 0x002fe40008000f00 */
[----:B------:R-:W-:-:S05]  /*08a0*/  MOV R5, UR5 ;  /* 0x0000000500057c02 */ /* 0x000fca0008000f00 */
[----:B----4-:R-:W4:Y:S02]  /*08b0*/  LDG.E R0, [R4.64] ;  /* 0x0000001404007981 */ /* 0x010f24000c1e1900 */
[----:B----4-:R1:W4:Y:S02]  /*08c0*/  R2UR UR16, R0 ;  /* 0x00000000001073c2 */ /* 0x01032400000e0000 */
[----:B-1--4-:R-:W-:Y:S05]  /*08d0*/  BRA `(.L_x_750) ;  /* 0x0000006000007947 */ /* 0x012fea0003800000 */
.L_x_749:
[----:B------:R-:W-:Y:S05]  /*08e0*/  @!P4 BRA `(.L_x_750) ;  /* 0x000000500000c947 */ /* 0x000fea0003800000 */
[----:B-1--4-:R1:W4:Y:S04]  /*08f0*/  LDG.E R0, [R4.64] ;  /* 0x0000001404007981 */ /* 0x012328000c1e1900 */
[----:B-1-3--:R-:W3:Y:S01]  /*0900*/  LDG.E R4, [R4.64+0x4] ;  /* 0x0000041404047981 */ /* 0x00aee2000c1e1900 */
[----:B----4-:R-:W1:Y:S08]  /*0910*/  R2UR UR16, R0 ;  /* 0x00000000001073c2 */ /* 0x010e7000000e0000 */
[----:B---3--:R-:W1:Y:S02]  /*0920*/  R2UR UR4, R4 ;  /* 0x00000000040473c2 */ /* 0x008e6400000e0000 */
[----:B-1----:R-:W-:-:S06]  /*0930*/  UIADD3 UR16, -UR16, UR4, URZ ;  /* 0x0000000410107290 */ /* 0x002fcc000fffe13f */
.L_x_750:
[----:B-1--4-:R1:W4:Y:S01]  /*0940*/  @P0 LDG.E R0, [R2.64] ;  /* 0x0000001402000981 */ /* 0x012322000c1e1900 */
[----:B------:R-:W-:-:S03]  /*0950*/  ULDC.64 UR4, c[0x0][0x378] ;  /* 0x0000de0000047ab9 */ /* 0x000fc60000000a00 */
[----:B-1-3--:R-:W3:Y:S01]  /*0960*/  @P0 LDG.E R2, [R2.64+0x4] ;  /* 0x0000041402020981 */ /* 0x00aee2000c1e1900 */
[----:B------:R-:W-:Y:S01]  /*0970*/  UISETP.NE.U32.AND UP0, UPT, URZ, UR4, UPT ;  /* 0x000000043f00728c */ /* 0x000fe2000bf05070 */
[----:B------:R-:W-:-:S03]  /*0980*/  IMAD.U32 R147, RZ, RZ, UR16 ;  /* 0x00000010ff937e24 */ /* 0x000fc6000f8e00ff */
[----:B------:R-:W-:-:S03]  /*0990*/  UISETP.NE.AND.EX UP0, UPT, URZ, UR5, UPT, UP0 ;  /* 0x000000053f00728c */ /* 0x000fc6000bf05300 */
[----:B------:R-:W-:-:S03]  /*09a0*/  ULDC.64 UR4, c[0x0][0x378] ;  /* 0x0000de0000047ab9 */ /* 0x000fc60000000a00 */
[----:B------:R-:W-:-:S05]  /*09b0*/  PLOP3.LUT P1, PT, PT, PT, UP0, 0x80, 0x0 ;  /* 0x000000000000781c */ /* 0x000fca0003f2f008 */
[----:B------:R-:W-:-:S06]  /*09c0*/  @UP0 UIMAD.WIDE UR4, UR18, UR19, UR4 ;  /* 0x00000013120402a5 */ /* 0x000fcc000f8e0204 */
[----:B------:R-:W-:Y:S01]  /*09d0*/  MOV R4, UR4 ;  /* 0x0000000400047c02 */ /* 0x000fe20008000f00 */
[----:B------:R-:W-:-:S05]  /*09e0*/  IMAD.U32 R5, RZ, RZ, UR5 ;  /* 0x00000005ff057e24 */ /* 0x000fca000f8e00ff */
[----:B------:R1:W5:Y:S01]  /*09f0*/  @P1 LDG.E R147, [R4.64] ;  /* 0x0000001404931981 */ /* 0x000362000c1e1900 */
[----:B------:R-:W-:Y:S02]  /*0a00*/  ULDC UR6, c[0x0][0x2c4] ;  /* 0x0000b10000067ab9 */ /* 0x000fe40000000800 */
[----:B------:R-:W-:Y:S02]  /*0a10*/  UISETP.NE.AND UP2, UPT, UR6, 0x1, UPT ;  /* 0x000000010600788c */ /* 0x000fe4000bf45270 */
[----:B------:R-:W-:-:S09]  /*0a20*/  UIADD3 UR6, -UR13, UR16, URZ ;  /* 0x000000100d067290 */ /* 0x000fd2000fffe13f */
[----:B------:R-:W-:Y:S01]  /*0a30*/  @UP2 UIADD3 UR22, UR12, 0x7f, URZ ;  /* 0x0000007f0c162890 */ /* 0x000fe2000fffe03f */
[----:B----4-:R-:W4:Y:S08]  /*0a40*/  @P0 R2UR UR4, R0 ;  /* 0x00000000000403c2 */ /* 0x010f3000000e0000 */
[----:B---3--:R-:W4:Y:S02]  /*0a50*/  @P0 R2UR UR5, R2 ;  /* 0x00000000020503c2 */ /* 0x008f2400000e0000 */
[----:B----4-:R-:W-:-:S03]  /*0a60*/  @UP3 UIADD3 UR15, -UR4, UR5, URZ ;  /* 0x00000005040f3290 */ /* 0x010fc6000fffe13f */
[----:B------:R-:W-:Y:S02]  /*0a70*/  ULDC.64 UR4, c[0x0][0x2c8] ;  /* 0x0000b20000047ab9 */ /* 0x000fe40000000a00 */
[----:B------:R-:W-:Y:S02]  /*0a80*/  UIMAD.WIDE.U32 UR22, UR22, UR4, URZ ;  /* 0x00000004161672a5 */ /* 0x000fe4000f8e003f */
[----:B------:R-:W-:Y:S02]  /*0a90*/  UIADD3 UR9, UR6, UR15, URZ ;  /* 0x0000000f06097290 */ /* 0x000fe4000fffe03f */
[----:B------:R-:W-:Y:S02]  /*0aa0*/  UIADD3 UR4, UR12, 0x7f, URZ ;  /* 0x0000007f0c047890 */ /* 0x000fe4000fffe03f */
[----:B--2---:R-:W-:Y:S02]  /*0ab0*/  UIADD3 UR7, UR9, 0x40, -UR17 ;  /* 0x0000004009077890 */ /* 0x004fe4000fffe811 */
[----:B------:R-:W-:-:S02]  /*0ac0*/  @UP2 USHF.R.U32.HI UR4, URZ, UR5, UR23 ;  /* 0x000000053f042299 */ /* 0x000fc40008011617 */
[----:B------:R-:W-:Y:S02]  /*0ad0*/  UIADD3 UR22, UR9, 0x3f, URZ ;  /* 0x0000003f09167890 */ /* 0x000fe4000fffe03f */
[----:B------:R-:W-:Y:S02]  /*0ae0*/  UIADD3 UR5, UR7, UR4, URZ ;  /* 0x0000000407057290 */ /* 0x000fe4000fffe03f */
[----:B------:R-:W-:Y:S02]  /*0af0*/  USHF.R.S32.HI UR8, URZ, 0x1f, UR22 ;  /* 0x0000001f3f087899 */ /* 0x000fe40008011416 */
[----:B------:R-:W-:Y:S02]  /*0b00*/  USHF.R.S32.HI UR4, URZ, 0x1f, UR5 ;  /* 0x0000001f3f047899 */ /* 0x000fe40008011405 */
[----:B------:R-:W-:Y:S02]  /*0b10*/  ULEA.HI UR8, UR8, UR22, URZ, 0x6 ;  /* 0x0000001608087291 */ /* 0x000fe4000f8f303f */
[----:B------:R-:W-:-:S02]  /*0b20*/  ULEA.HI UR4, UR4, UR5, URZ, 0x6 ;  /* 0x0000000504047291 */ /* 0x000fc4000f8f303f */
[----:B------:R-:W-:Y:S02]  /*0b30*/  USHF.R.S32.HI UR8, URZ, 0x6, UR8 ;  /* 0x000000063f087899 */ /* 0x000fe40008011408 */
[----:B------:R-:W-:-:S04]  /*0b40*/  USHF.R.S32.HI UR4, URZ, 0x6, UR4 ;  /* 0x000000063f047899 */ /* 0x000fc80008011404 */
[----:B------:R-:W-:-:S04]  /*0b50*/  UISETP.LT.AND UP0, UPT, UR8, UR4, UPT ;  /* 0x000000040800728c */ /* 0x000fc8000bf01270 */
[----:B------:R-:W-:Y:S02]  /*0b60*/  USEL UR5, UR8, UR4, UP0 ;  /* 0x0000000408057287 */ /* 0x000fe40008000000 */
[----:B------:R-:W-:Y:S02]  /*0b70*/  UIADD3 UR4, -UR6, URZ, URZ ;  /* 0x0000003f06047290 */ /* 0x000fe4000fffe13f */
[----:B------:R-:W-:Y:S02]  /*0b80*/  ULEA UR6, UR5, -UR6, 0x6 ;  /* 0x8000000605067291 */ /* 0x000fe4000f8e303f */
[----:B------:R-:W-:Y:S02]  /*0b90*/  UISETP.LT.AND UP1, UPT, URZ, UR4, UPT ;  /* 0x000000043f00728c */ /* 0x000fe4000bf21270 */
[----:B------:R-:W-:Y:S02]  /*0ba0*/  UISETP.LT.AND UP0, UPT, UR6, UR15, UPT ;  /* 0x0000000f0600728c */ /* 0x000fe4000bf01270 */
[----:B------:R-:W-:-:S02]  /*0bb0*/  USEL UR4, URZ, UR4, !UP1 ;  /* 0x000000043f047287 */ /* 0x000fc4000c800000 */
[----:B------:R-:W-:Y:S02]  /*0bc0*/  USEL UR5, UR6, UR15, UP0 ;  /* 0x0000000f06057287 */ /* 0x000fe40008000000 */
[----:B------:R-:W-:Y:S02]  /*0bd0*/  USHF.R.U32.HI UR6, URZ, 0x6, UR4 ;  /* 0x000000063f067899 */ /* 0x000fe40008011604 */
[----:B------:R-:W-:-:S05]  /*0be0*/  UISETP.GT.AND UP0, UPT, UR5, UR4, UPT ;  /* 0x000000040500728c */ /* 0x000fca000bf04270 */
[----:B------:R-:W-:-:S06]  /*0bf0*/  UMOV UR22, UR6 ;  /* 0x0000000600167c82 */ /* 0x000fcc0008000000 */
[----:B------:R-:W-:-:S04]  /*0c00*/  @UP0 UIADD3 UR5, UR5, 0x3f, URZ ;  /* 0x0000003f05050890 */ /* 0x000fc8000fffe03f */
[----:B------:R-:W-:-:S04]  /*0c10*/  @UP0 USHF.R.S32.HI UR4, URZ, 0x1f, UR5 ;  /* 0x0000001f3f040899 */ /* 0x000fc80008011405 */
[----:B------:R-:W-:-:S04]  /*0c20*/  @UP0 ULEA.HI UR4, UR4, UR5, URZ, 0x6 ;  /* 0x0000000504040291 */ /* 0x000fc8000f8f303f */
[----:B------:R-:W-:-:S04]  /*0c30*/  @UP0 USHF.R.S32.HI UR22, URZ, 0x6, UR4 ;  /* 0x000000063f160899 */ /* 0x000fc80008011404 */
[----:B------:R-:W-:-:S06]  /*0c40*/  UISETP.GT.AND UP0, UPT, UR22, UR6, UPT ;  /* 0x000000061600728c */ /* 0x000fcc000bf04270 */
[----:B------:R-:W-:-:S13]  /*0c50*/  PLOP3.LUT P0, PT, PT, PT, UP0, 0x80, 0x0 ;  /* 0x000000000000781c */ /* 0x000fda0003f0f008 */
[----:B------:R-:W-:Y:S05]  /*0c60*/  @!P0 BRA `(.L_x_751) ;  /* 0x000056f000008947 */ /* 0x000fea0003800000 */
[----:B-1----:R-:W-:Y:S02]  /*0c70*/  ULDC.64 UR4, c[0x0][0x340] ;  /* 0x0000d00000047ab9 */ /* 0x002fe40000000a00 */
        /* <DEDUP_REMOVED lines=8> */
[----:B------:R-:W-:Y:S01]  /*0d00*/  UIADD3 UR19, UR22, -0x1, URZ ;  /* 0xffffffff16137890 */ /* 0x000fe2000fffe03f */
[-C--:B------:R-:W-:Y:S01]  /*0d10*/  LEA.HI R12, R157, R157.reuse, RZ, 0x1 ;  /* 0x0000009d9d0c7211 */ /* 0x080fe200078f08ff */
[----:B------:R-:W-:Y:S01]  /*0d20*/  ULDC.64 UR4, c[0x0][0x240] ;  /* 0x0000900000047ab9 */ /* 0x000fe20000000a00 */
[-C--:B------:R-:W-:Y:S01]  /*0d30*/  LEA.HI R5, R8, R157.reuse, RZ, 0x2 ;  /* 0x0000009d08057211 */ /* 0x080fe200078f10ff */
[----:B------:R1:W2:Y:S01]  /*0d40*/  @P2 LDG.E R26, [R2.64] ;  /* 0x00000014021a2981 */ /* 0x0002a2000c1e1900 */
[----:B------:R-:W-:Y:S01]  /*0d50*/  SHF.R.S32.HI R92, RZ, 0x1, R12 ;  /* 0x00000001ff5c7819 */ /* 0x000fe2000001140c */
[----:B------:R-:W-:Y:S01]  /*0d60*/  IMAD.U32 R7, RZ, RZ, UR19 ;  /* 0x00000013ff077e24 */ /* 0x000fe2000f8e00ff */
[--C-:B------:R-:W-:Y:S01]  /*0d70*/  SHF.R.S32.HI R6, RZ, 0x2, R5.reuse ;  /* 0x00000002ff067819 */ /* 0x100fe20000011405 */
[----:B------:R-:W-:Y:S01]  /*0d80*/  UIMAD UR4, UR10, UR4, URZ ;  /* 0x000000040a0472a4 */ /* 0x000fe2000f8e023f */
[----:B------:R-:W-:Y:S01]  /*0d90*/  SHF.R.S32.HI R0, RZ, 0x1f, R5 ;  /* 0x0000001fff007819 */ /* 0x000fe20000011405 */
[----:B------:R-:W-:Y:S01]  /*0da0*/  USHF.R.S32.HI UR22, URZ, 0x1f, UR18 ;  /* 0x0000001f3f167899 */ /* 0x000fe20008011412 */
[----:B------:R-:W-:Y:S01]  /*0db0*/  IADD3 R144, -R6, UR15, RZ ;  /* 0x0000000f06907c10 */ /* 0x000fe2000fffe1ff */
[----:B------:R-:W-:Y:S01]  /*0dc0*/  UIMAD UR25, UR11, UR5, UR4 ;  /* 0x000000050b1972a4 */ /* 0x000fe2000f8e0204 */
[----:B------:R-:W-:Y:S01]  /*0dd0*/  LEA.HI R0, R0, R6, RZ, 0x2 ;  /* 0x0000000600007211 */ /* 0x000fe200078f10ff */
[----:B------:R-:W-:Y:S01]  /*0de0*/  USEL UR24, UR18, URZ, !UP3 ;  /* 0x0000003f12187287 */ /* 0x000fe2000d800000 */
[----:B-----5:R-:W-:Y:S01]  /*0df0*/  SHF.R.S32.HI R4, RZ, 0x1f, R10 ;  /* 0x0000001fff047819 */ /* 0x020fe2000001140a */
[----:B------:R-:W-:Y:S01]  /*0e00*/  USEL UR23, UR22, URZ, !UP3 ;  /* 0x0000003f16177287 */ /* 0x000fe2000d800000 */
[C---:B------:R-:W-:Y:S01]  /*0e10*/  IADD3 R108, P0, R6.reuse, R10, RZ ;  /* 0x0000000a066c7210 */ /* 0x040fe20007f1e0ff */
[----:B------:R-:W-:Y:S01]  /*0e20*/  ULDC.64 UR4, c[0x0][0x248] ;  /* 0x0000920000047ab9 */ /* 0x000fe20000000a00 */
[----:B------:R-:W-:Y:S01]  /*0e30*/  IMAD.U32 R10, RZ, RZ, UR11 ;  /* 0x0000000bff0a7e24 */ /* 0x000fe2000f8e00ff */
[----:B------:R-:W-:Y:S01]  /*0e40*/  UIMAD UR4, UR23, UR4, URZ ;  /* 0x00000004170472a4 */ /* 0x000fe2000f8e023f */
[----:B------:R-:W-:Y:S01]  /*0e50*/  LEA.HI.X.SX32 R109, R6, R4, 0x1, P0 ;  /* 0x00000004066d7211 */ /* 0x000fe200000f0eff */
[----:B------:R-:W-:Y:S01]  /*0e60*/  IMAD.MOV.U32 R27, RZ, RZ, c[0x0][0x238] ;  /* 0x00008e00ff1b7624 */ /* 0x000fe200078e00ff */
[----:B------:R-:W-:Y:S01]  /*0e70*/  LOP3.LUT R4, R5, 0x1ffffffc, RZ, 0xc0, !PT ;  /* 0x1ffffffc05047812 */ /* 0x000fe200078ec0ff */
[----:B------:R-:W-:Y:S01]  /*0e80*/  IMAD.MOV.U32 R150, RZ, RZ, 0x6 ;  /* 0x00000006ff967424 */ /* 0x000fe200078e00ff */
[----:B------:R-:W-:Y:S01]  /*0e90*/  UIMAD UR4, UR24, UR5, UR4 ;  /* 0x00000005180472a4 */ /* 0x000fe2000f8e0204 */
[----:B------:R-:W-:Y:S01]  /*0ea0*/  IMAD.U32 R14, RZ, RZ, UR24 ;  /* 0x00000018ff0e7e24 */ /* 0x000fe2000f8e00ff */
[----:B------:R-:W-:Y:S01]  /*0eb0*/  USHF.R.S32.HI UR5, URZ, 0x1f, UR19 ;  /* 0x0000001f3f057899 */ /* 0x000fe20008011413 */
[----:B------:R-:W-:Y:S01]  /*0ec0*/  IMAD.SHL.U32 R153, R27, 0x40, RZ ;  /* 0x000000401b997824 */ /* 0x000fe200078e00ff */
[----:B-1----:R-:W-:Y:S01]  /*0ed0*/  LEA.HI R2, R5, R6, RZ, 0x1 ;  /* 0x0000000605027211 */ /* 0x002fe200078f08ff */
[----:B------:R-:W-:Y:S01]  /*0ee0*/  IMAD.MOV.U32 R151, RZ, RZ, 0x5 ;  /* 0x00000005ff977424 */ /* 0x000fe200078e00ff */
[-C--:B------:R-:W-:Y:S01]  /*0ef0*/  LEA.HI R5, R8, R157.reuse, RZ, 0x3 ;  /* 0x0000009d08057211 */ /* 0x080fe200078f18ff */
[----:B------:R-:W-:Y:S01]  /*0f00*/  IMAD.SHL.U32 R156, R27, 0x20, RZ ;  /* 0x000000201b9c7824 */ /* 0x000fe200078e00ff */
[----:B------:R-:W-:Y:S01]  /*0f10*/  LOP3.LUT R3, R2, 0x7fffffe, RZ, 0xc0, !PT ;  /* 0x07fffffe02037812 */ /* 0x000fe200078ec0ff */
[----:B------:R-:W-:Y:S01]  /*0f20*/  IMAD.MOV.U32 R154, RZ, RZ, c[0x0][0x280] ;  /* 0x0000a000ff9a7624 */ /* 0x000fe200078e00ff */
[----:B------:R-:W-:Y:S01]  /*0f30*/  LOP3.LUT R2, R0, 0xfffffffc, RZ, 0xc0, !PT ;  /* 0xfffffffc00027812 */ /* 0x000fe200078ec0ff */
[----:B------:R-:W-:Y:S01]  /*0f40*/  IMAD R0, R7, -0x40, R144 ;  /* 0xffffffc007007824 */ /* 0x000fe200078e0290 */
[----:B------:R-:W-:Y:S01]  /*0f50*/  SHF.R.S32.HI R5, RZ, 0x3, R5 ;  /* 0x00000003ff057819 */ /* 0x000fe20000011405 */
[----:B------:R-:W-:Y:S01]  /*0f60*/  IMAD.IADD R9, R6, 0x1, -R3 ;  /* 0x0000000106097824 */ /* 0x000fe200078e0a03 */
[----:B------:R-:W-:Y:S01]  /*0f70*/  LEA.HI R3, R12, R92, RZ, 0x1 ;  /* 0x0000005c0c037211 */ /* 0x000fe200078f08ff */
[----:B------:R-:W-:Y:S01]  /*0f80*/  IMAD.IADD R28, R6, 0x1, -R2 ;  /* 0x00000001061c7824 */ /* 0x000fe200078e0a02 */
[-C--:B------:R-:W-:Y:S01]  /*0f90*/  LEA.HI R2, R8, R157.reuse, RZ, 0x4 ;  /* 0x0000009d08027211 */ /* 0x080fe200078f20ff */
[----:B------:R-:W-:Y:S01]  /*0fa0*/  IMAD.MOV.U32 R155, RZ, RZ, c[0x0][0x290] ;  /* 0x0000a400ff9b7624 */ /* 0x000fe200078e00ff */
[C---:B------:R-:W-:Y:S01]  /*0fb0*/  ISETP.GE.AND P1, PT, R0.reuse, 0x1, PT ;  /* 0x000000010000780c */ /* 0x040fe20003f26270 */
[----:B------:R-:W-:Y:S01]  /*0fc0*/  IMAD.MOV.U32 R159, RZ, RZ, c[0x0][0x2b8] ;  /* 0x0000ae00ff9f7624 */ /* 0x000fe200078e00ff */
[----:B------:R-:W-:Y:S01]  /*0fd0*/  ISETP.GT.AND P0, PT, R0, 0x20, PT ;  /* 0x000000200000780c */ /* 0x000fe20003f04270 */
[----:B------:R-:W-:Y:S01]  /*0fe0*/  IMAD.SHL.U32 R0, R2, 0x10, RZ ;  /* 0x0000001002007824 */ /* 0x000fe200078e00ff */
[----:B------:R-:W-:Y:S01]  /*0ff0*/  LOP3.LUT R2, R3, 0x7fffffe, RZ, 0xc0, !PT ;  /* 0x07fffffe03027812 */ /* 0x000fe200078ec0ff */
[----:B------:R-:W-:Y:S01]  /*1000*/  IMAD.MOV.U32 R158, RZ, RZ, c[0x0][0x27c] ;  /* 0x00009f00ff9e7624 */ /* 0x000fe200078e00ff */
[----:B------:R-:W-:Y:S01]  /*1010*/  LEA.HI R6, R8, R157, RZ, 0x5 ;  /* 0x0000009d08067211 */ /* 0x000fe200078f28ff */
[----:B------:R-:W-:Y:S01]  /*1020*/  IMAD.MOV.U32 R148, RZ, RZ, c[0x0][0x27c] ;  /* 0x00009f00ff947624 */ /* 0x000fe200078e00ff */
[----:B------:R-:W-:Y:S01]  /*1030*/  LOP3.LUT R3, R0, 0xffffff00, RZ, 0xc0, !PT ;  /* 0xffffff0000037812 */ /* 0x000fe200078ec0ff */
[----:B------:R-:W-:Y:S01]  /*1040*/  IMAD.IADD R0, R92, 0x1, -R2 ;  /* 0x000000015c007824 */ /* 0x000fe200078e0a02 */
[-C--:B------:R-:W-:Y:S01]  /*1050*/  SHF.L.U64.HI R152, R27, R150.reuse, c[0x0][0x23c] ;  /* 0x00008f001b987619 */ /* 0x080fe20000010296 */
[----:B------:R-:W-:Y:S01]  /*1060*/  IMAD.IADD R2, R157, 0x1, -R4 ;  /* 0x000000019d027824 */ /* 0x000fe200078e0a04 */
[----:B------:R-:W-:Y:S01]  /*1070*/  SHF.L.U64.HI R151, R27, R151, c[0x0][0x23c] ;  /* 0x00008f001b977619 */ /* 0x000fe20000010297 */
[----:B------:R-:W-:Y:S01]  /*1080*/  IMAD.SHL.U32 R4, R6, 0x8, RZ ;  /* 0x0000000806047824 */ /* 0x000fe200078e00ff */
[-C--:B------:R-:W-:Y:S01]  /*1090*/  SHF.L.U64.HI R149, R154, R150.reuse, c[0x0][0x284] ;  /* 0x0000a1009a957619 */ /* 0x080fe20000010296 */
[----:B------:R-:W-:Y:S01]  /*10a0*/  IMAD R105, R0, 0x20, R3 ;  /* 0x0000002000697824 */ /* 0x000fe200078e0203 */
[----:B------:R-:W-:Y:S01]  /*10b0*/  SHF.L.U64.HI R150, R155, R150, c[0x0][0x294] ;  /* 0x0000a5009b967619 */ /* 0x000fe20000010296 */
[----:B------:R-:W-:Y:S01]  /*10c0*/  IMAD.SHL.U32 R2, R2, 0x8, RZ ;  /* 0x0000000802027824 */ /* 0x000fe200078e00ff */
[----:B------:R-:W-:Y:S01]  /*10d0*/  LOP3.LUT R0, R4, 0xffffff00, RZ, 0xc0, !PT ;  /* 0xffffff0004007812 */ /* 0x000fe200078ec0ff */
[----:B------:R-:W-:Y:S01]  /*10e0*/  IMAD.SHL.U32 R4, R5, 0x40, RZ ;  /* 0x0000004005047824 */ /* 0x000fe200078e00ff */
[----:B------:R-:W-:Y:S01]  /*10f0*/  IADD3 R141, R29, UR16, RZ ;  /* 0x000000101d8d7c10 */ /* 0x000fe2000fffe0ff */
[----:B------:R-:W-:Y:S01]  /*1100*/  IMAD R6, R109, c[0x0][0x238], RZ ;  /* 0x00008e006d067a24 */ /* 0x000fe200078e02ff */
[----:B------:R-:W-:Y:S01]  /*1110*/  SHF.R.S32.HI R3, RZ, 0x1f, R2 ;  /* 0x0000001fff037819 */ /* 0x000fe20000011402 */
[----:B------:R-:W-:Y:S01]  /*1120*/  IMAD R9, R9, 0x20, R0 ;  /* 0x0000002009097824 */ /* 0x000fe200078e0200 */
[----:B------:R-:W-:Y:S01]  /*1130*/  LOP3.LUT R0, R4, 0xc0, RZ, 0xc0, !PT ;  /* 0x000000c004007812 */ /* 0x000fe200078ec0ff */
[----:B------:R-:W-:Y:S01]  /*1140*/  IMAD R6, R108, c[0x0][0x23c], R6 ;  /* 0x00008f006c067a24 */ /* 0x000fe200078e0206 */
[----:B------:R-:W-:Y:S01]  /*1150*/  ISETP.GE.AND P4, PT, R2, c[0x0][0x1d4], PT ;  /* 0x0000750002007a0c */ /* 0x000fe20003f86270 */
[----:B------:R-:W-:Y:S01]  /*1160*/  IMAD.WIDE.U32 R4, R108, c[0x0][0x238], R2 ;  /* 0x00008e006c047a25 */ /* 0x000fe200078e0002 */
[----:B------:R-:W-:-:S02]  /*1170*/  LOP3.LUT R8, R0, 0x18, R2, 0xf8, !PT ;  /* 0x0000001800087812 */ /* 0x000fc400078ef802 */
[----:B------:R-:W-:Y:S01]  /*1180*/  SHF.R.U32.HI R7, RZ, 0x3, R0 ;  /* 0x00000003ff077819 */ /* 0x000fe20000011600 */
[----:B------:R-:W-:Y:S01]  /*1190*/  IMAD.IADD R5, R5, 0x1, R6 ;  /* 0x0000000105057824 */ /* 0x000fe200078e0206 */
[----:B------:R-:W-:Y:S01]  /*11a0*/  IADD3 R0, R2, 0x20, RZ ;  /* 0x0000002002007810 */ /* 0x000fe20007ffe0ff */
[----:B------:R-:W-:Y:S01]  /*11b0*/  IMAD.U32 R6, RZ, RZ, UR11 ;  /* 0x0000000bff067e24 */ /* 0x000fe2000f8e00ff */
[----:B------:R-:W-:Y:S01]  /*11c0*/  LOP3.LUT R7, R8, R7, RZ, 0x3c, !PT ;  /* 0x0000000708077212 */ /* 0x000fe200078e3cff */
[----:B------:R-:W-:Y:S01]  /*11d0*/  IMAD.WIDE.U32 R10, R10, c[0x0][0x260], R2 ;  /* 0x000098000a0a7a25 */ /* 0x000fe200078e0002 */
[----:B------:R-:W-:Y:S02]  /*11e0*/  ISETP.GE.AND P6, PT, R0, c[0x0][0x1d4], PT ;  /* 0x0000750000007a0c */ /* 0x000fe40003fc6270 */
[----:B------:R-:W-:Y:S01]  /*11f0*/  IADD3 R0, R2, 0x40, RZ ;  /* 0x0000004002007810 */ /* 0x000fe20007ffe0ff */
[----:B------:R-:W-:Y:S01]  /*1200*/  IMAD.WIDE.U32 R4, R6, c[0x0][0x240], R4 ;  /* 0x0000900006047a25 */ /* 0x000fe200078e0004 */
[----:B------:R-:W-:-:S02]  /*1210*/  SHF.R.S32.HI R2, RZ, 0x1f, R92 ;  /* 0x0000001fff027819 */ /* 0x000fc4000001145c */
[----:B------:R-:W-:Y:S01]  /*1220*/  ISETP.GE.AND P5, PT, R0, c[0x0][0x1d4], PT ;  /* 0x0000750000007a0c */ /* 0x000fe20003fa6270 */
[----:B------:R-:W-:Y:S01]  /*1230*/  IMAD.IADD R80, R9, 0x1, R7 ;  /* 0x0000000109507824 */ /* 0x000fe200078e0207 */
[----:B------:R-:W-:Y:S01]  /*1240*/  LOP3.LUT R0, R12, 0xfffffffe, RZ, 0xc0, !PT ;  /* 0xfffffffe0c007812 */ /* 0x000fe200078ec0ff */
[----:B------:R-:W-:Y:S01]  /*1250*/  IMAD R12, R152, UR19, RZ ;  /* 0x00000013980c7c24 */ /* 0x000fe2000f8e02ff */
[----:B------:R-:W-:Y:S01]  /*1260*/  IADD3 R5, R5, UR25, RZ ;  /* 0x0000001905057c10 */ /* 0x000fe2000fffe0ff */
[----:B------:R-:W-:Y:S01]  /*1270*/  IMAD.SHL.U32 R80, R80, 0x2, RZ ;  /* 0x0000000250507824 */ /* 0x000fe200078e00ff */
[----:B------:R-:W-:Y:S01]  /*1280*/  P2R R112, PR, RZ, 0x10 ;  /* 0x00000010ff707803 */ /* 0x000fe20000000000 */
[----:B------:R-:W-:Y:S02]  /*1290*/  IMAD.IADD R15, R157, 0x1, -R0 ;  /* 0x000000019d0f7824 */ /* 0x000fe400078e0a00 */
[----:B------:R-:W-:-:S04]  /*12a0*/  IMAD.WIDE.U32 R116, R14, c[0x0][0x248], R4 ;  /* 0x000092000e747a25 */ /* 0x000fc800078e0004 */
[----:B------:R-:W-:Y:S01]  /*12b0*/  IMAD.SHL.U32 R32, R15, 0x4, RZ ;  /* 0x000000040f207824 */ /* 0x000fe200078e00ff */
[----:B------:R-:W-:Y:S01]  /*12c0*/  IADD3 R115, R117, UR4, RZ ;  /* 0x0000000475737c10 */ /* 0x000fe2000fffe0ff */
[C---:B------:R-:W-:Y:S02]  /*12d0*/  IMAD R0, R2.reuse, c[0x0][0x280], RZ ;  /* 0x0000a00002007a24 */ /* 0x040fe400078e02ff */
[----:B------:R-:W-:Y:S01]  /*12e0*/  IMAD R2, R2, c[0x0][0x290], RZ ;  /* 0x0000a40002027a24 */ /* 0x000fe200078e02ff */
[----:B------:R-:W-:Y:S01]  /*12f0*/  SHF.R.S32.HI R33, RZ, 0x1f, R32 ;  /* 0x0000001fff217819 */ /* 0x000fe20000011420 */
[----:B------:R-:W-:Y:S01]  /*1300*/  IMAD.MOV.U32 R114, RZ, RZ, R116 ;  /* 0x000000ffff727224 */ /* 0x000fe200078e0074 */
[----:B------:R-:W-:Y:S01]  /*1310*/  IADD3 R34, R32, 0x10, RZ ;  /* 0x0000001020227810 */ /* 0x000fe20007ffe0ff */
[----:B------:R-:W-:Y:S01]  /*1320*/  IMAD R13, R92, c[0x0][0x284], R0 ;  /* 0x0000a1005c0d7a24 */ /* 0x000fe200078e0200 */
[C---:B------:R-:W-:Y:S01]  /*1330*/  IADD3 R31, R32.reuse, 0x20, RZ ;  /* 0x00000020201f7810 */ /* 0x040fe20007ffe0ff */
[----:B------:R-:W-:Y:S01]  /*1340*/  IMAD.SHL.U32 R24, R15, 0x8, RZ ;  /* 0x000000080f187824 */ /* 0x000fe200078e00ff */
[----:B------:R-:W-:Y:S01]  /*1350*/  IADD3 R37, R32, 0x28, RZ ;  /* 0x0000002820257810 */ /* 0x000fe20007ffe0ff */
[----:B------:R-:W-:Y:S01]  /*1360*/  IMAD R0, R92, c[0x0][0x294], R2 ;  /* 0x0000a5005c007a24 */ /* 0x000fe200078e0202 */
[----:B------:R-:W-:Y:S01]  /*1370*/  IADD3 R36, R32, 0x8, RZ ;  /* 0x0000000820247810 */ /* 0x000fe20007ffe0ff */
[----:B------:R-:W-:Y:S01]  /*1380*/  IMAD.WIDE.U32 R2, R92, c[0x0][0x290], R32 ;  /* 0x0000a4005c027a25 */ /* 0x000fe200078e0020 */
[----:B------:R-:W-:-:S02]  /*1390*/  SHF.R.S32.HI R25, RZ, 0x1f, R24 ;  /* 0x0000001fff197819 */ /* 0x000fc40000011418 */
[C---:B------:R-:W-:Y:S01]  /*13a0*/  IADD3 R95, R24.reuse, 0x30, RZ ;  /* 0x00000030185f7810 */ /* 0x040fe20007ffe0ff */
[C---:B------:R-:W-:Y:S01]  /*13b0*/  IMAD R12, R153.reuse, UR5, R12 ;  /* 0x00000005990c7c24 */ /* 0x040fe2000f8e020c */
[----:B------:R-:W-:Y:S01]  /*13c0*/  ULDC.64 UR4, c[0x0][0x260] ;  /* 0x0000980000047ab9 */ /* 0x000fe20000000a00 */
[----:B------:R-:W-:Y:S01]  /*13d0*/  IMAD.WIDE.U32 R4, R153, UR19, R114 ;  /* 0x0000001399047c25 */ /* 0x000fe2000f8e0072 */
[----:B------:R-:W-:Y:S01]  /*13e0*/  UIMAD UR4, UR10, UR4, URZ ;  /* 0x000000040a0472a4 */ /* 0x000fe2000f8e023f */
[----:B------:R-:W-:Y:S02]  /*13f0*/  IADD3 R94, R24, 0x40, RZ ;  /* 0x00000040185e7810 */ /* 0x000fe40007ffe0ff */
[----:B------:R-:W-:Y:S01]  /*1400*/  IMAD.WIDE.U32 R6, R92, c[0x0][0x280], R32 ;  /* 0x0000a0005c067a25 */ /* 0x000fe200078e0020 */
[----:B------:R-:W-:Y:S01]  /*1410*/  UIMAD UR4, UR11, UR5, UR4 ;  /* 0x000000050b0472a4 */ /* 0x000fe2000f8e0204 */
[----:B------:R-:W-:Y:S02]  /*1420*/  IADD3 R93, R24, 0x50, RZ ;  /* 0x00000050185d7810 */ /* 0x000fe40007ffe0ff */
[----:B------:R-:W-:Y:S01]  /*1430*/  IMAD.MOV.U32 R20, RZ, RZ, R2 ;  /* 0x000000ffff147224 */ /* 0x000fe200078e0002 */
[C---:B------:R-:W-:Y:S01]  /*1440*/  @P1 LEA R2, P3, R4.reuse, c[0x0][0x220], 0x1 ;  /* 0x0000880004021a11 */ /* 0x040fe200078608ff */
[----:B------:R-:W-:Y:S01]  /*1450*/  IMAD.IADD R12, R5, 0x1, R12 ;  /* 0x00000001050c7824 */ /* 0x000fe200078e020c */
[----:B------:R-:W-:Y:S01]  /*1460*/  IADD3 R5, R11, UR4, RZ ;  /* 0x000000040b057c10 */ /* 0x000fe2000fffe0ff */
[----:B------:R-:W-:Y:S01]  /*1470*/  IMAD.IADD R23, R7, 0x1, R13 ;  /* 0x0000000107177824 */ /* 0x000fe200078e020d */
[----:B------:R-:W-:Y:S01]  /*1480*/  ULDC.64 UR4, c[0x0][0x1e8] ;  /* 0x00007a0000047ab9 */ /* 0x000fe20000000a00 */
[----:B------:R-:W-:Y:S01]  /*1490*/  IMAD.IADD R21, R3, 0x1, R0 ;  /* 0x0000000103157824 */ /* 0x000fe200078e0200 */
[----:B------:R-:W-:Y:S01]  /*14a0*/  @P1 LEA.HI.X R3, R4, c[0x0][0x224], R12, 0x1, P3 ;  /* 0x0000890004031a11 */ /* 0x000fe200018f0c0c */
[----:B------:R-:W-:Y:S01]  /*14b0*/  IMAD.MOV.U32 R22, RZ, RZ, R6 ;  /* 0x000000ffff167224 */ /* 0x000fe200078e0006 */
[----:B------:R-:W-:Y:S01]  /*14c0*/  ISETP.GE.AND P3, PT, R24, c[0x0][0x27c], PT ;  /* 0x00009f0018007a0c */ /* 0x000fe20003f66270 */
[----:B------:R-:W-:Y:S01]  /*14d0*/  IMAD.WIDE.U32 R6, R92, c[0x0][0x290], R24 ;  /* 0x0000a4005c067a25 */ /* 0x000fe200078e0018 */
[----:B------:R-:W-:Y:S01]  /*14e0*/  UIMAD UR25, UR10, UR4, URZ ;  /* 0x000000040a1972a4 */ /* 0x000fe2000f8e023f */
[----:B------:R-:W-:Y:S01]  /*14f0*/  @!PT LDS RZ, [RZ] ;  /* 0x00000000fffff984 */ /* 0x000fe20000000800 */
[----:B------:R-:W-:Y:S01]  /*1500*/  @!PT LDS RZ, [RZ] ;  /* 0x00000000fffff984 */ /* 0x000fe20000000800 */
[----:B------:R-:W-:Y:S01]  /*1510*/  @!PT LDS RZ, [RZ] ;  /* 0x00000000fffff984 */ /* 0x000fe20000000800 */
[----:B------:R1:W-:Y:S01]  /*1520*/  @P1 LDGSTS.E.BYPASS.LTC128B.128 [R80+0x3100], [R2.64], !P4 ;  /* 0x0310000002501fae */ /* 0x0003e2000e101d54 */
[----:B------:R-:W-:Y:S01]  /*1530*/  P2R R145, PR, RZ, 0x8 ;  /* 0x00000008ff917803 */ /* 0x000fe20000000000 */
[----:B------:R-:W-:Y:S01]  /*1540*/  IMAD.IADD R17, R0, 0x1, R7 ;  /* 0x0000000100117824 */ /* 0x000fe200078e0207 */
[----:B------:R-:W-:Y:S01]  /*1550*/  SEL R0, RZ, c[0x0][0x27c], !P3 ;  /* 0x00009f00ff007a07 */ /* 0x000fe20005800000 */
[----:B------:R-:W-:Y:S01]  /*1560*/  IMAD.MOV.U32 R16, RZ, RZ, R6 ;  /* 0x000000ffff107224 */ /* 0x000fe200078e0006 */
[----:B------:R1:W-:Y:S01]  /*1570*/  @P1 LDGSTS.E.BYPASS.LTC128B.128 [R80+0x4100], [R2.64+0x40], !P6 ;  /* 0x0410004002501fae */ /* 0x0003e2000f101d54 */
[----:B------:R-:W-:Y:S01]  /*1580*/  IMAD.IADD R27, R32, 0x1, R34 ;  /* 0x00000001201b7824 */ /* 0x000fe200078e0222 */
[----:B------:R-:W-:Y:S01]  /*1590*/  UIMAD.WIDE.U32 UR28, UR11, UR4, URZ ;  /* 0x000000040b1c72a5 */ /* 0x000fe2000f8e003f */
[----:B------:R-:W-:Y:S01]  /*15a0*/  IMAD.IADD R6, R24, 0x1, R0 ;  /* 0x0000000118067824 */ /* 0x000fe200078e0200 */
[----:B------:R1:W-:Y:S01]  /*15b0*/  @P1 LDGSTS.E.BYPASS.LTC128B.128 [R80+0x5100], [R2.64+0x80], !P5 ;  /* 0x0510008002501fae */ /* 0x0003e2000e901d54 */
[----:B------:R-:W-:Y:S01]  /*15c0*/  @P0 IADD3 R0, P1, R156, R4, RZ ;  /* 0x000000049c000210 */ /* 0x000fe20007f3e0ff */
[----:B------:R-:W-:Y:S01]  /*15d0*/  IMAD.MOV.U32 R4, RZ, RZ, R10 ;  /* 0x000000ffff047224 */ /* 0x000fe200078e000a */
[----:B------:R-:W-:Y:S01]  /*15e0*/  ISETP.GE.AND P3, PT, R27, c[0x0][0x27c], PT ;  /* 0x00009f001b007a0c */ /* 0x000fe20003f66270 */
[----:B------:R-:W-:Y:S01]  /*15f0*/  IMAD.WIDE.U32 R8, R92, c[0x0][0x280], R24 ;  /* 0x0000a0005c087a25 */ /* 0x000fe200078e0018 */
[----:B------:R-:W-:Y:S01]  /*1600*/  SHF.R.S32.HI R7, RZ, 0x1f, R6 ;  /* 0x0000001fff077819 */ /* 0x000fe20000011406 */
[----:B------:R-:W-:Y:S01]  /*1610*/  UIMAD UR25, UR11, UR5, UR25 ;  /* 0x000000050b1972a4 */ /* 0x000fe2000f8e0219 */
[----:B------:R-:W-:Y:S01]  /*1620*/  P2R R143, PR, RZ, 0x8 ;  /* 0x00000008ff8f7803 */ /* 0x000fe20000000000 */
[----:B------:R-:W-:Y:S01]  /*1630*/  IMAD.WIDE.U32 R106, R14, c[0x0][0x268], R4 ;  /* 0x00009a000e6a7a25 */ /* 0x000fe200078e0004 */
[CC--:B------:R-:W-:Y:S01]  /*1640*/  LEA.HI R11, R7.reuse, R6.reuse, RZ, 0x3 ;  /* 0x00000006070b7211 */ /* 0x0c0fe200078f18ff */
[----:B------:R-:W-:Y:S01]  /*1650*/  ULDC.64 UR4, c[0x0][0x210] ;  /* 0x0000840000047ab9 */ /* 0x000fe20000000a00 */
[----:B------:R-:W-:Y:S01]  /*1660*/  LEA.HI R6, R7, R6, RZ, 0x5 ;  /* 0x0000000607067211 */ /* 0x000fe200078f28ff */
[----:B------:R-:W-:Y:S01]  /*1670*/  IMAD.IADD R19, R13, 0x1, R9 ;  /* 0x000000010d137824 */ /* 0x000fe200078e0209 */
[----:B------:R-:W-:Y:S01]  /*1680*/  UIMAD UR27, UR10, UR4, URZ ;  /* 0x000000040a1b72a4 */ /* 0x000fe2000f8e023f */
[----:B------:R-:W-:Y:S01]  /*1690*/  IMAD.MOV.U32 R18, RZ, RZ, R8 ;  /* 0x000000ffff127224 */ /* 0x000fe200078e0008 */
[----:B------:R-:W-:Y:S01]  /*16a0*/  UIMAD.WIDE.U32 UR30, UR11, UR4, URZ ;  /* 0x000000040b1e72a5 */ /* 0x000fe2000f8e003f */
[C---:B------:R-:W-:Y:S01]  /*16b0*/  IMAD.WIDE.U32 R124, R147.reuse, c[0x0][0x280], R22 ;  /* 0x0000a000937c7a25 */ /* 0x040fe200078e0016 */
[----:B------:R-:W-:Y:S01]  /*16c0*/  UIMAD UR27, UR11, UR5, UR27 ;  /* 0x000000050b1b72a4 */ /* 0x000fe2000f8e021b */
[----:B------:R-:W-:Y:S01]  /*16d0*/  SHF.R.S32.HI R8, RZ, 0x1f, R27 ;  /* 0x0000001fff087819 */ /* 0x000fe2000001141b */
[----:B------:R-:W-:Y:S01]  /*16e0*/  UIADD3 UR25, UR29, UR25, URZ ;  /* 0x000000191d197290 */ /* 0x000fe2000fffe03f */
[C---:B------:R-:W-:Y:S01]  /*16f0*/  IMAD.WIDE.U32 R122, R147.reuse, c[0x0][0x290], R20 ;  /* 0x0000a400937a7a25 */ /* 0x040fe200078e0014 */
[----:B------:R-:W-:Y:S01]  /*1700*/  ULDC.64 UR4, c[0x0][0x268] ;  /* 0x00009a0000047ab9 */ /* 0x000fe20000000a00 */
[----:B------:R-:W-:Y:S01]  /*1710*/  LEA.HI R8, R8, R27, RZ, 0x3 ;  /* 0x0000001b08087211 */ /* 0x000fe200078f18ff */
[----:B------:R-:W-:Y:S01]  /*1720*/  UIMAD UR4, UR23, UR4, URZ ;  /* 0x00000004170472a4 */ /* 0x000fe2000f8e023f */
[----:B------:R-:W-:Y:S01]  /*1730*/  IMAD.WIDE.U32 R120, R147, c[0x0][0x280], R18 ;  /* 0x0000a00093787a25 */ /* 0x000fe200078e0012 */
[----:B------:R-:W-:Y:S01]  /*1740*/  IADD3 R35, R32, 0x18, RZ ;  /* 0x0000001820237810 */ /* 0x000fe20007ffe0ff */
[----:B------:R-:W-:Y:S01]  /*1750*/  UIADD3 UR27, UR31, UR27, URZ ;  /* 0x0000001b1f1b7290 */ /* 0x000fe2000fffe03f */
[----:B------:R-:W-:Y:S01]  /*1760*/  LOP3.LUT R88, R8, 0xfffffff8, RZ, 0xc0, !PT ;  /* 0xfffffff808587812 */ /* 0x000fe200078ec0ff */
[----:B-1----:R-:W-:Y:S01]  /*1770*/  @P0 IMAD.X R3, R151, 0x1, R12, P1 ;  /* 0x0000000197030824 */ /* 0x002fe200008e060c */
[----:B------:R-:W-:Y:S01]  /*1780*/  @P0 LEA R2, P1, R0, c[0x0][0x220], 0x1 ;  /* 0x0000880000020a11 */ /* 0x000fe200078208ff */
[----:B------:R-:W-:Y:S01]  /*1790*/  IMAD.WIDE.U32 R118, R147, c[0x0][0x290], R16 ;  /* 0x0000a40093767a25 */ /* 0x000fe200078e0010 */
[----:B------:R-:W-:Y:S01]  /*17a0*/  UIMAD UR24, UR24, UR5, UR4 ;  /* 0x00000005181872a4 */ /* 0x000fe2000f8e0204 */
[----:B------:R-:W-:-:S02]  /*17b0*/  SHF.R.S32.HI R140, RZ, 0x3, R11 ;  /* 0x00000003ff8c7819 */ /* 0x000fc4000001140b */
[----:B------:R-:W-:Y:S01]  /*17c0*/  @P0 LEA.HI.X R3, R0, c[0x0][0x224], R3, 0x1, P1 ;  /* 0x0000890000030a11 */ /* 0x000fe200008f0c03 */
[----:B------:R-:W-:Y:S01]  /*17d0*/  ULDC.64 UR4, c[0x0][0x2b0] ;  /* 0x0000ac0000047ab9 */ /* 0x000fe20000000a00 */
[----:B------:R-:W-:Y:S01]  /*17e0*/  SEL R0, RZ, c[0x0][0x27c], !P3 ;  /* 0x00009f00ff007a07 */ /* 0x000fe20005800000 */
[----:B------:R-:W-:Y:S01]  /*17f0*/  IMAD.SHL.U32 R154, R154, 0x40, RZ ;  /* 0x000000409a9a7824 */ /* 0x000fe200078e00ff */
[----:B------:R-:W-:Y:S01]  /*1800*/  SHF.R.S32.HI R101, RZ, 0x1f, R88 ;  /* 0x0000001fff657819 */ /* 0x000fe20000011458 */
[----:B------:R1:W-:Y:S01]  /*1810*/  @P0 LDGSTS.E.BYPASS.LTC128B.128 [R80+0x3900], [R2.64], !P4 ;  /* 0x0390000002500fae */ /* 0x0003e2000e101d54 */
[----:B------:R-:W-:Y:S01]  /*1820*/  IMAD.SHL.U32 R155, R155, 0x40, RZ ;  /* 0x000000409b9b7824 */ /* 0x000fe200078e00ff */
[----:B------:R-:W-:Y:S01]  /*1830*/  IADD3 R110, R107, UR24, RZ ;  /* 0x000000186b6e7c10 */ /* 0x000fe2000fffe0ff */
[----:B------:R-:W-:Y:S01]  /*1840*/  IMAD.IADD R0, R0, 0x1, R27 ;  /* 0x0000000100007824 */ /* 0x000fe200078e021b */
[----:B------:R1:W-:Y:S01]  /*1850*/  @P0 LDGSTS.E.BYPASS.LTC128B.128 [R80+0x4900], [R2.64+0x40], !P6 ;  /* 0x0490004002500fae */ /* 0x0003e2000f101d54 */
[----:B------:R-:W-:-:S02]  /*1860*/  IMAD.SHL.U32 R148, R148, 0x2, RZ ;  /* 0x0000000294947824 */ /* 0x000fc400078e00ff */
[----:B------:R-:W-:Y:S01]  /*1870*/  IMAD.U32 R79, RZ, RZ, UR19 ;  /* 0x00000013ff4f7e24 */ /* 0x000fe2000f8e00ff */
[----:B------:R1:W-:Y:S01]  /*1880*/  @P0 LDGSTS.E.BYPASS.LTC128B.128 [R80+0x5900], [R2.64+0x80], !P5 ;  /* 0x0590008002500fae */ /* 0x0003e2000e901d54 */
[C---:B------:R-:W-:Y:S01]  /*1890*/  LOP3.LUT P0, RZ, R28.reuse, 0x2, RZ, 0xc0, !PT ;  /* 0x000000021cff7812 */ /* 0x040fe2000780c0ff */
[----:B------:R-:W-:Y:S02]  /*18a0*/  IMAD R111, R15, 0x40, R92 ;  /* 0x000000400f6f7824 */ /* 0x000fe400078e025c */
[----:B------:R-:W0:Y:S01]  /*18b0*/  LDGDEPBAR ;  /* 0x00000000000079af */ /* 0x000e220000000000 */
[----:B-1----:R-:W-:Y:S01]  /*18c0*/  IMAD.SHL.U32 R3, R28, 0x40, RZ ;  /* 0x000000401c037824 */ /* 0x002fe200078e00ff */
[----:B------:R-:W-:-:S04]  /*18d0*/  SHF.R.S32.HI R2, RZ, 0x1f, R0 ;  /* 0x0000001fff027819 */ /* 0x000fc80000011400 */
[----:B------:R-:W-:Y:S02]  /*18e0*/  LOP3.LUT R98, R3, 0xc0, RZ, 0xc0, !PT ;  /* 0x000000c003627812 */ /* 0x000fe400078ec0ff */
[CC--:B------:R-:W-:Y:S02]  /*18f0*/  LEA.HI R10, R2.reuse, R0.reuse, RZ, 0x3 ;  /* 0x00000000020a7211 */ /* 0x0c0fe400078f18ff */
[----:B------:R-:W-:Y:S02]  /*1900*/  LEA.HI R5, R2, R0, RZ, 0x5 ;  /* 0x0000000002057211 */ /* 0x000fe400078f28ff */
[----:B------:R-:W-:Y:S02]  /*1910*/  SHF.R.U32.HI R99, RZ, 0x3, R98 ;  /* 0x00000003ff637819 */ /* 0x000fe40000011662 */
[----:B------:R-:W-:Y:S02]  /*1920*/  LOP3.LUT R4, R98, 0x18, R11, 0xf8, !PT ;  /* 0x0000001862047812 */ /* 0x000fe400078ef80b */
[----:B------:R-:W-:Y:S01]  /*1930*/  SHF.R.S32.HI R133, RZ, 0x3, R10 ;  /* 0x00000003ff857819 */ /* 0x000fe2000001140a */
[----:B--2---:R1:W2:Y:S02]  /*1940*/  @P2 R2UR UR26, R26 ;  /* 0x000000001a1a23c2 */ /* 0x0042a400000e0000 */
[----:B-1----:R-:W-:Y:S01]  /*1950*/  IMAD.IADD R26, R32, 0x1, R31 ;  /* 0x00000001201a7824 */ /* 0x002fe200078e021f */
[----:B--2---:R-:W-:-:S02]  /*1960*/  @UP0 USHF.R.S32.HI UR33, URZ, 0x1f, UR26 ;  /* 0x0000001f3f210899 */ /* 0x004fc4000801141a */
[----:B------:R-:W-:Y:S01]  /*1970*/  @UP0 UMOV UR32, UR26 ;  /* 0x0000001a00200c82 */ /* 0x000fe20008000000 */
[----:B------:R-:W-:Y:S01]  /*1980*/  BAR.SYNC.DEFER_BLOCKING 0x0 ;  /* 0x0000000000007b1d */ /* 0x000fe20000010000 */
[----:B------:R-:W-:Y:S02]  /*1990*/  ISETP.GE.AND P1, PT, R26, c[0x0][0x27c], PT ;  /* 0x00009f001a007a0c */ /* 0x000fe40003f26270 */
[--C-:B------:R-:W-:Y:S02]  /*19a0*/  SHF.R.S32.HI R7, RZ, 0x1f, R26.reuse ;  /* 0x0000001fff077819 */ /* 0x100fe4000001141a */
[----:B------:R-:W-:Y:S01]  /*19b0*/  SEL R3, RZ, c[0x0][0x27c], !P1 ;  /* 0x00009f00ff037a07 */ /* 0x000fe20004800000 */
[----:B------:R-:W-:Y:S01]  /*19c0*/  @!UP0 UMOV UR33, UR22 ;  /* 0x0000001600218c82 */ /* 0x000fe20008000000 */
[----:B------:R-:W-:Y:S01]  /*19d0*/  LEA.HI R7, R7, R26, RZ, 0x3 ;  /* 0x0000001a07077211 */ /* 0x000fe200078f18ff */
[----:B------:R-:W-:Y:S01]  /*19e0*/  UIMAD UR22, UR33, UR4, URZ ;  /* 0x00000004211672a4 */ /* 0x000fe2000f8e023f */
[----:B------:R-:W-:Y:S01]  /*19f0*/  P2R R142, PR, RZ, 0x2 ;  /* 0x00000002ff8e7803 */ /* 0x000fe20000000000 */
[----:B------:R-:W-:Y:S01]  /*1a00*/  IMAD.IADD R0, R3, 0x1, R26 ;  /* 0x0000000103007824 */ /* 0x000fe200078e021a */
[----:B------:R-:W-:Y:S01]  /*1a10*/  LOP3.LUT R87, R7, 0xfffffff8, RZ, 0xc0, !PT ;  /* 0xfffffff807577812 */ /* 0x000fe200078ec0ff */
[----:B------:R-:W-:Y:S01]  /*1a20*/  IMAD.SHL.U32 R3, R6, 0x40, RZ ;  /* 0x0000004006037824 */ /* 0x000fe200078e00ff */
[----:B------:R-:W-:Y:S01]  /*1a30*/  @!UP0 UMOV UR32, UR18 ;  /* 0x0000001200208c82 */ /* 0x000fe20008000000 */
[----:B------:R-:W-:Y:S01]  /*1a40*/  ISETP.NE.AND P1, PT, R159, 0x1, PT ;  /* 0x000000019f00780c */ /* 0x000fe20003f25270 */
[----:B------:R-:W-:Y:S01]  /*1a50*/  UIMAD.WIDE.U32 UR34, UR32, UR4, URZ ;  /* 0x00000004202272a5 */ /* 0x000fe2000f8e003f */
[----:B------:R-:W-:Y:S01]  /*1a60*/  SHF.R.S32.HI R2, RZ, 0x1f, R0 ;  /* 0x0000001fff027819 */ /* 0x000fe20000011400 */
[----:B------:R-:W-:Y:S01]  /*1a70*/  UIMAD UR5, UR32, UR5, UR22 ;  /* 0x00000005200572a4 */ /* 0x000fe2000f8e0216 */
[----:B------:R-:W-:Y:S01]  /*1a80*/  LOP3.LUT R6, R3, 0x7ffff800, RZ, 0xc0, !PT ;  /* 0x7ffff80003067812 */ /* 0x000fe200078ec0ff */
[----:B------:R-:W-:Y:S01]  /*1a90*/  ULDC.U8 UR4, c[0x0][0x298] ;  /* 0x0000a60000047ab9 */ /* 0x000fe20000000000 */
[----:B------:R-:W-:Y:S01]  /*1aa0*/  LOP3.LUT R3, R4, R99, RZ, 0x3c, !PT ;  /* 0x0000006304037212 */ /* 0x000fe200078e3cff */
[----:B------:R-:W-:Y:S01]  /*1ab0*/  UIADD3 UR5, UR35, UR5, URZ ;  /* 0x0000000523057290 */ /* 0x000fe2000fffe03f */
[----:B------:R-:W-:-:S02]  /*1ac0*/  LEA.HI R9, R2, R0, RZ, 0x3 ;  /* 0x0000000002097211 */ /* 0x000fc400078f18ff */
[----:B------:R-:W-:Y:S01]  /*1ad0*/  LEA.HI R0, R2, R0, RZ, 0x5 ;  /* 0x0000000002007211 */ /* 0x000fe200078f28ff */
[----:B------:R-:W-:Y:S01]  /*1ae0*/  IMAD.SHL.U32 R2, R5, 0x40, RZ ;  /* 0x0000004005027824 */ /* 0x000fe200078e00ff */
[----:B------:R-:W-:Y:S02]  /*1af0*/  IADD3 R14, R3, R6, R105 ;  /* 0x00000006030e7210 */ /* 0x000fe40007ffe069 */
[----:B------:R-:W-:Y:S01]  /*1b00*/  LOP3.LUT R3, R98, 0x18, R10, 0xf8, !PT ;  /* 0x0000001862037812 */ /* 0x000fe200078ef80a */
[----:B------:R-:W-:Y:S01]  /*1b10*/  IMAD.SHL.U32 R0, R0, 0x40, RZ ;  /* 0x0000004000007824 */ /* 0x000fe200078e00ff */
[----:B------:R-:W-:Y:S01]  /*1b20*/  LOP3.LUT R4, R98, 0x18, R9, 0xf8, !PT ;  /* 0x0000001862047812 */ /* 0x000fe200078ef809 */
[----:B------:R-:W-:Y:S01]  /*1b30*/  IMAD.SHL.U32 R131, R14, 0x2, RZ ;  /* 0x000000020e837824 */ /* 0x000fe200078e00ff */
[----:B------:R-:W-:Y:S02]  /*1b40*/  LOP3.LUT R5, R2, 0x7ffff800, RZ, 0xc0, !PT ;  /* 0x7ffff80002057812 */ /* 0x000fe400078ec0ff */
[----:B------:R-:W-:-:S02]  /*1b50*/  LOP3.LUT R3, R3, R99, RZ, 0x3c, !PT ;  /* 0x0000006303037212 */ /* 0x000fc400078e3cff */
[----:B------:R-:W-:Y:S02]  /*1b60*/  LOP3.LUT R2, R0, 0x7ffff800, RZ, 0xc0, !PT ;  /* 0x7ffff80000027812 */ /* 0x000fe400078ec0ff */
[----:B------:R-:W-:Y:S02]  /*1b70*/  LOP3.LUT R0, R4, R99, RZ, 0x3c, !PT ;  /* 0x0000006304007212 */ /* 0x000fe400078e3cff */
[----:B------:R-:W-:Y:S02]  /*1b80*/  IADD3 R13, R3, R5, R105 ;  /* 0x00000005030d7210 */ /* 0x000fe40007ffe069 */
[----:B------:R-:W-:Y:S02]  /*1b90*/  SHF.R.S32.HI R4, RZ, 0x1f, R95 ;  /* 0x0000001fff047819 */ /* 0x000fe4000001145f */
[----:B------:R-:W-:Y:S01]  /*1ba0*/  SHF.R.S32.HI R3, RZ, 0x1f, R94 ;  /* 0x0000001fff037819 */ /* 0x000fe2000001145e */
[----:B------:R-:W-:Y:S01]  /*1bb0*/  IMAD.SHL.U32 R126, R13, 0x2, RZ ;  /* 0x000000020d7e7824 */ /* 0x000fe200078e00ff */
[----:B------:R-:W-:-:S02]  /*1bc0*/  SHF.R.S32.HI R5, RZ, 0x1f, R93 ;  /* 0x0000001fff057819 */ /* 0x000fc4000001145d */
[----:B------:R-:W-:Y:S02]  /*1bd0*/  LEA.HI R6, R4, R95, RZ, 0x3 ;  /* 0x0000005f04067211 */ /* 0x000fe400078f18ff */
[----:B------:R-:W-:Y:S02]  /*1be0*/  LEA.HI R4, R3, R94, RZ, 0x3 ;  /* 0x0000005e03047211 */ /* 0x000fe400078f18ff */
[----:B------:R-:W-:Y:S02]  /*1bf0*/  LEA.HI R3, R5, R93, RZ, 0x3 ;  /* 0x0000005d05037211 */ /* 0x000fe400078f18ff */
[----:B------:R-:W-:Y:S02]  /*1c00*/  IADD3 R12, R0, R2, R105 ;  /* 0x00000002000c7210 */ /* 0x000fe40007ffe069 */
[----:B------:R-:W-:Y:S02]  /*1c10*/  SHF.R.S32.HI R0, RZ, 0x1f, R147 ;  /* 0x0000001fff007819 */ /* 0x000fe40000011493 */
[----:B------:R-:W-:Y:S01]  /*1c20*/  LOP3.LUT R86, R3, 0xfffffff8, RZ, 0xc0, !PT ;  /* 0xfffffff803567812 */ /* 0x000fe200078ec0ff */
[----:B------:R-:W-:Y:S01]  /*1c30*/  IMAD.SHL.U32 R113, R12, 0x2, RZ ;  /* 0x000000020c717824 */ /* 0x000fe200078e00ff */
[----:B------:R-:W-:Y:S01]  /*1c40*/  LOP3.LUT R3, R98, 0x8, R24, 0xf8, !PT ;  /* 0x0000000862037812 */ /* 0x000fe200078ef818 */
[----:B------:R-:W-:Y:S01]  /*1c50*/  IMAD R2, R0, c[0x0][0x280], RZ ;  /* 0x0000a00000027a24 */ /* 0x000fe200078e02ff */
[----:B------:R-:W-:Y:S01]  /*1c60*/  LOP3.LUT R89, R4, 0xfffffff8, RZ, 0xc0, !PT ;  /* 0xfffffff804597812 */ /* 0x000fe200078ec0ff */
[----:B------:R-:W-:Y:S01]  /*1c70*/  IMAD R0, R0, c[0x0][0x290], RZ ;  /* 0x0000a40000007a24 */ /* 0x000fe200078e02ff */
[----:B------:R-:W-:Y:S01]  /*1c80*/  LOP3.LUT R81, R3, R99, RZ, 0x3c, !PT ;  /* 0x0000006303517212 */ /* 0x000fe200078e3cff */
[----:B------:R-:W-:Y:S01]  /*1c90*/  IMAD R2, R147, c[0x0][0x284], R2 ;  /* 0x0000a10093027a24 */ /* 0x000fe200078e0202 */
[----:B------:R-:W-:Y:S01]  /*1ca0*/  LOP3.LUT R3, R11, 0xfffffff8, RZ, 0xc0, !PT ;  /* 0xfffffff80b037812 */ /* 0x000fe200078ec0ff */
[----:B------:R-:W-:Y:S01]  /*1cb0*/  IMAD R0, R147, c[0x0][0x294], R0 ;  /* 0x0000a50093007a24 */ /* 0x000fe200078e0200 */
[----:B------:R-:W-:Y:S01]  /*1cc0*/  LOP3.LUT R90, R6, 0xfffffff8, RZ, 0xc0, !PT ;  /* 0xfffffff8065a7812 */ /* 0x000fe200078ec0ff */
[----:B------:R-:W-:Y:S01]  /*1cd0*/  IMAD.IADD R81, R105, 0x1, R81 ;  /* 0x0000000169517824 */ /* 0x000fe200078e0251 */
[----:B------:R-:W-:Y:S01]  /*1ce0*/  SHF.R.S32.HI R4, RZ, 0x1f, R3 ;  /* 0x0000001fff047819 */ /* 0x000fe20000011403 */
[----:B------:R-:W-:Y:S01]  /*1cf0*/  IMAD.IADD R139, R125, 0x1, R2 ;  /* 0x000000017d8b7824 */ /* 0x000fe200078e0202 */
[----:B------:R-:W-:Y:S01]  /*1d00*/  SHF.R.S32.HI R104, RZ, 0x1f, R90 ;  /* 0x0000001fff687819 */ /* 0x000fe2000001145a */
[----:B------:R-:W-:Y:S01]  /*1d10*/  IMAD.IADD R137, R2, 0x1, R121 ;  /* 0x0000000102897824 */ /* 0x000fe200078e0279 */
[----:B------:R-:W-:Y:S01]  /*1d20*/  LOP3.LUT R2, R10, 0xfffffff8, RZ, 0xc0, !PT ;  /* 0xfffffff80a027812 */ /* 0x000fe200078ec0ff */
[----:B------:R-:W-:Y:S01]  /*1d30*/  IMAD.IADD R138, R123, 0x1, R0 ;  /* 0x000000017b8a7824 */ /* 0x000fe200078e0200 */
[----:B------:R-:W-:Y:S01]  /*1d40*/  LEA R81, R81, 0x100, 0x1 ;  /* 0x0000010051517811 */ /* 0x000fe200078e08ff */
[----:B------:R-:W-:Y:S01]  /*1d50*/  IMAD.IADD R136, R0, 0x1, R119 ;  /* 0x0000000100887824 */ /* 0x000fe200078e0277 */
[----:B------:R-:W-:Y:S01]  /*1d60*/  LOP3.LUT R0, R9, 0xfffffff8, RZ, 0xc0, !PT ;  /* 0xfffffff809007812 */ /* 0x000fe200078ec0ff */
[C---:B------:R-:W-:Y:S01]  /*1d70*/  IMAD.SHL.U32 R134, R3.reuse, 0x2, RZ ;  /* 0x0000000203867824 */ /* 0x040fe200078e00ff */
[----:B------:R-:W-:Y:S01]  /*1d80*/  SHF.L.U64.HI R135, R3, 0x1, R4 ;  /* 0x0000000103877819 */ /* 0x000fe20000010204 */
[----:B------:R-:W-:Y:S01]  /*1d90*/  IMAD.SHL.U32 R129, R2, 0x2, RZ ;  /* 0x0000000202817824 */ /* 0x000fe200078e00ff */
[----:B------:R-:W-:Y:S01]  /*1da0*/  SHF.R.S32.HI R3, RZ, 0x1f, R2 ;  /* 0x0000001fff037819 */ /* 0x000fe20000011402 */
[----:B------:R-:W-:Y:S01]  /*1db0*/  IMAD.SHL.U32 R127, R0, 0x2, RZ ;  /* 0x00000002007f7824 */ /* 0x000fe200078e00ff */
[----:B------:R-:W-:-:S02]  /*1dc0*/  SHF.R.S32.HI R4, RZ, 0x1f, R0 ;  /* 0x0000001fff047819 */ /* 0x000fc40000011400 */
[C---:B------:R-:W-:Y:S02]  /*1dd0*/  IADD3 R82, R81.reuse, 0x20, RZ ;  /* 0x0000002051527810 */ /* 0x040fe40007ffe0ff */
[----:B------:R-:W-:Y:S02]  /*1de0*/  @P0 IADD3 R82, R81, -0x20, RZ ;  /* 0xffffffe051520810 */ /* 0x000fe40007ffe0ff */
[----:B------:R-:W-:Y:S02]  /*1df0*/  SHF.R.S32.HI R103, RZ, 0x1f, R89 ;  /* 0x0000001fff677819 */ /* 0x000fe40000011459 */
[----:B------:R-:W-:Y:S02]  /*1e00*/  SHF.R.S32.HI R102, RZ, 0x1f, R86 ;  /* 0x0000001fff667819 */ /* 0x000fe40000011456 */
[----:B------:R-:W-:Y:S02]  /*1e10*/  SHF.R.S32.HI R100, RZ, 0x1f, R87 ;  /* 0x0000001fff647819 */ /* 0x000fe40000011457 */
[----:B------:R-:W-:-:S02]  /*1e20*/  SHF.R.S32.HI R132, RZ, 0x3, R9 ;  /* 0x00000003ff847819 */ /* 0x000fc40000011409 */
[----:B------:R-:W-:Y:S02]  /*1e30*/  SHF.L.U64.HI R130, R2, 0x1, R3 ;  /* 0x0000000102827819 */ /* 0x000fe40000010203 */
[----:B------:R-:W-:Y:S02]  /*1e40*/  SHF.L.U64.HI R128, R0, 0x1, R4 ;  /* 0x0000000100807819 */ /* 0x000fe40000010204 */
[----:B------:R-:W-:Y:S02]  /*1e50*/  ISETP.GE.AND P0, PT, R158, 0x1, PT ;  /* 0x000000019e00780c */ /* 0x000fe40003f06270 */
.L_x_776:
[----:B------:R-:W-:Y:S01]  /*1e60*/  IMAD.SHL.U32 R91, R79, 0x40, RZ ;  /* 0x000000404f5b7824 */ /* 0x000fe200078e00ff */
[----:B------:R-:W-:Y:S04]  /*1e70*/  DEPBAR.LE SB0, 0x0 ;  /* 0x000080000000791a */ /* 0x000fe80000000000 */
[----:B------:R-:W-:Y:S01]  /*1e80*/  IMAD.IADD R0, R111, 0x1, R91 ;  /* 0x000000016f007824 */ /* 0x000fe200078e025b */
[----:B------:R-:W-:Y:S01]  /*1e90*/  ISETP.NE.AND P1, PT, R159, 0x1, PT ;  /* 0x000000019f00780c */ /* 0x000fe20003f25270 */
[----:B------:R-:W-:Y:S01]  /*1ea0*/  IMAD.MOV.U32 R83, RZ, RZ, RZ ;  /* 0x000000ffff537224 */ /* 0x000fe200078e00ff */
[----:B------:R-:W-:Y:S01]  /*1eb0*/  ISETP.GE.AND P2, PT, R158, 0x1, PT ;  /* 0x000000019e00780c */ /* 0x000fe20003f46270 */
[----:B-1----:R-:W-:Y:S01]  /*1ec0*/  IMAD.IADD R2, R141, 0x1, R0 ;  /* 0x000000018d027824 */ /* 0x002fe200078e0200 */
[----:B------:R-:W-:Y:S01]  /*1ed0*/  ISETP.GE.AND P0, PT, R0, UR15, PT ;  /* 0x0000000f00007c0c */ /* 0x000fe2000bf06270 */
[----:B------:R-:W-:Y:S02]  /*1ee0*/  BSSY B1, `(.L_x_752) ;  /* 0x00003d8000017945 */ /* 0x000fe40003800000 */
[----:B------:R-:W-:Y:S01]  /*1ef0*/  IMAD.MOV.U32 R0, RZ, RZ, R2 ;  /* 0x000000ffff007224 */ /* 0x000fe200078e0002 */
[----:B------:R-:W-:Y:S05]  /*1f00*/  ISETP.GT.OR P0, PT, R111, 0x3f, P0 ;  /* 0x0000003f6f00780c */ /* 0x000fea0000704670 */
[----:B------:R-:W-:Y:S05]  /*1f10*/  @P1 IMAD.HI.U32 R3, R2, c[0x0][0x2bc], RZ ;  /* 0x0000af0002031a27 */ /* 0x000fea00078e00ff */
        /* <DEDUP_REMOVED lines=28> */
[----:B------:R-:W-:Y:S03]  /*20e0*/  IADD3 R4, -R91, UR15, RZ ;  /* 0x0000000f5b047c10 */ /* 0x000fe6000fffe1ff */
        /* <DEDUP_REMOVED lines=66> */
.L_x_756:
[----:B------:R-:W-:Y:S05]  /*2510*/  BSYNC B0 ;  /* 0x0000000000007941 */ /* 0x000fea0003800000 */
.L_x_755:
        /* <DEDUP_REMOVED lines=94> */
.L_x_759:
[----:B------:R-:W-:Y:S05]  /*2b00*/  BSYNC B0 ;  /* 0x0000000000007941 */ /* 0x000fea0003800000 */
.L_x_758:
        /* <DEDUP_REMOVED lines=58> */
.L_x_761:
[----:B------:R-:W-:Y:S05]  /*2eb0*/  BSYNC B0 ;  /* 0x0000000000007941 */ /* 0x000fea0003800000 */
.L_x_760:
        /* <DEDUP_REMOVED lines=58> */
.L_x_763:
[----:B------:R-:W-:Y:S05]  /*3260*/  BSYNC B0 ;  /* 0x0000000000007941 */ /* 0x000fea0003800000 */
.L_x_762:
        /* <DEDUP_REMOVED lines=58> */
.L_x_765:
[----:B------:R-:W-:Y:S05]  /*3610*/  BSYNC B0 ;  /* 0x0000000000007941 */ /* 0x000fea0003800000 */
.L_x_764:
        /* <DEDUP_REMOVED lines=58> */
.L_x_767:
[----:B------:R-:W-:Y:S05]  /*39c0*/  BSYNC B0 ;  /* 0x0000000000007941 */ /* 0x000fea0003800000 */
.L_x_766:
        /* <DEDUP_REMOVED lines=58> */
.L_x_754:
        /* <DEDUP_REMOVED lines=47> */
.L_x_769:
[----:B------:R-:W-:Y:S05]  /*4060*/  BSYNC B0 ;  /* 0x0000000000007941 */ /* 0x000fea0003800000 */
.L_x_768:
        /* <DEDUP_REMOVED lines=57> */
[----:B------:R-:W-:Y:S01]  /*4400*/  @!P0 SHF.R.U64 R5, R6, 0x10, R7 ;  /* 0x0000001006058819 */ /* 0x000fe20000001207 */
        /* <DEDUP_REMOVED lines=100> */
.L_x_771:
[----:B------:R-:W-:Y:S05]  /*4a50*/  BSYNC B0 ;  /* 0x0000000000007941 */ /* 0x000fea0003800000 */
.L_x_770:
        /* <DEDUP_REMOVED lines=123> */
.L_x_773:
[----:B------:R-:W-:Y:S05]  /*5210*/  BSYNC B0 ;  /* 0x0000000000007941 */ /* 0x000fea0003800000 */
.L_x_772:
        /* <DEDUP_REMOVED lines=126> */
.L_x_753:
[----:B------:R1:W2:Y:S01]  /*5a00*/  SHFL.IDX PT, R2, R14, RZ, 0x1e1f ;  /* 0x001e1fff0e027589 */ /* 0x0002a200000e0000 */
[----:B------:R-:W-:Y:S03]  /*5a10*/  IADD3 R3, -R91, UR15, RZ ;  /* 0x0000000f5b037c10 */ /* 0x000fe6000fffe1ff */
[----:B------:R1:W3:Y:S01]  /*5a20*/  SHFL.IDX PT, R0, R15, RZ, 0x1e1f ;  /* 0x001e1fff0f007589 */ /* 0x0002e200000e0000 */
        /* <DEDUP_REMOVED lines=35> */
.L_x_757:
[----:B------:R-:W-:Y:S05]  /*5c60*/  BSYNC B1 ;  /* 0x0000000000017941 */ /* 0x000fea0003800000 */
.L_x_752:
[----:B---3--:R-:W-:Y:S01]  /*5c70*/  IMAD.IADD R0, R144, 0x1, -R91 ;  /* 0x0000000190007824 */ /* 0x008fe200078e0a5b */
[C---:B-12--5:R-:W-:Y:S01]  /*5c80*/  LEA R2, P0, R79.reuse, R108, 0x6 ;  /* 0x0000006c4f027211 */ /* 0x066fe200078030ff */
        /* <DEDUP_REMOVED lines=13> */
[----:B------:R-:W-:Y:S04]  /*5d60*/  IADD3 R8, P1, R4, UR30, RZ ;  /* 0x0000001e04087c10 */ /* 0x000fe8000ff3e0ff */
[----:B------:R-:W-:Y:S02]  /*5d70*/  IADD3.X R9, R5, UR27, R6, P1, !PT ;  /* 0x0000001b05097c10 */ /* 0x000fe40008ffe406 */
        /* <DEDUP_REMOVED lines=67> */
.L_x_775:
[----:B--2---:R-:W-:Y:S05]  /*61b0*/  BSYNC B0 ;  /* 0x0000000000007941 */ /* 0x004fea0003800000 */
.L_x_774:
[C---:B------:R-:W-:Y:S02]  /*61c0*/  ISETP.GT.AND P0, PT, R79.reuse, UR6, PT ;  /* 0x000000064f007c0c */ /* 0x040fe4000bf04270 */
        /* <DEDUP_REMOVED lines=25> */
.L_x_751:
[----:B-1----:R-:W-:Y:S01]  /*6360*/  UIADD3 UR6, UR12, 0x7f, URZ ;  /* 0x0000007f0c067890 */ /* 0x002fe2000fffe03f */
[----:B------:R-:W-:Y:S01]  /*6370*/  PLOP3.LUT P4, PT, PT, PT, PT, 0x80, 0x0 ;  /* 0x000000000000781c */ /* 0x000fe20003f8f070 */
[----:B------:R-:W-:Y:S01]  /*6380*/  ULDC.64 UR4, c[0x0][0x2c8] ;  /* 0x0000b20000047ab9 */ /* 0x000fe20000000a00 */
[----:B------:R-:W-:Y:S01]  /*6390*/  CS2R R94, SRZ ;  /* 0x00000000005e7805 */ /* 0x000fe2000001ff00 */
[----:B------:R-:W-:Y:S01]  /*63a0*/  UIMAD.WIDE.U32 UR22, UR6, UR4, URZ ;  /* 0x00000004061672a5 */ /* 0x000fe2000f8e003f */
[----:B------:R-:W-:Y:S01]  /*63b0*/  CS2R R92, SRZ ;  /* 0x00000000005c7805 */ /* 0x000fe2000001ff00 */
[----:B------:R-:W-:Y:S01]  /*63c0*/  CS2R R98, SRZ ;  /* 0x0000000000627805 */ /* 0x000fe2000001ff00 */
[----:B------:R-:W-:Y:S01]  /*63d0*/  CS2R R96, SRZ ;  /* 0x0000000000607805 */ /* 0x000fe2000001ff00 */
[----:B------:R-:W-:Y:S01]  /*63e0*/  @UP2 USHF.R.U32.HI UR6, URZ, UR5, UR23 ;  /* 0x000000053f062299 */ /* 0x000fe20008011617 */
[----:B------:R-:W-:Y:S01]  /*63f0*/  CS2R R90, SRZ ;  /* 0x00000000005a7805 */ /* 0x000fe2000001ff00 */
[----:B------:R-:W-:Y:S01]  /*6400*/  CS2R R88, SRZ ;  /* 0x0000000000587805 */ /* 0x000fe2000001ff00 */
[----:B------:R-:W-:Y:S01]  /*6410*/  IMAD.MOV.U32 R11, RZ, RZ, RZ ;  /* 0x000000ffff0b7224 */ /* 0x000fe200078e00ff */
[----:B------:R-:W-:Y:S01]  /*6420*/  UIADD3 UR6, UR7, UR6, URZ ;  /* 0x0000000607067290 */ /* 0x000fe2000fffe03f */
[----:B------:R-:W-:Y:S01]  /*6430*/  IMAD.MOV.U32 R86, RZ, RZ, RZ ;  /* 0x000000ffff567224 */ /* 0x000fe200078e00ff */
[----:B------:R-:W-:Y:S01]  /*6440*/  MOV R12, RZ ;  /* 0x000000ff000c7202 */ /* 0x000fe20000000f00 */
[----:B------:R-:W-:Y:S01]  /*6450*/  IMAD.MOV.U32 R84, RZ, RZ, RZ ;  /* 0x000000ffff547224 */ /* 0x000fe200078e00ff */
[----:B------:R-:W-:Y:S01]  /*6460*/  USHF.R.S32.HI UR4, URZ, 0x1f, UR6 ;  /* 0x0000001f3f047899 */ /* 0x000fe20008011406 */
[----:B------:R-:W-:Y:S01]  /*6470*/  CS2R R14, SRZ ;  /* 0x00000000000e7805 */ /* 0x000fe2000001ff00 */
[----:B------:R-:W-:Y:S01]  /*6480*/  MOV R78, RZ ;  /* 0x000000ff004e7202 */ /* 0x000fe20000000f00 */
[----:B------:R-:W-:Y:S01]  /*6490*/  IMAD.MOV.U32 R76, RZ, RZ, RZ ;  /* 0x000000ffff4c7224 */ /* 0x000fe200078e00ff */
[----:B------:R-:W-:Y:S01]  /*64a0*/  ULEA.HI UR4, UR4, UR6, URZ, 0x6 ;  /* 0x0000000604047291 */ /* 0x000fe2000f8f303f */
[----:B------:R-:W-:Y:S01]  /*64b0*/  CS2R R16, SRZ ;  /* 0x0000000000107805 */ /* 0x000fe2000001ff00 */
[----:B------:R-:W-:Y:S01]  /*64c0*/  MOV R82, RZ ;  /* 0x000000ff00527202 */ /* 0x000fe20000000f00 */
[----:B------:R-:W-:Y:S01]  /*64d0*/  IMAD.MOV.U32 R80, RZ, RZ, RZ ;  /* 0x000000ffff507224 */ /* 0x000fe200078e00ff */
[----:B------:R-:W-:Y:S01]  /*64e0*/  USHF.R.S32.HI UR4, URZ, 0x6, UR4 ;  /* 0x000000063f047899 */ /* 0x000fe20008011404 */
[----:B------:R-:W-:Y:S01]  /*64f0*/  MOV R18, RZ ;  /* 0x000000ff00127202 */ /* 0x000fe20000000f00 */
[----:B------:R-:W-:Y:S01]  /*6500*/  IMAD.MOV.U32 R74, RZ, RZ, RZ ;  /* 0x000000ffff4a7224 */ /* 0x000fe200078e00ff */
[----:B------:R-:W-:Y:S01]  /*6510*/  CS2R R20, SRZ ;  /* 0x0000000000147805 */ /* 0x000fe2000001ff00 */
[----:B------:R-:W-:Y:S01]  /*6520*/  UISETP.LT.AND UP0, UPT, UR8, UR4, UPT ;  /* 0x000000040800728c */ /* 0x000fe2000bf01270 */
[----:B------:R-:W-:Y:S01]  /*6530*/  MOV R72, RZ ;  /* 0x000000ff00487202 */ /* 0x000fe20000000f00 */
[----:B------:R-:W-:Y:S01]  /*6540*/  IMAD.MOV.U32 R70, RZ, RZ, RZ ;  /* 0x000000ffff467224 */ /* 0x000fe200078e00ff */
[----:B------:R-:W-:Y:S01]  /*6550*/  CS2R R22, SRZ ;  /* 0x0000000000167805 */ /* 0x000fe2000001ff00 */
[----:B------:R-:W-:Y:S01]  /*6560*/  USEL UR8, UR8, UR4, UP0 ;  /* 0x0000000408087287 */ /* 0x000fe20008000000 */
[----:B----4-:R-:W-:Y:S01]  /*6570*/  MOV R68, RZ ;  /* 0x000000ff00447202 */ /* 0x010fe20000000f00 */
[----:B------:R-:W-:Y:S01]  /*6580*/  IMAD.MOV.U32 R174, RZ, RZ, RZ ;  /* 0x000000ffffae7224 */ /* 0x000fe200078e00ff */
[----:B------:R-:W-:Y:S01]  /*6590*/  CS2R R24, SRZ ;  /* 0x0000000000187805 */ /* 0x000fe2000001ff00 */
[----:B------:R-:W-:Y:S01]  /*65a0*/  UISETP.GE.AND UP0, UPT, UR8, 0x1, UPT ;  /* 0x000000010800788c */ /* 0x000fe2000bf06270 */
[----:B------:R-:W-:Y:S01]  /*65b0*/  MOV R172, RZ ;  /* 0x000000ff00ac7202 */ /* 0x000fe20000000f00 */
[----:B------:R-:W-:Y:S01]  /*65c0*/  IMAD.MOV.U32 R138, RZ, RZ, RZ ;  /* 0x000000ffff8a7224 */ /* 0x000fe200078e00ff */
[----:B------:R-:W-:Y:S01]  /*65d0*/  CS2R R26, SRZ ;  /* 0x00000000001a7805 */ /* 0x000fe2000001ff00 */
[----:B------:R-:W-:Y:S01]  /*65e0*/  MOV R136, RZ ;  /* 0x000000ff00887202 */ /* 0x000fe20000000f00 */
[----:B------:R-:W-:Y:S01]  /*65f0*/  CS2R R134, SRZ ;  /* 0x0000000000867805 */ /* 0x000fe2000001ff00 */
[----:B------:R-:W-:Y:S01]  /*6600*/  PLOP3.LUT P0, PT, PT, PT, UP0, 0x80, 0x0 ;  /* 0x000000000000781c */ /* 0x000fe20003f0f008 */
[----:B------:R-:W-:Y:S01]  /*6610*/  IMAD.MOV.U32 R132, RZ, RZ, RZ ;  /* 0x000000ffff847224 */ /* 0x000fe200078e00ff */
[----:B-----5:R-:W-:Y:S01]  /*6620*/  CS2R R28, SRZ ;  /* 0x00000000001c7805 */ /* 0x020fe2000001ff00 */
        /* <DEDUP_REMOVED lines=49> */
[----:B------:R-:W-:Y:S01]  /*6940*/  USHF.R.S32.HI UR6, URZ, 0x1f, UR14 ;  /* 0x0000001f3f067899 */ /* 0x000fe2000801140e */
[----:B------:R-:W-:Y:S01]  /*6950*/  SHF.R.S32.HI R8, RZ, 0x1f, R157 ;  /* 0x0000001fff087819 */ /* 0x000fe2000001149d */
[----:B------:R-:W-:Y:S02]  /*6960*/  ULDC.64 UR4, c[0x0][0x178] ;  /* 0x00005e0000047ab9 */ /* 0x000fe40000000a00 */
        /* <DEDUP_REMOVED lines=9> */
[----:B------:R-:W-:Y:S01]  /*6a00*/  LEA.HI R153, R8, R157, RZ, 0x5 ;  /* 0x0000009d08997211 */ /* 0x000fe200078f28ff */
[----:B------:R-:W-:Y:S01]  /*6a10*/  UISETP.NE.U32.AND UP0, UPT, URZ, UR6, UPT ;  /* 0x000000063f00728c */ /* 0x000fe2000bf05070 */
[----:B------:R-:W-:Y:S01]  /*6a20*/  SHF.R.S32.HI R110, RZ, 0x3, R111 ;  /* 0x00000003ff6e7819 */ /* 0x000fe2000001146f */
[----:B------:R-:W-:Y:S01]  /*6a30*/  ULDC.64 UR4, c[0x0][0x1b8] ;  /* 0x00006e0000047ab9 */ /* 0x000fe20000000a00 */
[----:B------:R-:W-:Y:S01]  /*6a40*/  SHF.R.S32.HI R152, RZ, 0x5, R153 ;  /* 0x00000005ff987819 */ /* 0x000fe20000011499 */
[----:B------:R-:W-:-:S02]  /*6a50*/  UISETP.NE.AND.EX UP0, UPT, URZ, UR7, UPT, UP0 ;  /* 0x000000073f00728c */ /* 0x000fc4000bf05300 */
[----:B------:R-:W-:Y:S02]  /*6a60*/  USHF.R.S32.HI UR7, URZ, 0x1f, UR18 ;  /* 0x0000001f3f077899 */ /* 0x000fe40008011412 */
[----:B------:R-:W-:Y:S02]  /*6a70*/  UIADD3 UR23, UR23, UR14, URZ ;  /* 0x0000000e17177290 */ /* 0x000fe4000fffe03f */
[----:B------:R-:W-:Y:S02]  /*6a80*/  UIMAD UR6, UR10, UR4, URZ ;  /* 0x000000040a0672a4 */ /* 0x000fe4000f8e023f */
[----:B------:R-:W-:Y:S02]  /*6a90*/  USEL UR7, UR7, URZ, !UP0 ;  /* 0x0000003f07077287 */ /* 0x000fe4000c000000 */
[----:B------:R-:W-:Y:S01]  /*6aa0*/  UIMAD UR6, UR11, UR5, UR6 ;  /* 0x000000050b0672a4 */ /* 0x000fe2000f8e0206 */
[----:B-1----:R-:W-:Y:S01]  /*6ab0*/  LEA.HI R2, R8, R157, RZ, 0x2 ;  /* 0x0000009d08027211 */ /* 0x002fe200078f10ff */
[----:B------:R-:W-:-:S02]  /*6ac0*/  UIMAD.WIDE.U32 UR22, UR11, UR4, UR22 ;  /* 0x000000040b1672a5 */ /* 0x000fc4000f8e0016 */
[----:B------:R-:W-:Y:S01]  /*6ad0*/  USEL UR14, UR18, URZ, !UP0 ;  /* 0x0000003f120e7287 */ /* 0x000fe2000c000000 */
[----:B------:R-:W-:Y:S01]  /*6ae0*/  LOP3.LUT R0, R2, 0xfffffffc, RZ, 0xc0, !PT ;  /* 0xfffffffc02007812 */ /* 0x000fe200078ec0ff */
[----:B------:R-:W-:Y:S01]  /*6af0*/  ULDC.64 UR4, c[0x0][0x1c0] ;  /* 0x0000700000047ab9 */ /* 0x000fe20000000a00 */
[----:B------:R-:W-:Y:S01]  /*6b00*/  SHF.R.S32.HI R46, RZ, 0x2, R2 ;  /* 0x00000002ff2e7819 */ /* 0x000fe20000011402 */
[----:B------:R-:W-:Y:S02]  /*6b10*/  UIMAD UR7, UR7, UR4, URZ ;  /* 0x00000004070772a4 */ /* 0x000fe4000f8e023f */
[----:B------:R-:W-:Y:S01]  /*6b20*/  IMAD.IADD R151, R157, 0x1, -R0 ;  /* 0x000000019d977824 */ /* 0x000fe200078e0a00 */
[----:B------:R-:W-:Y:S01]  /*6b30*/  UIADD3 UR23, UR23, UR6, URZ ;  /* 0x0000000617177290 */ /* 0x000fe2000fffe03f */
[----:B------:R-:W-:Y:S01]  /*6b40*/  IADD3 R11, R46, UR12, RZ ;  /* 0x0000000c2e0b7c10 */ /* 0x000fe2000fffe0ff */
[----:B------:R-:W-:Y:S01]  /*6b50*/  UIMAD UR5, UR14, UR5, UR7 ;  /* 0x000000050e0572a4 */ /* 0x000fe2000f8e0207 */
[C---:B------:R-:W-:Y:S01]  /*6b60*/  IMAD R162, R151.reuse, 0x20, R46 ;  /* 0x0000002097a27824 */ /* 0x040fe200078e022e */
[----:B------:R-:W-:Y:S01]  /*6b70*/  UIMAD.WIDE.U32 UR14, UR14, UR4, UR22 ;  /* 0x000000040e0e72a5 */ /* 0x000fe2000f8e0016 */
[----:B------:R-:W-:Y:S01]  /*6b80*/  IMAD.SHL.U32 R160, R151, 0x8, RZ ;  /* 0x0000000897a07824 */ /* 0x000fe200078e00ff */
[----:B------:R-:W-:-:S02]  /*6b90*/  ULDC UR7, c[0x0][0x2c4] ;  /* 0x0000b10000077ab9 */ /* 0x000fc40000000800 */
[----:B------:R-:W-:Y:S01]  /*6ba0*/  IADD3 R4, R162, UR12, RZ ;  /* 0x0000000ca2047c10 */ /* 0x000fe2000fffe0ff */
[----:B------:R-:W-:Y:S01]  /*6bb0*/  UIADD3 UR5, UR15, UR5, URZ ;  /* 0x000000050f057290 */ /* 0x000fe2000fffe03f */
[----:B------:R-:W-:Y:S01]  /*6bc0*/  IMAD.U32 R3, RZ, RZ, UR15 ;  /* 0x0000000fff037e24 */ /* 0x000fe2000f8e00ff */
[----:B------:R1:W-:Y:S01]  /*6bd0*/  STL [R1+0x28], R162 ;  /* 0x000028a201007387 */ /* 0x0003e20000100800 */
[----:B------:R-:W-:Y:S01]  /*6be0*/  UIMAD UR7, UR17, UR7, URZ ;  /* 0x00000007110772a4 */ /* 0x000fe2000f8e023f */
[----:B------:R-:W-:Y:S01]  /*6bf0*/  @P1 IMAD.HI.U32 R2, R4, c[0x0][0x2c8], RZ ;  /* 0x0000b20004021a27 */ /* 0x000fe200078e00ff */
[C---:B------:R-:W-:Y:S01]  /*6c00*/  IADD3 R95, R160.reuse, 0x20, RZ ;  /* 0x00000020a05f7810 */ /* 0x040fe20007ffe0ff */
[----:B------:R1:W-:Y:S01]  /*6c10*/  STL [R1+0x14], R160 ;  /* 0x000014a001007387 */ /* 0x0003e20000100800 */
[C---:B------:R-:W-:Y:S01]  /*6c20*/  IADD3 R94, R160.reuse, 0x40, RZ ;  /* 0x00000040a05e7810 */ /* 0x040fe20007ffe0ff */
[----:B------:R-:W-:Y:S01]  /*6c30*/  IMAD.MOV.U32 R0, RZ, RZ, R4 ;  /* 0x000000ffff007224 */ /* 0x000fe200078e0004 */
[----:B------:R-:W-:Y:S01]  /*6c40*/  @P0 SHF.R.U32.HI R0, RZ, c[0x0][0x2cc], R2 ;  /* 0x0000b300ff000a19 */ /* 0x000fe20000011602 */
[----:B------:R-:W-:Y:S01]  /*6c50*/  IMAD.U32 R2, RZ, RZ, UR14 ;  /* 0x0000000eff027e24 */ /* 0x000fe2000f8e00ff */
[----:B------:R-:W-:Y:S01]  /*6c60*/  ISETP.GE.AND P4, PT, R160, c[0x0][0x198], PT ;  /* 0x00006600a0007a0c */ /* 0x000fe20003f86270 */
[----:B------:R-:W-:Y:S01]  /*6c70*/  IMAD.U32 R3, RZ, RZ, UR5 ;  /* 0x00000005ff037e24 */ /* 0x000fe2000f8e00ff */
[--C-:B------:R-:W-:Y:S01]  /*6c80*/  SHF.R.S32.HI R6, RZ, 0x1f, R0.reuse ;  /* 0x0000001fff067819 */ /* 0x100fe20000011400 */
[----:B------:R-:W-:Y:S01]  /*6c90*/  IMAD.MOV R5, RZ, RZ, -R0 ;  /* 0x000000ffff057224 */ /* 0x000fe200078e0a00 */
[----:B------:R-:W-:Y:S01]  /*6ca0*/  ISETP.GE.AND P3, PT, R95, c[0x0][0x198], PT ;  /* 0x000066005f007a0c */ /* 0x000fe20003f66270 */
[----:B------:R-:W-:-:S04]  /*6cb0*/  IMAD.WIDE.U32 R2, R0, c[0x0][0x1b0], R2 ;  /* 0x00006c0000027a25 */ /* 0x000fc800078e0002 */
[----:B------:R-:W-:Y:S02]  /*6cc0*/  IMAD R6, R6, c[0x0][0x1b0], RZ ;  /* 0x00006c0006067a24 */ /* 0x000fe400078e02ff */
[----:B------:R-:W-:Y:S02]  /*6cd0*/  IMAD R4, R5, c[0x0][0x2c4], R4 ;  /* 0x0000b10005047a24 */ /* 0x000fe400078e0204 */
[----:B------:R-:W-:Y:S01]  /*6ce0*/  IMAD R5, R0, c[0x0][0x1b4], R6 ;  /* 0x00006d0000057a24 */ /* 0x000fe200078e0206 */
[----:B------:R-:W-:Y:S02]  /*6cf0*/  LEA.HI R6, R8, R157, RZ, 0x4 ;  /* 0x0000009d08067211 */ /* 0x000fe400078f20ff */
[----:B------:R-:W-:Y:S01]  /*6d00*/  SHF.R.S32.HI R0, RZ, 0x1f, R4 ;  /* 0x0000001fff007819 */ /* 0x000fe20000011404 */
[----:B------:R-:W-:Y:S01]  /*6d10*/  IMAD.IADD R3, R3, 0x1, R5 ;  /* 0x0000000103037824 */ /* 0x000fe200078e0205 */
[----:B------:R-:W-:-:S03]  /*6d20*/  LOP3.LUT R6, R6, 0xfffffff0, RZ, 0xc0, !PT ;  /* 0xfffffff006067812 */ /* 0x000fc600078ec0ff */
[----:B------:R-:W-:Y:S02]  /*6d30*/  IMAD R5, R0, c[0x0][0x1a8], RZ ;  /* 0x00006a0000057a24 */ /* 0x000fe400078e02ff */
[----:B------:R-:W-:Y:S02]  /*6d40*/  IMAD.SHL.U32 R0, R110, 0x40, RZ ;  /* 0x000000406e007824 */ /* 0x000fe400078e00ff */
[----:B------:R-:W-:Y:S02]  /*6d50*/  IMAD.IADD R100, R157, 0x1, -R6 ;  /* 0x000000019d647824 */ /* 0x000fe400078e0a06 */
[----:B------:R-:W-:Y:S01]  /*6d60*/  IMAD R5, R4, c[0x0][0x1ac], R5 ;  /* 0x00006b0004057a24 */ /* 0x000fe200078e0205 */
[----:B------:R-:W-:Y:S01]  /*6d70*/  LOP3.LUT R0, R0, 0xc0, RZ, 0xc0, !PT ;  /* 0x000000c000007812 */ /* 0x000fe200078ec0ff */
[----:B------:R-:W-:Y:S01]  /*6d80*/  IMAD.WIDE.U32 R2, R4, c[0x0][0x1a8], R2 ;  /* 0x00006a0004027a25 */ /* 0x000fe200078e0002 */
[----:B------:R-:W-:Y:S02]  /*6d90*/  LEA.HI R106, R100, R100, RZ, 0x1 ;  /* 0x00000064646a7211 */ /* 0x000fe400078f08ff */
[----:B------:R-:W-:Y:S01]  /*6da0*/  SHF.R.U32.HI R4, RZ, 0x3, R0 ;  /* 0x00000003ff047819 */ /* 0x000fe20000011600 */
[----:B------:R-:W-:Y:S01]  /*6db0*/  IMAD.IADD R5, R3, 0x1, R5 ;  /* 0x0000000103057824 */ /* 0x000fe200078e0205 */
[----:B------:R-:W-:-:S02]  /*6dc0*/  LOP3.LUT R0, R0, 0x18, R160, 0xf8, !PT ;  /* 0x0000001800007812 */ /* 0x000fc400078ef8a0 */
[--C-:B------:R-:W-:Y:S02]  /*6dd0*/  SHF.R.S32.HI R3, RZ, 0x1, R106.reuse ;  /* 0x00000001ff037819 */ /* 0x100fe4000001146a */
[----:B------:R-:W-:Y:S02]  /*6de0*/  LOP3.LUT R6, R0, R4, RZ, 0x3c, !PT ;  /* 0x0000000400067212 */ /* 0x000fe400078e3cff */
        /* <DEDUP_REMOVED lines=22> */
[----:B------:R-:W-:Y:S01]  /*6f50*/  IMAD.WIDE R8, R160, 0x2, R4 ;  /* 0x00000002a0087825 */ /* 0x000fe200078e0204 */
[----:B------:R-:W-:Y:S02]  /*6f60*/  SHF.R.S32.HI R0, RZ, 0x1f, R94 ;  /* 0x0000001fff007819 */ /* 0x000fe4000001145e */
[----:B------:R-:W-:Y:S02]  /*6f70*/  LEA.HI R3, R3, R95, RZ, 0x3 ;  /* 0x0000005f03037211 */ /* 0x000fe400078f18ff */
[----:B------:R-:W-:-:S02]  /*6f80*/  LEA.HI R0, R0, R94, RZ, 0x3 ;  /* 0x0000005e00007211 */ /* 0x000fc400078f18ff */
[----:B------:R-:W-:Y:S02]  /*6f90*/  LOP3.LUT R3, R3, 0xfffffff8, RZ, 0xc0, !PT ;  /* 0xfffffff803037812 */ /* 0x000fe400078ec0ff */
[----:B------:R-:W-:Y:S01]  /*6fa0*/  LOP3.LUT R10, R0, 0xfffffff8, RZ, 0xc0, !PT ;  /* 0xfffffff8000a7812 */ /* 0x000fe200078ec0ff */
[----:B------:R-:W-:Y:S02]  /*6fb0*/  IMAD.SHL.U32 R0, R248, 0x2, RZ ;  /* 0x00000002f8007824 */ /* 0x000fe400078e00ff */
[----:B-1----:R-:W-:-:S03]  /*6fc0*/  IMAD.WIDE R6, R3, 0x2, R4 ;  /* 0x0000000203067825 */ /* 0x002fc600078e0204 */
[----:B------:R-:W-:Y:S01]  /*6fd0*/  @!PT LDS RZ, [RZ] ;  /* 0x00000000fffff984 */ /* 0x000fe20000000800 */
[----:B------:R1:W-:Y:S01]  /*6fe0*/  LDGSTS.E.BYPASS.LTC128B.128 [R0+0x6100], [R8.64], !P4 ;  /* 0x0610000008007fae */ /* 0x0003e2000e101d54 */
[----:B------:R-:W-:-:S03]  /*6ff0*/  IMAD.WIDE R4, R10, 0x2, R4 ;  /* 0x000000020a047825 */ /* 0x000fc600078e0204 */
[----:B------:R1:W-:Y:S04]  /*7000*/  LDGSTS.E.BYPASS.LTC128B.128 [R0+0x8100], [R6.64], !P3 ;  /* 0x0810000006007fae */ /* 0x0003e8000d901d54 */
[----:B------:R1:W-:Y:S02]  /*7010*/  LDGSTS.E.BYPASS.LTC128B.128 [R0+0xa100], [R4.64], !P2 ;  /* 0x0a10000004007fae */ /* 0x0003e4000d101d54 */
.L_x_779:
[----:B---34-:R-:W-:Y:S05]  /*7020*/  BSYNC B0 ;  /* 0x0000000000007941 */ /* 0x018fea0003800000 */
.L_x_778:
        /* <DEDUP_REMOVED lines=20> */
.L_x_781:
[----:B------:R-:W-:Y:S05]  /*7170*/  BSYNC B0 ;  /* 0x0000000000007941 */ /* 0x000fea0003800000 */
.L_x_780:
        /* <DEDUP_REMOVED lines=20> */
.L_x_783:
[----:B------:R-:W-:Y:S05]  /*72c0*/  BSYNC B0 ;  /* 0x0000000000007941 */ /* 0x000fea0003800000 */
.L_x_782:
[----:B------:R-:W-:Y:S01]  /*72d0*/  IMAD.MOV.U32 R163, RZ, RZ, c[0x0][0x2b8] ;  /* 0x0000ae00ffa37624 */ /* 0x000fe200078e00ff */
[----:B---3--:R-:W-:Y:S01]  /*72e0*/  IADD3 R6, R11, 0x60, RZ ;  /* 0x000000600b067810 */ /* 0x008fe20007ffe0ff */
[----:B------:R-:W-:Y:S01]  /*72f0*/  IMAD.U32 R3, RZ, RZ, UR8 ;  /* 0x00000008ff037e24 */ /* 0x000fe2000f8e00ff */
[----:B------:R-:W-:Y:S01]  /*7300*/  SHFL.IDX PT, R4, R13, 0x3, 0x1c1f ;  /* 0x007c1f000d047f89 */ /* 0x000fe200000e0000 */
[----:B------:R-:W-:Y:S01]  /*7310*/  USHF.R.S32.HI UR6, URZ, 0x1f, UR16 ;  /* 0x0000001f3f067899 */ /* 0x000fe20008011410 */
[----:B------:R-:W-:Y:S01]  /*7320*/  ISETP.NE.AND P5, PT, R163, 0x1, PT ;  /* 0x00000001a300780c */ /* 0x000fe20003fa5270 */
[----:B------:R-:W-:Y:S01]  /*7330*/  IMAD R3, R3, 0x40, R162 ;  /* 0x0000004003037824 */ /* 0x000fe200078e02a2 */
[----:B------:R-:W-:Y:S01]  /*7340*/  ISETP.GE.AND P0, PT, R6, UR7, PT ;  /* 0x0000000706007c0c */ /* 0x000fe2000bf06270 */
[----:B----4-:R-:W3:Y:S01]  /*7350*/  SHFL.IDX PT, R5, R12, 0x3, 0x1c1f ;  /* 0x007c1f000c057f89 */ /* 0x010ee200000e0000 */
[----:B------:R-:W-:Y:S01]  /*7360*/  ULDC.64 UR4, c[0x0][0x2b0] ;  /* 0x0000ac0000047ab9 */ /* 0x000fe20000000a00 */
[----:B------:R-:W-:Y:S01]  /*7370*/  IMAD.MOV.U32 R112, RZ, RZ, RZ ;  /* 0x000000ffff707224 */ /* 0x000fe200078e00ff */
[----:B------:R-:W-:Y:S01]  /*7380*/  IADD3 R3, R3, -0x40, RZ ;  /* 0xffffffc003037810 */ /* 0x000fe20007ffe0ff */
[----:B------:R-:W-:-:S02]  /*7390*/  UIMAD UR6, UR6, UR4, URZ ;  /* 0x00000004060672a4 */ /* 0x000fc4000f8e023f */
[----:B------:R-:W-:Y:S01]  /*73a0*/  UIMAD.WIDE.U32 UR14, UR16, UR4, URZ ;  /* 0x00000004100e72a5 */ /* 0x000fe2000f8e003f */
[C---:B------:R-:W-:Y:S01]  /*73b0*/  IADD3 R11, R3.reuse, UR13, RZ ;  /* 0x0000000d030b7c10 */ /* 0x040fe2000fffe0ff */
[----:B------:R-:W-:Y:S01]  /*73c0*/  UIMAD UR6, UR16, UR5, UR6 ;  /* 0x00000005100672a4 */ /* 0x000fe2000f8e0206 */
[----:B------:R-:W-:Y:S02]  /*73d0*/  ISETP.GE.AND P1, PT, R3, UR9, PT ;  /* 0x0000000903007c0c */ /* 0x000fe4000bf26270 */
[----:B------:R-:W-:Y:S01]  /*73e0*/  ULDC.64 UR4, c[0x0][0x1e8] ;  /* 0x00007a0000047ab9 */ /* 0x000fe20000000a00 */
[----:B------:R-:W-:Y:S01]  /*73f0*/  @P5 IMAD.HI.U32 R3, R11, c[0x0][0x2bc], RZ ;  /* 0x0000af000b035a27 */ /* 0x000fe200078e00ff */
[----:B------:R-:W-:Y:S01]  /*7400*/  @!P0 SHF.R.S32.HI R8, RZ, 0x1f, R94 ;  /* 0x0000001fff088819 */ /* 0x000fe2000001145e */
[----:B------:R-:W-:Y:S01]  /*7410*/  UIADD3 UR6, UR15, UR6, URZ ;  /* 0x000000060f067290 */ /* 0x000fe2000fffe03f */
[----:B------:R-:W-:Y:S01]  /*7420*/  ISETP.GT.OR P1, PT, R162, 0x3f, P1 ;  /* 0x0000003fa200780c */ /* 0x000fe20000f24670 */
[----:B------:R-:W-:Y:S01]  /*7430*/  IMAD.MOV.U32 R0, RZ, RZ, R11 ;  /* 0x000000ffff007224 */ /* 0x000fe200078e000b */
[----:B------:R-:W-:Y:S01]  /*7440*/  @P5 SHF.R.U32.HI R0, RZ, c[0x0][0x2c0], R3 ;  /* 0x0000b000ff005a19 */ /* 0x000fe20000011603 */
[----:B------:R-:W-:Y:S01]  /*7450*/  @!P0 IMAD.SHL.U32 R10, R248, 0x2, RZ ;  /* 0x00000002f80a8824 */ /* 0x000fe200078e00ff */
[----:B------:R-:W-:-:S02]  /*7460*/  @!P0 SHF.R.S32.HI R3, RZ, 0x1f, R95 ;  /* 0x0000001fff038819 */ /* 0x000fc4000001145f */
[----:B------:R-:W-:Y:S02]  /*7470*/  @!P0 LEA.HI R9, R8, R94, RZ, 0x3 ;  /* 0x0000005e08098211 */ /* 0x000fe400078f18ff */
[----:B------:R-:W-:Y:S01]  /*7480*/  @!P0 LEA.HI R3, R3, R95, RZ, 0x3 ;  /* 0x0000005f03038211 */ /* 0x000fe200078f18ff */
[--C-:B---3--:R-:W-:Y:S01]  /*7490*/  @!P0 IMAD.WIDE R6, R160, 0x2, R4.reuse ;  /* 0x00000002a0068825 */ /* 0x108fe200078e0204 */
[----:B-12---:R-:W-:Y:S02]  /*74a0*/  @!P0 LOP3.LUT R12, R9, 0xfffffff8, RZ, 0xc0, !PT ;  /* 0xfffffff8090c8812 */ /* 0x006fe400078ec0ff */
[----:B------:R-:W-:Y:S02]  /*74b0*/  @!P0 LOP3.LUT R8, R3, 0xfffffff8, RZ, 0xc0, !PT ;  /* 0xfffffff803088812 */ /* 0x000fe400078ec0ff */
[----:B------:R-:W-:Y:S01]  /*74c0*/  @!PT LDS RZ, [RZ] ;  /* 0x00000000fffff984 */ /* 0x000fe20000000800 */
[----:B------:R1:W-:Y:S01]  /*74d0*/  @!P0 LDGSTS.E.BYPASS.LTC128B.128 [R10+0x7900], [R6.64], !P4 ;  /* 0x07900000060a8fae */ /* 0x0003e2000e101d54 */
[----:B------:R-:W-:Y:S02]  /*74e0*/  @!P1 IADD3 R3, P5, R0, UR14, RZ ;  /* 0x0000000e00039c10 */ /* 0x000fe4000ffbe0ff */
[----:B------:R-:W-:-:S04]  /*74f0*/  @!P0 IMAD.WIDE R8, R8, 0x2, R4 ;  /* 0x0000000208088825 */ /* 0x000fc800078e0204 */
[----:B------:R-:W-:Y:S01]  /*7500*/  @!P0 IMAD.WIDE R4, R12, 0x2, R4 ;  /* 0x000000020c048825 */ /* 0x000fe200078e0204 */
[----:B------:R2:W-:Y:S04]  /*7510*/  @!P0 LDGSTS.E.BYPASS.LTC128B.128 [R10+0x9900], [R8.64], !P3 ;  /* 0x09900000080a8fae */ /* 0x0005e8000d901d54 */
[----:B------:R3:W-:Y:S04]  /*7520*/  @!P0 LDGSTS.E.BYPASS.LTC128B.128 [R10+0xb900], [R4.64], !P2 ;  /* 0x0b900000040a8fae */ /* 0x0007e8000d101d54 */
[----:B------:R-:W0:Y:S01]  /*7530*/  LDGDEPBAR ;  /* 0x00000000000079af */ /* 0x000e220000000000 */
[----:B-1----:R-:W-:-:S02]  /*7540*/  @!P1 LEA.HI.X.SX32 R7, R0, UR6, 0x1, P5 ;  /* 0x0000000600079c11 */ /* 0x002fc4000a8f0eff */
[----:B------:R-:W-:-:S04]  /*7550*/  @!P1 LEA R6, P4, R3, c[0x0][0x2a0], 0x2 ;  /* 0x0000a80003069a11 */ /* 0x000fc800078810ff */
[----:B------:R-:W-:Y:S01]  /*7560*/  @!P1 LEA.HI.X R7, R3, c[0x0][0x2a4], R7, 0x2, P4 ;  /* 0x0000a90003079a11 */ /* 0x000fe200020f1407 */
[----:B------:R-:W-:Y:S06]  /*7570*/  BAR.SYNC.DEFER_BLOCKING 0x0 ;  /* 0x0000000000007b1d */ /* 0x000fec0000010000 */
[----:B------:R-:W4:Y:S01]  /*7580*/  @!P1 LDG.E R112, [R6.64] ;  /* 0x0000001406709981 */ /* 0x000f22000c1e1900 */
        /* <DEDUP_REMOVED lines=8> */
[----:B---3--:R-:W-:Y:S01]  /*7610*/  IMAD.WIDE.U32 R4, R113, c[0x0][0x1e0], RZ ;  /* 0x0000780071047a25 */ /* 0x008fe200078e00ff */
[----:B------:R-:W-:Y:S01]  /*7620*/  SHF.R.S32.HI R107, RZ, 0x1f, R113 ;  /* 0x0000001fff6b7819 */ /* 0x000fe20000011471 */
[----:B------:R-:W-:Y:S01]  /*7630*/  UIADD3 UR16, UR23, UR16, URZ ;  /* 0x0000001017107290 */ /* 0x000fe2000fffe03f */
[----:B------:R-:W-:Y:S01]  /*7640*/  ISETP.GE.AND P4, PT, R94, c[0x0][0x1d4], PT ;  /* 0x000075005e007a0c */ /* 0x000fe20003f86270 */
[----:B------:R-:W-:Y:S01]  /*7650*/  UIADD3 UR19, UR9, -UR19, URZ ;  /* 0x8000001309137290 */ /* 0x000fe2000fffe03f */
[----:B------:R-:W-:Y:S01]  /*7660*/  STL [R1+0x4], R113 ;  /* 0x0000047101007387 */ /* 0x000fe20000100800 */
[----:B------:R-:W-:Y:S01]  /*7670*/  IMAD R0, R107, c[0x0][0x1e0], RZ ;  /* 0x000078006b007a24 */ /* 0x000fe200078e02ff */
[----:B------:R-:W-:Y:S01]  /*7680*/  ULDC.64 UR4, c[0x0][0x210] ;  /* 0x0000840000047ab9 */ /* 0x000fe20000000a00 */
[----:B------:R-:W-:Y:S01]  /*7690*/  ISETP.GT.AND P3, PT, R162, 0x3f, PT ;  /* 0x0000003fa200780c */ /* 0x000fe20003f64270 */
[----:B------:R-:W-:Y:S01]  /*76a0*/  UIMAD UR10, UR10, UR4, URZ ;  /* 0x000000040a0a72a4 */ /* 0x000fe2000f8e023f */
[----:B------:R-:W-:Y:S01]  /*76b0*/  IMAD R0, R113, c[0x0][0x1e4], R0 ;  /* 0x0000790071007a24 */ /* 0x000fe200078e0200 */
[----:B------:R-:W-:Y:S01]  /*76c0*/  IADD3 R104, -R46, UR19, RZ ;  /* 0x000000132e687c10 */ /* 0x000fe2000fffe1ff */
[----:B------:R-:W-:Y:S01]  /*76d0*/  UIMAD.WIDE.U32 UR24, UR11, UR4, URZ ;  /* 0x000000040b1872a5 */ /* 0x000fe2000f8e003f */
[----:B------:R-:W-:Y:S01]  /*76e0*/  SEL R154, RZ, 0x10, P4 ;  /* 0x00000010ff9a7807 */ /* 0x000fe20002000000 */
[----:B------:R-:W-:Y:S01]  /*76f0*/  IMAD.IADD R5, R5, 0x1, R0 ;  /* 0x0000000105057824 */ /* 0x000fe200078e0200 */
[----:B------:R-:W-:Y:S01]  /*7700*/  ISETP.GE.AND P1, PT, R104, 0x1, PT ;  /* 0x000000016800780c */ /* 0x000fe20003f26270 */
[----:B------:R-:W-:-:S04]  /*7710*/  UIMAD UR10, UR11, UR5, UR10 ;  /* 0x000000050b0a72a4 */ /* 0x000fc8000f8e020a */
[----:B------:R-:W-:-:S08]  /*7720*/  UIADD3 UR10, UR25, UR10, URZ ;  /* 0x0000000a190a7290 */ /* 0x000fd0000fffe03f */
[----:B------:R-:W-:Y:S01]  /*7730*/  @P1 IMAD.SHL.U32 R17, R248, 0x2, RZ ;  /* 0x00000002f8111824 */ /* 0x000fe200078e00ff */
[----:B----4-:R-:W-:Y:S01]  /*7740*/  SHF.R.S32.HI R108, RZ, 0x1f, R112 ;  /* 0x0000001fff6c7819 */ /* 0x010fe20000011470 */
[----:B------:R-:W-:Y:S01]  /*7750*/  IMAD.WIDE.U32 R4, R112, c[0x0][0x1f0], R4 ;  /* 0x00007c0070047a25 */ /* 0x000fe200078e0004 */
[----:B------:R-:W-:Y:S03]  /*7760*/  STL [R1], R112 ;  /* 0x0000007001007387 */ /* 0x000fe60000100800 */
[----:B------:R-:W-:Y:S01]  /*7770*/  IMAD R3, R108, c[0x0][0x1f0], RZ ;  /* 0x00007c006c037a24 */ /* 0x000fe200078e02ff */
[----:B------:R-:W-:-:S03]  /*7780*/  IADD3 R0, P0, R4, UR22, RZ ;  /* 0x0000001604007c10 */ /* 0x000fc6000ff1e0ff */
[----:B------:R-:W-:-:S05]  /*7790*/  IMAD R3, R112, c[0x0][0x1f4], R3 ;  /* 0x00007d0070037a24 */ /* 0x000fca00078e0203 */
[----:B------:R-:W-:Y:S02]  /*77a0*/  IADD3.X R4, R5, UR16, R3, P0, !PT ;  /* 0x0000001005047c10 */ /* 0x000fe400087fe403 */
[C---:B------:R-:W-:Y:S02]  /*77b0*/  LEA R5, P0, R0.reuse, c[0x0][0x1c8], 0x1 ;  /* 0x0000720000057a11 */ /* 0x040fe400078008ff */
[--C-:B------:R-:W-:Y:S02]  /*77c0*/  @P1 SHF.R.S32.HI R3, RZ, 0x1f, R95.reuse ;  /* 0x0000001fff031819 */ /* 0x100fe4000001145f */
[----:B------:R-:W-:Y:S01]  /*77d0*/  LEA.HI.X R0, R0, c[0x0][0x1cc], R4, 0x1, P0 ;  /* 0x0000730000007a11 */ /* 0x000fe200000f0c04 */
[----:B------:R-:W-:Y:S01]  /*77e0*/  SHFL.IDX PT, R6, R5, RZ, 0x1c1f ;  /* 0x001c1fff05067589 */ /* 0x000fe200000e0000 */
[----:B------:R-:W-:Y:S02]  /*77f0*/  ISETP.GE.AND P0, PT, R104, 0x21, PT ;  /* 0x000000216800780c */ /* 0x000fe40003f06270 */
[----:B--2---:R-:W-:Y:S01]  /*7800*/  @P1 LEA.HI R9, R3, R95, RZ, 0x3 ;  /* 0x0000005f03091211 */ /* 0x004fe200078f18ff */
[----:B------:R-:W1:Y:S03]  /*7810*/  SHFL.IDX PT, R7, R0, RZ, 0x1c1f ;  /* 0x001c1fff00077589 */ /* 0x000e6600000e0000 */
[----:B------:R-:W-:Y:S01]  /*7820*/  @P1 LOP3.LUT R9, R9, 0xfffffff8, RZ, 0xc0, !PT ;  /* 0xfffffff809091812 */ /* 0x000fe200078ec0ff */
[----:B------:R-:W-:Y:S04]  /*7830*/  SHFL.IDX PT, R4, R5, 0x1, 0x1c1f ;  /* 0x003c1f0005047f89 */ /* 0x000fe800000e0000 */
[----:B------:R2:W3:Y:S02]  /*7840*/  SHFL.IDX PT, R5, R0, 0x1, 0x1c1f ;  /* 0x003c1f0000057f89 */ /* 0x0004e400000e0000 */
[----:B------:R-:W-:Y:S01]  /*7850*/  @P0 SHF.R.S32.HI R10, RZ, 0x1f, R95 ;  /* 0x0000001fff0a0819 */ /* 0x000fe2000001145f */
[----:B------:R-:W-:Y:S01]  /*7860*/  @P0 IMAD.SHL.U32 R16, R248, 0x2, RZ ;  /* 0x00000002f8100824 */ /* 0x000fe200078e00ff */
[----:B------:R-:W-:-:S02]  /*7870*/  @P0 SHF.R.S32.HI R11, RZ, 0x1f, R94 ;  /* 0x0000001fff0b0819 */ /* 0x000fc4000001145e */
[----:B------:R-:W-:-:S04]  /*7880*/  @P0 LEA.HI R3, R10, R95, RZ, 0x3 ;  /* 0x0000005f0a030211 */ /* 0x000fc800078f18ff */
[----:B------:R-:W-:Y:S01]  /*7890*/  @P0 LOP3.LUT R3, R3, 0xfffffff8, RZ, 0xc0, !PT ;  /* 0xfffffff803030812 */ /* 0x000fe200078ec0ff */
        /* <DEDUP_REMOVED lines=8> */
[----:B------:R-:W-:-:S03]  /*7920*/  @P1 IMAD.WIDE R12, R8, 0x2, R6 ;  /* 0x00000002080c1825 */ /* 0x000fc600078e0206 */
[----:B------:R1:W-:Y:S01]  /*7930*/  @P1 LDGSTS.E.BYPASS.LTC128B.128 [R17+0x4100], [R14.64], !P6 ;  /* 0x041000000e111fae */ /* 0x0003e2000f101d54 */
[----:B---3--:R-:W-:-:S03]  /*7940*/  @P0 IMAD.WIDE R8, R160, 0x2, R4 ;  /* 0x00000002a0080825 */ /* 0x008fc600078e0204 */
[----:B------:R1:W-:Y:S01]  /*7950*/  @P1 LDGSTS.E.BYPASS.LTC128B.128 [R17+0x5100], [R12.64], !P4 ;  /* 0x051000000c111fae */ /* 0x0003e2000e101d54 */
[----:B------:R-:W-:-:S03]  /*7960*/  @P0 IMAD.WIDE R6, R3, 0x2, R4 ;  /* 0x0000000203060825 */ /* 0x000fc600078e0204 */
[----:B------:R1:W-:Y:S01]  /*7970*/  @P0 LDGSTS.E.BYPASS.LTC128B.128 [R16+0x3900], [R8.64], !P5 ;  /* 0x0390000008100fae */ /* 0x0003e2000e901d54 */
[----:B------:R-:W-:Y:S01]  /*7980*/  @P0 IMAD.WIDE R4, R0, 0x2, R4 ;  /* 0x0000000200040825 */ /* 0x000fe200078e0204 */
[----:B------:R-:W-:Y:S02]  /*7990*/  SHF.R.S32.HI R0, RZ, 0x1f, R157 ;  /* 0x0000001fff007819 */ /* 0x000fe4000001149d */
[----:B------:R1:W-:Y:S02]  /*79a0*/  @P0 LDGSTS.E.BYPASS.LTC128B.128 [R16+0x4900], [R6.64], !P6 ;  /* 0x0490000006100fae */ /* 0x0003e4000f101d54 */
[----:B------:R-:W-:Y:S02]  /*79b0*/  LEA.HI R0, R0, R157, RZ, 0x4 ;  /* 0x0000009d00007211 */ /* 0x000fe400078f20ff */
[----:B------:R1:W-:Y:S01]  /*79c0*/  @P0 LDGSTS.E.BYPASS.LTC128B.128 [R16+0x5900], [R4.64], !P4 ;  /* 0x0590000004100fae */ /* 0x0003e2000e101d54 */
[----:B------:R-:W-:Y:S02]  /*79d0*/  ISETP.LT.AND P0, PT, RZ, c[0x0][0x27c], PT ;  /* 0x00009f00ff007a0c */ /* 0x000fe40003f01270 */
[----:B------:R-:W-:Y:S01]  /*79e0*/  SHF.R.S32.HI R89, RZ, 0x4, R0 ;  /* 0x00000004ff597819 */ /* 0x000fe20000011400 */
[----:B------:R-:W0:Y:S10]  /*79f0*/  LDGDEPBAR ;  /* 0x00000000000079af */ /* 0x000e340000000000 */
[----:B------:R-:W-:Y:S05]  /*7a00*/  @P0 BRA `(.L_x_784) ;  /* 0x0000002000000947 */ /* 0x000fea0003800000 */
[----:B------:R-:W-:-:S04]  /*7a10*/  DEPBAR.LE SB0, 0x1 ;  /* 0x000080400000791a */ /* 0x000fc80000000000 */
[----:B------:R-:W-:Y:S05]  /*7a20*/  BRA `(.L_x_785) ;  /* 0x0000766000007947 */ /* 0x000fea0003800000 */
.L_x_784:
[----:B------:R-:W-:Y:S01]  /*7a30*/  ULDC.U8 UR4, c[0x0][0x298] ;  /* 0x0000a60000047ab9 */ /* 0x000fe20000000000 */
[----:B------:R-:W-:Y:S01]  /*7a40*/  SHF.R.S32.HI R0, RZ, 0x1f, R147 ;  /* 0x0000001fff007819 */ /* 0x000fe20000011493 */
[----:B-1----:R-:W-:Y:S01]  /*7a50*/  IMAD.WIDE.U32 R10, R147, c[0x0][0x280], RZ ;  /* 0x0000a000930a7a25 */ /* 0x002fe200078e00ff */
[----:B------:R-:W-:Y:S01]  /*7a60*/  ISETP.NE.AND P0, PT, RZ, UR4, PT ;  /* 0x00000004ff007c0c */ /* 0x000fe2000bf05270 */
[----:B------:R-:W-:Y:S01]  /*7a70*/  BSSY B2, `(.L_x_785) ;  /* 0x0000761000027945 */ /* 0x000fe20003800000 */
[-C--:B------:R-:W-:Y:S01]  /*7a80*/  LEA.HI R4, R157, R157.reuse, RZ, 0x1 ;  /* 0x0000009d9d047211 */ /* 0x080fe200078f08ff */
[C---:B------:R-:W-:Y:S02]  /*7a90*/  IMAD R3, R0.reuse, c[0x0][0x280], RZ ;  /* 0x0000a00000037a24 */ /* 0x040fe400078e02ff */
[----:B------:R-:W-:Y:S01]  /*7aa0*/  IMAD R0, R0, c[0x0][0x290], RZ ;  /* 0x0000a40000007a24 */ /* 0x000fe200078e02ff */
[----:B------:R-:W-:Y:S01]  /*7ab0*/  SHF.R.S32.HI R47, RZ, 0x1, R4 ;  /* 0x00000001ff2f7819 */ /* 0x000fe20000011404 */
[C---:B------:R-:W-:Y:S01]  /*7ac0*/  IMAD R3, R147.reuse, c[0x0][0x284], R3 ;  /* 0x0000a10093037a24 */ /* 0x040fe200078e0203 */
[----:B------:R-:W-:Y:S01]  /*7ad0*/  LOP3.LUT R4, R4, 0xfffffffe, RZ, 0xc0, !PT ;  /* 0xfffffffe04047812 */ /* 0x000fe200078ec0ff */
[----:B------:R-:W-:Y:S01]  /*7ae0*/  IMAD R0, R147, c[0x0][0x294], R0 ;  /* 0x0000a50093007a24 */ /* 0x000fe200078e0200 */
[----:B------:R-:W-:Y:S01]  /*7af0*/  IADD3 R24, R47, UR12, RZ ;  /* 0x0000000c2f187c10 */ /* 0x000fe2000fffe0ff */
[----:B------:R-:W-:Y:S01]  /*7b00*/  IMAD.WIDE.U32 R8, R147, c[0x0][0x290], RZ ;  /* 0x0000a40093087a25 */ /* 0x000fe200078e00ff */
[----:B------:R-:W-:-:S02]  /*7b10*/  IADD3 R45, -R4, R157, RZ ;  /* 0x0000009d042d7210 */ /* 0x000fc40007ffe1ff */
[----:B------:R-:W-:Y:S01]  /*7b20*/  IADD3 R7, R3, R11, RZ ;  /* 0x0000000b03077210 */ /* 0x000fe20007ffe0ff */
[----:B------:R-:W-:Y:S01]  /*7b30*/  IMAD.IADD R5, R0, 0x1, R9 ;  /* 0x0000000100057824 */ /* 0x000fe200078e0209 */
[C---:B------:R-:W-:Y:S01]  /*7b40*/  SHF.L.U32 R64, R45.reuse, 0x3, RZ ;  /* 0x000000032d407819 */ /* 0x040fe200000006ff */
[----:B------:R-:W-:Y:S01]  /*7b50*/  IMAD R0, R45, 0x40, R24 ;  /* 0x000000402d007824 */ /* 0x000fe200078e0218 */
[----:B------:R-:W-:Y:S05]  /*7b60*/  @!P0 BRA `(.L_x_786) ;  /* 0x0000388000008947 */ /* 0x000fea0003800000 */
[----:B------:R-:W-:Y:S01]  /*7b70*/  PLOP3.LUT P1, PT, PT, PT, UP2, 0x80, 0x0 ;  /* 0x000000000000781c */ /* 0x000fe20003f2f028 */
[----:B------:R-:W-:Y:S01]  /*7b80*/  IMAD.MOV.U32 R6, RZ, RZ, R10 ;  /* 0x000000ffff067224 */ /* 0x000fe200078e000a */
[----:B------:R-:W-:Y:S01]  /*7b90*/  PLOP3.LUT P0, PT, PT, PT, UP2, 0x80, 0x0 ;  /* 0x000000000000781c */ /* 0x000fe20003f0f028 */
[----:B------:R-:W-:Y:S01]  /*7ba0*/  BSSY B0, `(.L_x_787) ;  /* 0x0000063000007945 */ /* 0x000fe20003800000 */
[----:B------:R-:W-:Y:S01]  /*7bb0*/  MOV R4, R8 ;  /* 0x0000000800047202 */ /* 0x000fe20000000f00 */
[----:B------:R-:W-:Y:S01]  /*7bc0*/  IMAD.SHL.U32 R17, R45, 0x4, RZ ;  /* 0x000000042d117824 */ /* 0x000fe200078e00ff */
[----:B------:R-:W-:Y:S01]  /*7bd0*/  CS2R R68, SRZ ;  /* 0x0000000000447805 */ /* 0x000fe2000001ff00 */
[----:B------:R-:W-:Y:S01]  /*7be0*/  CS2R R40, SRZ ;  /* 0x0000000000287805 */ /* 0x000fe2000001ff00 */
[----:B------:R-:W-:Y:S01]  /*7bf0*/  CS2R R36, SRZ ;  /* 0x0000000000247805 */ /* 0x000fe2000001ff00 */
[----:B------:R-:W-:Y:S01]  /*7c00*/  CS2R R32, SRZ ;  /* 0x0000000000207805 */ /* 0x000fe2000001ff00 */
[----:B------:R-:W-:Y:S01]  /*7c10*/  CS2R R30, SRZ ;  /* 0x00000000001e7805 */ /* 0x000fe2000001ff00 */
[----:B------:R-:W-:Y:S01]  /*7c20*/  CS2R R20, SRZ ;  /* 0x0000000000147805 */ /* 0x000fe2000001ff00 */
[----:B------:R-:W-:Y:S01]  /*7c30*/  CS2R R14, SRZ ;  /* 0x00000000000e7805 */ /* 0x000fe2000001ff00 */
[----:B------:R-:W-:Y:S01]  /*7c40*/  @P1 IMAD.HI.U32 R3, R0, c[0x0][0x2c8], RZ ;  /* 0x0000b20000031a27 */ /* 0x000fe200078e00ff */
[----:B------:R-:W-:Y:S01]  /*7c50*/  CS2R R42, SRZ ;  /* 0x00000000002a7805 */ /* 0x000fe2000001ff00 */
[----:B------:R-:W-:Y:S01]  /*7c60*/  CS2R R38, SRZ ;  /* 0x0000000000267805 */ /* 0x000fe2000001ff00 */
[----:B------:R-:W-:Y:S01]  /*7c70*/  CS2R R34, SRZ ;  /* 0x0000000000227805 */ /* 0x000fe2000001ff00 */
[----:B------:R-:W-:Y:S01]  /*7c80*/  CS2R R28, SRZ ;  /* 0x00000000001c7805 */ /* 0x000fe2000001ff00 */
[----:B------:R-:W-:Y:S01]  /*7c90*/  @P0 SHF.R.U32.HI R0, RZ, c[0x0][0x2cc], R3 ;  /* 0x0000b300ff000a19 */ /* 0x000fe20000011603 */
[----:B------:R-:W-:Y:S01]  /*7ca0*/  CS2R R22, SRZ ;  /* 0x0000000000167805 */ /* 0x000fe2000001ff00 */
[----:B------:R-:W-:-:S02]  /*7cb0*/  CS2R R18, SRZ ;  /* 0x0000000000127805 */ /* 0x000fc4000001ff00 */
[----:B------:R-:W-:Y:S01]  /*7cc0*/  SHF.R.S32.HI R3, RZ, 0x1f, R0 ;  /* 0x0000001fff037819 */ /* 0x000fe20000011400 */
[----:B------:R-:W-:-:S04]  /*7cd0*/  IMAD.WIDE.U32 R6, R0, c[0x0][0x280], R6 ;  /* 0x0000a00000067a25 */ /* 0x000fc800078e0006 */
[C---:B------:R-:W-:Y:S01]  /*7ce0*/  IMAD R9, R3.reuse, c[0x0][0x280], RZ ;  /* 0x0000a00003097a24 */ /* 0x040fe200078e02ff */
[----:B------:R-:W-:Y:S01]  /*7cf0*/  LEA R26, P1, R6, c[0x0][0x270], 0x1 ;  /* 0x00009c00061a7a11 */ /* 0x000fe200078208ff */
[----:B------:R-:W-:Y:S02]  /*7d00*/  IMAD R8, R3, c[0x0][0x290], RZ ;  /* 0x0000a40003087a24 */ /* 0x000fe400078e02ff */
[----:B------:R-:W-:-:S04]  /*7d10*/  IMAD.WIDE.U32 R4, R0, c[0x0][0x290], R4 ;  /* 0x0000a40000047a25 */ /* 0x000fc800078e0004 */
[----:B------:R-:W-:Y:S01]  /*7d20*/  IMAD R3, R0, c[0x0][0x284], R9 ;  /* 0x0000a10000037a24 */ /* 0x000fe200078e0209 */
[----:B------:R-:W-:Y:S01]  /*7d30*/  LEA R27, P0, R4, c[0x0][0x288], 0x1 ;  /* 0x0000a200041b7a11 */ /* 0x000fe200078008ff */
[----:B------:R-:W-:Y:S02]  /*7d40*/  IMAD R0, R0, c[0x0][0x294], R8 ;  /* 0x0000a50000007a24 */ /* 0x000fe400078e0208 */
[----:B------:R-:W-:-:S03]  /*7d50*/  IMAD.IADD R3, R7, 0x1, R3 ;  /* 0x0000000107037824 */ /* 0x000fc600078e0203 */
[----:B------:R-:W-:Y:S02]  /*7d60*/  IADD3 R0, R5, R0, RZ ;  /* 0x0000000005007210 */ /* 0x000fe40007ffe0ff */
[----:B------:R-:W-:Y:S02]  /*7d70*/  LEA.HI.X R25, R6, c[0x0][0x274], R3, 0x1, P1 ;  /* 0x00009d0006197a11 */ /* 0x000fe400008f0c03 */
[----:B------:R-:W-:Y:S01]  /*7d80*/  LEA.HI.X R16, R4, c[0x0][0x28c], R0, 0x1, P0 ;  /* 0x0000a30004107a11 */ /* 0x000fe200000f0c00 */
[----:B------:R1:W2:Y:S01]  /*7d90*/  SHFL.IDX PT, R6, R27, RZ, 0x1e1f ;  /* 0x001e1fff1b067589 */ /* 0x0002a200000e0000 */
[----:B------:R-:W-:-:S03]  /*7da0*/  ISETP.GE.AND P0, PT, R24, UR7, PT ;  /* 0x0000000718007c0c */ /* 0x000fc6000bf06270 */
[----:B------:R1:W3:Y:S04]  /*7db0*/  SHFL.IDX PT, R4, R26, RZ, 0x1e1f ;  /* 0x001e1fff1a047589 */ /* 0x0002e800000e0000 */
[----:B------:R1:W4:Y:S04]  /*7dc0*/  SHFL.IDX PT, R5, R25, RZ, 0x1e1f ;  /* 0x001e1fff19057589 */ /* 0x00032800000e0000 */
[----:B------:R1:W1:Y:S02]  /*7dd0*/  SHFL.IDX PT, R7, R16, RZ, 0x1e1f ;  /* 0x001e1fff10077589 */ /* 0x00026400000e0000 */
[----:B------:R-:W-:Y:S05]  /*7de0*/  @P0 BRA `(.L_x_788) ;  /* 0x000003e000000947 */ /* 0x000fea0003800000 */
[C---:B------:R-:W-:Y:S01]  /*7df0*/  IADD3 R3, R17.reuse, 0x8, RZ ;  /* 0x0000000811037810 */ /* 0x040fe20007ffe0ff */
[----:B------:R-:W-:Y:S01]  /*7e00*/  CS2R R14, SRZ ;  /* 0x00000000000e7805 */ /* 0x000fe2000001ff00 */
[----:B------:R-:W-:Y:S01]  /*7e10*/  ISETP.GE.AND P0, PT, R17, c[0x0][0x27c], PT ;  /* 0x00009f0011007a0c */ /* 0x000fe20003f06270 */
[----:B------:R-:W-:Y:S01]  /*7e20*/  CS2R R18, SRZ ;  /* 0x0000000000127805 */ /* 0x000fe2000001ff00 */
[----:B------:R-:W-:-:S02]  /*7e30*/  ISETP.GE.AND P2, PT, R3, c[0x0][0x27c], PT ;  /* 0x00009f0003007a0c */ /* 0x000fc40003f46270 */
[----:B------:R-:W-:-:S09]  /*7e40*/  IADD3 R12, R17, 0x18, RZ ;  /* 0x00000018110c7810 */ /* 0x000fd20007ffe0ff */
[C---:B---34-:R-:W-:Y:S02]  /*7e50*/  @!P0 IMAD.WIDE R10, R17.reuse, 0x2, R4 ;  /* 0x00000002110a8825 */ /* 0x058fe400078e0204 */
[----:B------:R-:W-:Y:S02]  /*7e60*/  @!P2 SHF.R.S32.HI R0, RZ, 0x1f, R3 ;  /* 0x0000001fff00a819 */ /* 0x000fe40000011403 */
[C---:B-12---:R-:W-:Y:S01]  /*7e70*/  @!P0 IMAD.WIDE R8, R17.reuse, 0x2, R6 ;  /* 0x0000000211088825 */ /* 0x046fe200078e0206 */
[----:B------:R1:W5:Y:S01]  /*7e80*/  @!P0 LD.E.64 R14, [R10.64] ;  /* 0x000000140a0e8980 */ /* 0x000362000c101b00 */
[----:B------:R-:W-:Y:S02]  /*7e90*/  @!P2 LEA.HI R0, R0, R3, RZ, 0x2 ;  /* 0x000000030000a211 */ /* 0x000fe400078f10ff */
[----:B------:R-:W-:Y:S01]  /*7ea0*/  IADD3 R3, R17, 0x10, RZ ;  /* 0x0000001011037810 */ /* 0x000fe20007ffe0ff */
[----:B------:R2:W5:Y:S03]  /*7eb0*/  @!P0 LD.E.64 R18, [R8.64] ;  /* 0x0000001408128980 */ /* 0x000566000c101b00 */
[----:B------:R-:W-:-:S02]  /*7ec0*/  ISETP.GE.AND P1, PT, R3, c[0x0][0x27c], PT ;  /* 0x00009f0003007a0c */ /* 0x000fc40003f26270 */
[----:B------:R-:W-:Y:S01]  /*7ed0*/  ISETP.GE.AND P0, PT, R12, c[0x0][0x27c], PT ;  /* 0x00009f000c007a0c */ /* 0x000fe20003f06270 */
[----:B------:R-:W-:Y:S01]  /*7ee0*/  CS2R R22, SRZ ;  /* 0x0000000000167805 */ /* 0x000fe2000001ff00 */
[----:B------:R-:W-:Y:S01]  /*7ef0*/  CS2R R30, SRZ ;  /* 0x00000000001e7805 */ /* 0x000fe2000001ff00 */
[----:B--2---:R-:W-:-:S08]  /*7f00*/  @!P2 LOP3.LUT R8, R0, 0xfffffffc, RZ, 0xc0, !PT ;  /* 0xfffffffc0008a812 */ /* 0x004fd000078ec0ff */
[----:B------:R-:W-:-:S04]  /*7f10*/  @!P1 SHF.R.S32.HI R0, RZ, 0x1f, R3 ;  /* 0x0000001fff009819 */ /* 0x000fc80000011403 */
[----:B------:R-:W-:Y:S01]  /*7f20*/  @!P1 LEA.HI R0, R0, R3, RZ, 0x2 ;  /* 0x0000000300009211 */ /* 0x000fe200078f10ff */
[----:B-1----:R-:W-:-:S03]  /*7f30*/  @!P2 IMAD.WIDE R10, R8, 0x2, R4 ;  /* 0x00000002080aa825 */ /* 0x002fc600078e0204 */
[----:B------:R-:W-:Y:S01]  /*7f40*/  @!P1 LOP3.LUT R0, R0, 0xfffffffc, RZ, 0xc0, !PT ;  /* 0xfffffffc00009812 */ /* 0x000fe200078ec0ff */
[----:B------:R-:W-:Y:S01]  /*7f50*/  @!P2 IMAD.WIDE R8, R8, 0x2, R6 ;  /* 0x000000020808a825 */ /* 0x000fe200078e0206 */
[----:B------:R-:W-:-:S04]  /*7f60*/  @!P0 SHF.R.S32.HI R3, RZ, 0x1f, R12 ;  /* 0x0000001fff038819 */ /* 0x000fc8000001140c */
[----:B------:R1:W5:Y:S01]  /*7f70*/  @!P2 LD.E.64 R22, [R8.64] ;  /* 0x000000140816a980 */ /* 0x000362000c101b00 */
[----:B------:R-:W-:Y:S01]  /*7f80*/  @!P0 LEA.HI R3, R3, R12, RZ, 0x2 ;  /* 0x0000000c03038211 */ /* 0x000fe200078f10ff */
[----:B------:R-:W-:Y:S01]  /*7f90*/  CS2R R20, SRZ ;  /* 0x0000000000147805 */ /* 0x000fe2000001ff00 */
[----:B------:R-:W-:Y:S01]  /*7fa0*/  CS2R R28, SRZ ;  /* 0x00000000001c7805 */ /* 0x000fe2000001ff00 */
[C---:B------:R-:W-:Y:S01]  /*7fb0*/  @!P1 IMAD.WIDE R12, R0.reuse, 0x2, R6 ;  /* 0x00000002000c9825 */ /* 0x040fe200078e0206 */
[----:B------:R-:W-:Y:S01]  /*7fc0*/  CS2R R32, SRZ ;  /* 0x0000000000207805 */ /* 0x000fe2000001ff00 */
[----:B------:R-:W-:Y:S02]  /*7fd0*/  CS2R R34, SRZ ;  /* 0x0000000000227805 */ /* 0x000fe4000001ff00 */
[----:B------:R2:W5:Y:S04]  /*7fe0*/  @!P2 LD.E.64 R20, [R10.64] ;  /* 0x000000140a14a980 */ /* 0x000568000c101b00 */
[----:B------:R3:W5:Y:S01]  /*7ff0*/  @!P1 LD.E.64 R28, [R12.64] ;  /* 0x000000140c1c9980 */ /* 0x000762000c101b00 */
[----:B-1----:R-:W-:-:S05]  /*8000*/  @!P1 IMAD.WIDE R8, R0, 0x2, R4 ;  /* 0x0000000200089825 */ /* 0x002fca00078e0204 */
[----:B------:R1:W5:Y:S01]  /*8010*/  @!P1 LD.E.64 R30, [R8.64] ;  /* 0x00000014081e9980 */ /* 0x000362000c101b00 */
[C---:B---3--:R-:W-:Y:S02]  /*8020*/  IADD3 R12, R17.reuse, 0x20, RZ ;  /* 0x00000020110c7810 */ /* 0x048fe40007ffe0ff */
[----:B------:R-:W-:Y:S02]  /*8030*/  IADD3 R13, R17, 0x28, RZ ;  /* 0x00000028110d7810 */ /* 0x000fe40007ffe0ff */
[----:B------:R-:W-:Y:S02]  /*8040*/  ISETP.GE.AND P1, PT, R12, c[0x0][0x27c], PT ;  /* 0x00009f000c007a0c */ /* 0x000fe40003f26270 */
[----:B-1----:R-:W-:-:S05]  /*8050*/  @!P0 LOP3.LUT R8, R3, 0xfffffffc, RZ, 0xc0, !PT ;  /* 0xfffffffc03088812 */ /* 0x002fca00078ec0ff */
[----:B--2---:R-:W-:-:S04]  /*8060*/  @!P0 IMAD.WIDE R10, R8, 0x2, R4 ;  /* 0x00000002080a8825 */ /* 0x004fc800078e0204 */
[----:B------:R-:W-:Y:S01]  /*8070*/  @!P0 IMAD.WIDE R8, R8, 0x2, R6 ;  /* 0x0000000208088825 */ /* 0x000fe200078e0206 */
[----:B------:R1:W5:Y:S04]  /*8080*/  @!P0 LD.E.64 R32, [R10.64] ;  /* 0x000000140a208980 */ /* 0x000368000c101b00 */
[----:B------:R2:W5:Y:S01]  /*8090*/  @!P0 LD.E.64 R34, [R8.64] ;  /* 0x0000001408228980 */ /* 0x000562000c101b00 */
[----:B------:R-:W-:Y:S02]  /*80a0*/  ISETP.GE.AND P0, PT, R13, c[0x0][0x27c], PT ;  /* 0x00009f000d007a0c */ /* 0x000fe40003f06270 */
[----:B------:R-:W-:-:S11]  /*80b0*/  @!P1 SHF.R.S32.HI R3, RZ, 0x1f, R12 ;  /* 0x0000001fff039819 */ /* 0x000fd6000001140c */
[----:B------:R-:W-:Y:S02]  /*80c0*/  @!P0 SHF.R.S32.HI R0, RZ, 0x1f, R13 ;  /* 0x0000001fff008819 */ /* 0x000fe4000001140d */
[----:B--2---:R-:W-:Y:S02]  /*80d0*/  @!P1 LEA.HI R8, R3, R12, RZ, 0x2 ;  /* 0x0000000c03089211 */ /* 0x004fe400078f10ff */
[----:B------:R-:W-:Y:S02]  /*80e0*/  @!P0 LEA.HI R3, R0, R13, RZ, 0x2 ;  /* 0x0000000d00038211 */ /* 0x000fe400078f10ff */
[----:B------:R-:W-:Y:S02]  /*80f0*/  @!P1 LOP3.LUT R0, R8, 0xfffffffc, RZ, 0xc0, !PT ;  /* 0xfffffffc08009812 */ /* 0x000fe400078ec0ff */
[----:B------:R-:W-:Y:S01]  /*8100*/  @!P0 LOP3.LUT R3, R3, 0xfffffffc, RZ, 0xc0, !PT ;  /* 0xfffffffc03038812 */ /* 0x000fe200078ec0ff */
[----:B------:R-:W-:Y:S01]  /*8110*/  CS2R R36, SRZ ;  /* 0x0000000000247805 */ /* 0x000fe2000001ff00 */
[----:B------:R-:W-:Y:S01]  /*8120*/  CS2R R40, SRZ ;  /* 0x0000000000287805 */ /* 0x000fe2000001ff00 */
[----:B-1----:R-:W-:Y:S01]  /*8130*/  @!P1 IMAD.WIDE R10, R0, 0x2, R4 ;  /* 0x00000002000a9825 */ /* 0x002fe200078e0204 */
[----:B------:R-:W-:Y:S01]  /*8140*/  CS2R R38, SRZ ;  /* 0x0000000000267805 */ /* 0x000fe2000001ff00 */
[----:B------:R-:W-:-:S02]  /*8150*/  CS2R R42, SRZ ;  /* 0x00000000002a7805 */ /* 0x000fc4000001ff00 */
[C---:B------:R-:W-:Y:S01]  /*8160*/  @!P0 IMAD.WIDE R8, R3.reuse, 0x2, R4 ;  /* 0x0000000203088825 */ /* 0x040fe200078e0204 */
[----:B------:R1:W5:Y:S03]  /*8170*/  @!P1 LD.E.64 R36, [R10.64] ;  /* 0x000000140a249980 */ /* 0x000366000c101b00 */
[--C-:B------:R-:W-:Y:S01]  /*8180*/  @!P1 IMAD.WIDE R4, R0, 0x2, R6.reuse ;  /* 0x0000000200049825 */ /* 0x100fe200078e0206 */
[----:B------:R1:W5:Y:S03]  /*8190*/  @!P0 LD.E.64 R40, [R8.64] ;  /* 0x0000001408288980 */ /* 0x000366000c101b00 */
[----:B------:R-:W-:Y:S01]  /*81a0*/  @!P0 IMAD.WIDE R6, R3, 0x2, R6 ;  /* 0x0000000203068825 */ /* 0x000fe200078e0206 */
[----:B------:R1:W5:Y:S04]  /*81b0*/  @!P1 LD.E.64 R38, [R4.64] ;  /* 0x0000001404269980 */ /* 0x000368000c101b00 */
[----:B------:R1:W5:Y:S02]  /*81c0*/  @!P0 LD.E.64 R42, [R6.64] ;  /* 0x00000014062a8980 */ /* 0x000364000c101b00 */
.L_x_788:
[----:B------:R-:W-:Y:S05]  /*81d0*/  BSYNC B0 ;  /* 0x0000000000007941 */ /* 0x000fea0003800000 */
.L_x_787:
[----:B------:R-:W-:Y:S01]  /*81e0*/  IADD3 R3, R24, 0x40, RZ ;  /* 0x0000004018037810 */ /* 0x000fe20007ffe0ff */
[----:B-----5:R-:W-:Y:S01]  /*81f0*/  IMAD.MOV.U32 R0, RZ, RZ, R40 ;  /* 0x000000ffff007224 */ /* 0x020fe200078e0028 */
[----:B-1----:R1:W4:Y:S02]  /*8200*/  SHFL.IDX PT, R7, R16, 0x1, 0x1e1f ;  /* 0x003e1f0010077f89 */ /* 0x00232400000e0000 */
[----:B----4-:R-:W-:Y:S01]  /*8210*/  IMAD.MOV.U32 R5, RZ, RZ, R41 ;  /* 0x000000ffff057224 */ /* 0x010fe200078e0029 */
[----:B------:R-:W-:Y:S01]  /*8220*/  ISETP.GE.AND P0, PT, R3, UR7, PT ;  /* 0x0000000703007c0c */ /* 0x000fe2000bf06270 */
[----:B---3--:R-:W-:Y:S01]  /*8230*/  IMAD.MOV.U32 R4, RZ, RZ, R36 ;  /* 0x000000ffff047224 */ /* 0x008fe200078e0024 */
[----:B--2---:R-:W2:Y:S01]  /*8240*/  SHFL.IDX PT, R6, R27, 0x1, 0x1e1f ;  /* 0x003e1f001b067f89 */ /* 0x004ea200000e0000 */
[----:B------:R-:W-:Y:S01]  /*8250*/  IMAD.MOV.U32 R3, RZ, RZ, R37 ;  /* 0x000000ffff037224 */ /* 0x000fe200078e0025 */
[----:B------:R-:W-:Y:S01]  /*8260*/  PRMT R80, R5, 0x5410, R0 ;  /* 0x0000541005507816 */ /* 0x000fe20000000000 */
[----:B------:R-:W-:Y:S01]  /*8270*/  IMAD.MOV.U32 R0, RZ, RZ, R32 ;  /* 0x000000ffff007224 */ /* 0x000fe200078e0020 */
[----:B------:R-:W-:Y:S01]  /*8280*/  BSSY B0, `(.L_x_789) ;  /* 0x000006f000007945 */ /* 0x000fe20003800000 */
[----:B------:R-:W-:Y:S01]  /*8290*/  IMAD.MOV.U32 R5, RZ, RZ, R33 ;  /* 0x000000ffff057224 */ /* 0x000fe200078e0021 */
[----:B------:R-:W-:Y:S01]  /*82a0*/  PRMT R77, R3, 0x5410, R4 ;  /* 0x00005410034d7816 */ /* 0x000fe20000000004 */
        /* <DEDUP_REMOVED lines=20> */
[----:B------:R-:W-:Y:S01]  /*83f0*/  CS2R R60, SRZ ;  /* 0x00000000003c7805 */ /* 0x000fe2000001ff00 */
[----:B------:R-:W-:Y:S01]  /*8400*/  PRMT R79, R5, 0x7610, R79 ;  /* 0x00007610054f7816 */ /* 0x000fe2000000004f */
[----:B------:R-:W-:Y:S01]  /*8410*/  CS2R R56, SRZ ;  /* 0x0000000000387805 */ /* 0x000fe2000001ff00 */
[----:B------:R-:W-:Y:S01]  /*8420*/  PRMT R76, R3, 0x5410, R4 ;  /* 0x00005410034c7816 */ /* 0x000fe20000000004 */
[----:B------:R-:W-:Y:S01]  /*8430*/  IMAD.MOV.U32 R3, RZ, RZ, R28 ;  /* 0x000000ffff037224 */ /* 0x000fe200078e001c */
[----:B------:R-:W-:Y:S01]  /*8440*/  PRMT R74, R74, 0x5410, R0 ;  /* 0x000054104a4a7816 */ /* 0x000fe20000000000 */
[----:B------:R-:W-:Y:S01]  /*8450*/  IMAD.MOV.U32 R0, RZ, RZ, R29 ;  /* 0x000000ffff007224 */ /* 0x000fe200078e001d */
[----:B------:R-:W3:Y:S01]  /*8460*/  SHFL.IDX PT, R5, R25, 0x1, 0x1e1f ;  /* 0x003e1f0019057f89 */ /* 0x000ee200000e0000 */
[----:B------:R-:W-:Y:S01]  /*8470*/  CS2R R54, SRZ ;  /* 0x0000000000367805 */ /* 0x000fe2000001ff00 */
[----:B------:R-:W-:Y:S01]  /*8480*/  PRMT R74, R8, 0x7610, R74 ;  /* 0x00007610084a7816 */ /* 0x000fe2000000004a */
[----:B------:R-:W-:Y:S01]  /*8490*/  CS2R R48, SRZ ;  /* 0x0000000000307805 */ /* 0x000fe2000001ff00 */
[----:B------:R-:W-:Y:S01]  /*84a0*/  PRMT R72, R0, 0x5410, R3 ;  /* 0x0000541000487816 */ /* 0x000fe20000000003 */
[----:B------:R-:W-:Y:S01]  /*84b0*/  IMAD.MOV.U32 R3, RZ, RZ, R18 ;  /* 0x000000ffff037224 */ /* 0x000fe200078e0012 */
[----:B------:R-:W-:Y:S01]  /*84c0*/  MOV R8, R23 ;  /* 0x0000001700087202 */ /* 0x000fe20000000f00 */
[----:B------:R-:W-:Y:S01]  /*84d0*/  IMAD.MOV.U32 R0, RZ, RZ, R19 ;  /* 0x000000ffff007224 */ /* 0x000fe200078e0013 */
[----:B------:R4:W2:Y:S01]  /*84e0*/  SHFL.IDX PT, R4, R26, 0x1, 0x1e1f ;  /* 0x003e1f001a047f89 */ /* 0x0008a200000e0000 */
[----:B------:R-:W-:Y:S01]  /*84f0*/  CS2R R66, SRZ ;  /* 0x0000000000427805 */ /* 0x000fe2000001ff00 */
[----:B------:R-:W-:Y:S01]  /*8500*/  PRMT R70, R8, 0x5410, R9 ;  /* 0x0000541008467816 */ /* 0x000fe20000000009 */
[----:B------:R-:W-:Y:S01]  /*8510*/  CS2R R62, SRZ ;  /* 0x00000000003e7805 */ /* 0x000fe2000001ff00 */
[----:B-1----:R-:W-:Y:S01]  /*8520*/  PRMT R16, R0, 0x5410, R3 ;  /* 0x0000541000107816 */ /* 0x002fe20000000003 */
[----:B------:R-:W-:Y:S01]  /*8530*/  CS2R R58, SRZ ;  /* 0x00000000003a7805 */ /* 0x000fe2000001ff00 */
[----:B------:R-:W-:Y:S01]  /*8540*/  CS2R R52, SRZ ;  /* 0x0000000000347805 */ /* 0x000fe2000001ff00 */
[----:B------:R-:W-:Y:S01]  /*8550*/  CS2R R50, SRZ ;  /* 0x0000000000327805 */ /* 0x000fe2000001ff00 */
[----:B------:R-:W-:Y:S01]  /*8560*/  CS2R R44, SRZ ;  /* 0x00000000002c7805 */ /* 0x000fe2000001ff00 */
[----:B----4-:R-:W-:Y:S01]  /*8570*/  CS2R R26, SRZ ;  /* 0x00000000001a7805 */ /* 0x010fe2000001ff00 */
[----:B------:R-:W-:Y:S05]  /*8580*/  @P0 BRA `(.L_x_790) ;  /* 0x000003e000000947 */ /* 0x000fea0003800000 */
[C---:B--23--:R-:W-:Y:S01]  /*8590*/  IADD3 R3, R17.reuse, 0x8, RZ ;  /* 0x0000000811037810 */ /* 0x04cfe20007ffe0ff */
[----:B------:R-:W-:Y:S01]  /*85a0*/  CS2R R26, SRZ ;  /* 0x00000000001a7805 */ /* 0x000fe2000001ff00 */
[----:B------:R-:W-:Y:S01]  /*85b0*/  ISETP.GE.AND P0, PT, R17, c[0x0][0x27c], PT ;  /* 0x00009f0011007a0c */ /* 0x000fe20003f06270 */
[----:B------:R-:W-:Y:S01]  /*85c0*/  CS2R R44, SRZ ;  /* 0x00000000002c7805 */ /* 0x000fe2000001ff00 */
[----:B------:R-:W-:-:S02]  /*85d0*/  ISETP.GE.AND P2, PT, R3, c[0x0][0x27c], PT ;  /* 0x00009f0003007a0c */ /* 0x000fc40003f46270 */
[----:B------:R-:W-:-:S09]  /*85e0*/  IADD3 R12, R17, 0x18, RZ ;  /* 0x00000018110c7810 */ /* 0x000fd20007ffe0ff */
[C---:B------:R-:W-:Y:S02]  /*85f0*/  @!P0 IMAD.WIDE R10, R17.reuse, 0x2, R4 ;  /* 0x00000002110a8825 */ /* 0x040fe400078e0204 */
[----:B------:R-:W-:Y:S02]  /*8600*/  @!P2 SHF.R.S32.HI R0, RZ, 0x1f, R3 ;  /* 0x0000001fff00a819 */ /* 0x000fe40000011403 */
[C---:B------:R-:W-:Y:S01]  /*8610*/  @!P0 IMAD.WIDE R8, R17.reuse, 0x2, R6 ;  /* 0x0000000211088825 */ /* 0x040fe200078e0206 */
[----:B------:R1:W5:Y:S01]  /*8620*/  @!P0 LD.E.64 R26, [R10.64] ;  /* 0x000000140a1a8980 */ /* 0x000362000c101b00 */
[----:B------:R-:W-:Y:S02]  /*8630*/  @!P2 LEA.HI R0, R0, R3, RZ, 0x2 ;  /* 0x000000030000a211 */ /* 0x000fe400078f10ff */
[----:B------:R-:W-:Y:S01]  /*8640*/  IADD3 R3, R17, 0x10, RZ ;  /* 0x0000001011037810 */ /* 0x000fe20007ffe0ff */
[----:B------:R2:W5:Y:S03]  /*8650*/  @!P0 LD.E.64 R44, [R8.64] ;  /* 0x00000014082c8980 */ /* 0x000566000c101b00 */
[----:B------:R-:W-:-:S02]  /*8660*/  ISETP.GE.AND P1, PT, R3, c[0x0][0x27c], PT ;  /* 0x00009f0003007a0c */ /* 0x000fc40003f26270 */
[----:B------:R-:W-:Y:S02]  /*8670*/  @!P2 LOP3.LUT R0, R0, 0xfffffffc, RZ, 0xc0, !PT ;  /* 0xfffffffc0000a812 */ /* 0x000fe400078ec0ff */
[----:B------:R-:W-:Y:S01]  /*8680*/  ISETP.GE.AND P0, PT, R12, c[0x0][0x27c], PT ;  /* 0x00009f000c007a0c */ /* 0x000fe20003f06270 */
[----:B------:R-:W-:Y:S02]  /*8690*/  CS2R R50, SRZ ;  /* 0x0000000000327805 */ /* 0x000fe4000001ff00 */
[----:B-1----:R-:W-:-:S04]  /*86a0*/  @!P2 IMAD.WIDE R10, R0, 0x2, R4 ;  /* 0x00000002000aa825 */ /* 0x002fc800078e0204 */
[----:B--2---:R-:W-:Y:S02]  /*86b0*/  @!P2 IMAD.WIDE R8, R0, 0x2, R6 ;  /* 0x000000020008a825 */ /* 0x004fe400078e0206 */
[----:B------:R-:W-:-:S04]  /*86c0*/  @!P1 SHF.R.S32.HI R0, RZ, 0x1f, R3 ;  /* 0x0000001fff009819 */ /* 0x000fc80000011403 */
[----:B------:R-:W-:Y:S01]  /*86d0*/  @!P1 LEA.HI R0, R0, R3, RZ, 0x2 ;  /* 0x0000000300009211 */ /* 0x000fe200078f10ff */
[----:B------:R1:W5:Y:S03]  /*86e0*/  @!P2 LD.E.64 R50, [R8.64] ;  /* 0x000000140832a980 */ /* 0x000366000c101b00 */
[----:B------:R-:W-:Y:S01]  /*86f0*/  @!P1 LOP3.LUT R0, R0, 0xfffffffc, RZ, 0xc0, !PT ;  /* 0xfffffffc00009812 */ /* 0x000fe200078ec0ff */
[----:B------:R-:W-:Y:S01]  /*8700*/  CS2R R54, SRZ ;  /* 0x0000000000367805 */ /* 0x000fe2000001ff00 */
[----:B------:R-:W-:Y:S01]  /*8710*/  @!P0 SHF.R.S32.HI R3, RZ, 0x1f, R12 ;  /* 0x0000001fff038819 */ /* 0x000fe2000001140c */
[----:B------:R-:W-:-:S03]  /*8720*/  CS2R R48, SRZ ;  /* 0x0000000000307805 */ /* 0x000fc6000001ff00 */
[----:B------:R-:W-:Y:S01]  /*8730*/  @!P0 LEA.HI R3, R3, R12, RZ, 0x2 ;  /* 0x0000000c03038211 */ /* 0x000fe200078f10ff */
[----:B------:R-:W-:Y:S01]  /*8740*/  CS2R R52, SRZ ;  /* 0x0000000000347805 */ /* 0x000fe2000001ff00 */
[C---:B------:R-:W-:Y:S01]  /*8750*/  @!P1 IMAD.WIDE R12, R0.reuse, 0x2, R6 ;  /* 0x00000002000c9825 */ /* 0x040fe200078e0206 */
[----:B------:R2:W5:Y:S01]  /*8760*/  @!P2 LD.E.64 R48, [R10.64] ;  /* 0x000000140a30a980 */ /* 0x000562000c101b00 */
[----:B------:R-:W-:Y:S01]  /*8770*/  CS2R R56, SRZ ;  /* 0x0000000000387805 */ /* 0x000fe2000001ff00 */
[----:B------:R-:W-:Y:S02]  /*8780*/  CS2R R58, SRZ ;  /* 0x00000000003a7805 */ /* 0x000fe4000001ff00 */
[----:B------:R3:W5:Y:S01]  /*8790*/  @!P1 LD.E.64 R52, [R12.64] ;  /* 0x000000140c349980 */ /* 0x000762000c101b00 */
[----:B-1----:R-:W-:-:S05]  /*87a0*/  @!P1 IMAD.WIDE R8, R0, 0x2, R4 ;  /* 0x0000000200089825 */ /* 0x002fca00078e0204 */
[----:B------:R1:W5:Y:S01]  /*87b0*/  @!P1 LD.E.64 R54, [R8.64] ;  /* 0x0000001408369980 */ /* 0x000362000c101b00 */
[C---:B---3--:R-:W-:Y:S02]  /*87c0*/  IADD3 R12, R17.reuse, 0x20, RZ ;  /* 0x00000020110c7810 */ /* 0x048fe40007ffe0ff */
[----:B------:R-:W-:Y:S02]  /*87d0*/  IADD3 R13, R17, 0x28, RZ ;  /* 0x00000028110d7810 */ /* 0x000fe40007ffe0ff */
[----:B-1----:R-:W-:-:S05]  /*87e0*/  @!P0 LOP3.LUT R8, R3, 0xfffffffc, RZ, 0xc0, !PT ;  /* 0xfffffffc03088812 */ /* 0x002fca00078ec0ff */
[----:B--2---:R-:W-:-:S04]  /*87f0*/  @!P0 IMAD.WIDE R10, R8, 0x2, R4 ;  /* 0x00000002080a8825 */ /* 0x004fc800078e0204 */
[----:B------:R-:W-:Y:S01]  /*8800*/  @!P0 IMAD.WIDE R8, R8, 0x2, R6 ;  /* 0x0000000208088825 */ /* 0x000fe200078e0206 */
[----:B------:R1:W5:Y:S01]  /*8810*/  @!P0 LD.E.64 R56, [R10.64] ;  /* 0x000000140a388980 */ /* 0x000362000c101b00 */
[----:B------:R-:W-:-:S03]  /*8820*/  ISETP.GE.AND P1, PT, R12, c[0x0][0x27c], PT ;  /* 0x00009f000c007a0c */ /* 0x000fc60003f26270 */
[----:B------:R2:W5:Y:S01]  /*8830*/  @!P0 LD.E.64 R58, [R8.64] ;  /* 0x00000014083a8980 */ /* 0x000562000c101b00 */
[----:B------:R-:W-:-:S09]  /*8840*/  ISETP.GE.AND P0, PT, R13, c[0x0][0x27c], PT ;  /* 0x00009f000d007a0c */ /* 0x000fd20003f06270 */
[----:B------:R-:W-:-:S04]  /*8850*/  @!P1 SHF.R.S32.HI R3, RZ, 0x1f, R12 ;  /* 0x0000001fff039819 */ /* 0x000fc8000001140c */
        /* <DEDUP_REMOVED lines=17> */
.L_x_790:
[----:B--23--:R-:W-:Y:S05]  /*8970*/  BSYNC B0 ;  /* 0x0000000000007941 */ /* 0x00cfea0003800000 */
.L_x_789:
[----:B-----5:R-:W-:Y:S01]  /*8980*/  IMAD.MOV.U32 R0, RZ, RZ, R68 ;  /* 0x000000ffff007224 */ /* 0x020fe200078e0044 */
[----:B------:R-:W-:Y:S01]  /*8990*/  UIADD3 UR4, -UR12, UR7, URZ ;  /* 0x000000070c047290 */ /* 0x000fe2000fffe13f */
[----:B-1----:R-:W-:Y:S01]  /*89a0*/  IMAD.MOV.U32 R5, RZ, RZ, R69 ;  /* 0x000000ffff057224 */ /* 0x002fe200078e0045 */
[----:B------:R-:W-:Y:S01]  /*89b0*/  LEA.HI R7, R47, R47, RZ, 0x1 ;  /* 0x0000002f2f077211 */ /* 0x000fe200078f08ff */
[----:B------:R-:W-:Y:S01]  /*89c0*/  IMAD.MOV.U32 R4, RZ, RZ, R60 ;  /* 0x000000ffff047224 */ /* 0x000fe200078e003c */
[----:B------:R-:W-:Y:S01]  /*89d0*/  UISETP.LT.AND UP0, UPT, UR4, 0x80, UPT ;  /* 0x000000800400788c */ /* 0x000fe2000bf01270 */
[----:B------:R-:W-:Y:S01]  /*89e0*/  IMAD.MOV.U32 R3, RZ, RZ, R61 ;  /* 0x000000ffff037224 */ /* 0x000fe200078e003d */
[----:B------:R-:W-:Y:S01]  /*89f0*/  PRMT R90, R5, 0x5410, R0 ;  /* 0x00005410055a7816 */ /* 0x000fe20000000000 */
[----:B------:R-:W-:Y:S01]  /*8a00*/  IMAD.MOV.U32 R0, RZ, RZ, R56 ;  /* 0x000000ffff007224 */ /* 0x000fe200078e0038 */
[----:B------:R-:W-:Y:S01]  /*8a10*/  USEL UR4, UR4, 0x80, UP0 ;  /* 0x0000008004047887 */ /* 0x000fe20008000000 */
[----:B------:R-:W-:Y:S01]  /*8a20*/  IMAD.MOV.U32 R5, RZ, RZ, R57 ;  /* 0x000000ffff057224 */ /* 0x000fe200078e0039 */
[----:B------:R-:W-:Y:S01]  /*8a30*/  PRMT R87, R3, 0x5410, R4 ;  /* 0x0000541003577816 */ /* 0x000fe20000000004 */
[----:B------:R-:W-:Y:S01]  /*8a40*/  IMAD.MOV.U32 R4, RZ, RZ, R54 ;  /* 0x000000ffff047224 */ /* 0x000fe200078e0036 */
[----:B------:R-:W-:Y:S01]  /*8a50*/  PRMT R85, R85, 0x5410, R0 ;  /* 0x0000541055557816 */ /* 0x000fe20000000000 */
[----:B------:R-:W-:Y:S01]  /*8a60*/  IMAD.MOV.U32 R0, RZ, RZ, R48 ;  /* 0x000000ffff007224 */ /* 0x000fe200078e0030 */
[----:B------:R-:W-:Y:S01]  /*8a70*/  ISETP.GE.AND P0, PT, R47, UR4, PT ;  /* 0x000000042f007c0c */ /* 0x000fe2000bf06270 */
[----:B------:R-:W-:Y:S01]  /*8a80*/  IMAD.MOV.U32 R3, RZ, RZ, R55 ;  /* 0x000000ffff037224 */ /* 0x000fe200078e0037 */
[----:B------:R-:W-:Y:S01]  /*8a90*/  PRMT R85, R5, 0x7610, R85 ;  /* 0x0000761005557816 */ /* 0x000fe20000000055 */
[----:B------:R-:W-:-:S04]  /*8aa0*/  DEPBAR.LE SB0, 0x1 ;  /* 0x000080400000791a */ /* 0x000fc80000000000 */
[----:B------:R-:W-:Y:S01]  /*8ab0*/  PRMT R81, R81, 0x5410, R0 ;  /* 0x0000541051517816 */ /* 0x000fe20000000000 */
[----:B------:R-:W-:Y:S01]  /*8ac0*/  IMAD.MOV.U32 R0, RZ, RZ, R49 ;  /* 0x000000ffff007224 */ /* 0x000fe200078e0031 */
[----:B------:R-:W-:Y:S01]  /*8ad0*/  SHF.R.S32.HI R5, RZ, 0x1f, R46 ;  /* 0x0000001fff057819 */ /* 0x000fe2000001142e */
[----:B------:R-:W-:Y:S01]  /*8ae0*/  BSSY B1, `(.L_x_791) ;  /* 0x000015d000017945 */ /* 0x000fe20003800000 */
[----:B------:R-:W-:Y:S01]  /*8af0*/  PRMT R83, R3, 0x5410, R4 ;  /* 0x0000541003537816 */ /* 0x000fe20000000004 */
[----:B------:R-:W-:Y:S01]  /*8b00*/  IMAD.MOV.U32 R4, RZ, RZ, R26 ;  /* 0x000000ffff047224 */ /* 0x000fe200078e001a */
[----:B------:R-:W-:Y:S01]  /*8b10*/  PRMT R81, R0, 0x7610, R81 ;  /* 0x0000761000517816 */ /* 0x000fe20000000051 */
[----:B------:R-:W-:Y:S01]  /*8b20*/  IMAD.MOV.U32 R3, RZ, RZ, R27 ;  /* 0x000000ffff037224 */ /* 0x000fe200078e001b */
[----:B------:R-:W-:Y:S01]  /*8b30*/  LEA.HI R0, R5, R46, RZ, 0x2 ;  /* 0x0000002e05007211 */ /* 0x000fe200078f10ff */
[----:B------:R-:W-:-:S03]  /*8b40*/  IMAD.MOV.U32 R5, RZ, RZ, R66 ;  /* 0x000000ffff057224 */ /* 0x000fc600078e0042 */
[----:B------:R-:W-:Y:S01]  /*8b50*/  PRMT R78, R3, 0x5410, R4 ;  /* 0x00005410034e7816 */ /* 0x000fe20000000004 */
[----:B------:R-:W-:Y:S01]  /*8b60*/  IMAD.MOV.U32 R3, RZ, RZ, R67 ;  /* 0x000000ffff037224 */ /* 0x000fe200078e0043 */
[----:B------:R-:W-:Y:S01]  /*8b70*/  LOP3.LUT R4, R0, 0xfffffffc, RZ, 0xc0, !PT ;  /* 0xfffffffc00047812 */ /* 0x000fe200078ec0ff */
[----:B------:R-:W-:-:S03]  /*8b80*/  IMAD.MOV.U32 R0, RZ, RZ, R62 ;  /* 0x000000ffff007224 */ /* 0x000fc600078e003e */
[----:B------:R-:W-:Y:S01]  /*8b90*/  PRMT R88, R3, 0x5410, R5 ;  /* 0x0000541003587816 */ /* 0x000fe20000000005 */
[----:B------:R-:W-:Y:S01]  /*8ba0*/  IMAD.IADD R6, R46, 0x1, -R4 ;  /* 0x000000012e067824 */ /* 0x000fe200078e0a04 */
[----:B------:R-:W-:Y:S01]  /*8bb0*/  PRMT R86, R86, 0x5410, R0 ;  /* 0x0000541056567816 */ /* 0x000fe20000000000 */
[----:B------:R-:W-:Y:S02]  /*8bc0*/  IMAD.MOV.U32 R0, RZ, RZ, R63 ;  /* 0x000000ffff007224 */ /* 0x000fe400078e003f */
[----:B------:R-:W-:Y:S01]  /*8bd0*/  IMAD.SHL.U32 R3, R6, 0x40, RZ ;  /* 0x0000004006037824 */ /* 0x000fe200078e00ff */
[----:B------:R-:W-:Y:S01]  /*8be0*/  BAR.SYNC.DEFER_BLOCKING 0x0 ;  /* 0x0000000000007b1d */ /* 0x000fe20000010000 */
[----:B------:R-:W-:Y:S01]  /*8bf0*/  IMAD.MOV.U32 R5, RZ, RZ, R58 ;  /* 0x000000ffff057224 */ /* 0x000fe200078e003a */
[----:B------:R-:W-:Y:S01]  /*8c00*/  PRMT R86, R0, 0x7610, R86 ;  /* 0x0000761000567816 */ /* 0x000fe20000000056 */
[----:B------:R-:W-:Y:S01]  /*8c10*/  IMAD.MOV.U32 R4, RZ, RZ, R59 ;  /* 0x000000ffff047224 */ /* 0x000fe200078e003b */
[----:B------:R-:W-:Y:S01]  /*8c20*/  LOP3.LUT R0, R3, 0xc0, RZ, 0xc0, !PT ;  /* 0x000000c003007812 */ /* 0x000fe200078ec0ff */
[----:B------:R-:W-:Y:S01]  /*8c30*/  IMAD.MOV.U32 R3, RZ, RZ, R52 ;  /* 0x000000ffff037224 */ /* 0x000fe200078e0034 */
[----:B------:R-:W-:Y:S01]  /*8c40*/  LOP3.LUT P1, RZ, R6, 0x2, RZ, 0xc0, !PT ;  /* 0x0000000206ff7812 */ /* 0x000fe2000782c0ff */
[----:B------:R-:W-:Y:S01]  /*8c50*/  IMAD.MOV.U32 R6, RZ, RZ, R51 ;  /* 0x000000ffff067224 */ /* 0x000fe200078e0033 */
[----:B------:R-:W-:-:S02]  /*8c60*/  PRMT R84, R4, 0x5410, R5 ;  /* 0x0000541004547816 */ /* 0x000fc40000000005 */
[----:B------:R-:W-:Y:S02]  /*8c70*/  LOP3.LUT R4, R0, 0x8, R64, 0xf8, !PT ;  /* 0x0000000800047812 */ /* 0x000fe400078ef840 */
[----:B------:R-:W-:Y:S02]  /*8c80*/  SHF.R.U32.HI R0, RZ, 0x3, R0 ;  /* 0x00000003ff007819 */ /* 0x000fe40000011600 */
[----:B------:R-:W-:Y:S01]  /*8c90*/  PRMT R82, R82, 0x5410, R3 ;  /* 0x0000541052527816 */ /* 0x000fe20000000003 */
[----:B------:R-:W-:Y:S01]  /*8ca0*/  IMAD.MOV.U32 R3, RZ, RZ, R50 ;  /* 0x000000ffff037224 */ /* 0x000fe200078e0032 */
[----:B------:R-:W-:Y:S01]  /*8cb0*/  LOP3.LUT R5, R4, R0, RZ, 0x3c, !PT ;  /* 0x0000000004057212 */ /* 0x000fe200078e3cff */
[----:B------:R-:W-:Y:S01]  /*8cc0*/  IMAD.MOV.U32 R4, RZ, RZ, R53 ;  /* 0x000000ffff047224 */ /* 0x000fe200078e0035 */
[----:B------:R-:W-:Y:S02]  /*8cd0*/  LOP3.LUT R0, R7, 0x7fffffe, RZ, 0xc0, !PT ;  /* 0x07fffffe07007812 */ /* 0x000fe400078ec0ff */
[----:B------:R-:W-:-:S02]  /*8ce0*/  PRMT R64, R64, 0x5410, R3 ;  /* 0x0000541040407816 */ /* 0x000fc40000000003 */
[----:B------:R-:W-:Y:S01]  /*8cf0*/  PRMT R82, R4, 0x7610, R82 ;  /* 0x0000761004527816 */ /* 0x000fe20000000052 */
[----:B------:R-:W-:Y:S01]  /*8d00*/  IMAD.IADD R0, R47, 0x1, -R0 ;  /* 0x000000012f007824 */ /* 0x000fe200078e0a00 */
[----:B------:R-:W-:Y:S01]  /*8d10*/  PRMT R64, R6, 0x7610, R64 ;  /* 0x0000761006407816 */ /* 0x000fe20000000040 */
[----:B------:R-:W-:Y:S02]  /*8d20*/  IMAD.MOV.U32 R4, RZ, RZ, R45 ;  /* 0x000000ffff047224 */ /* 0x000fe400078e002d */
[----:B------:R-:W-:-:S04]  /*8d30*/  IMAD R0, R89, 0x8, R0 ;  /* 0x0000000859007824 */ /* 0x000fc800078e0200 */
[----:B------:R-:W-:Y:S02]  /*8d40*/  IMAD.U32 R0, R0, 0x20, R5 ;  /* 0x0000002000007824 */ /* 0x000fe400078e0005 */
[----:B------:R-:W-:-:S03]  /*8d50*/  IMAD.MOV.U32 R5, RZ, RZ, R44 ;  /* 0x000000ffff057224 */ /* 0x000fc600078e002c */
[C---:B------:R-:W-:Y:S02]  /*8d60*/  IADD3 R3, R0.reuse, 0x10, RZ ;  /* 0x0000001000037810 */ /* 0x040fe40007ffe0ff */
[----:B------:R-:W-:Y:S02]  /*8d70*/  @P1 IADD3 R3, R0, -0x10, RZ ;  /* 0xfffffff000031810 */ /* 0x000fe40007ffe0ff */
[----:B------:R-:W-:Y:S02]  /*8d80*/  PRMT R46, R4, 0x5410, R5 ;  /* 0x00005410042e7816 */ /* 0x000fe40000000005 */
[----:B------:R-:W-:Y:S02]  /*8d90*/  LEA R24, R0, 0x6100, 0x1 ;  /* 0x0000610000187811 */ /* 0x000fe400078e08ff */
[----:B------:R-:W-:Y:S01]  /*8da0*/  LEA R25, R3, 0x6100, 0x1 ;  /* 0x0000610003197811 */ /* 0x000fe200078e08ff */
        /* <DEDUP_REMOVED lines=15> */
[C---:B------:R-:W-:Y:S01]  /*8ea0*/  IMAD.U32 R16, R3.reuse, 0x10000, RZ ;  /* 0x0001000003107824 */ /* 0x040fe200078e00ff */
[----:B------:R-:W-:Y:S02]  /*8eb0*/  LOP3.LUT R18, R3, 0xffff0000, RZ, 0xc0, !PT ;  /* 0xffff000003127812 */ /* 0x000fe400078ec0ff */
[C---:B-1----:R-:W-:Y:S01]  /*8ec0*/  LOP3.LUT R8, R6.reuse, 0xffff0000, RZ, 0xc0, !PT ;  /* 0xffff000006087812 */ /* 0x042fe200078ec0ff */
[----:B------:R-:W-:Y:S01]  /*8ed0*/  IMAD.U32 R9, R6, 0x10000, RZ ;  /* 0x0001000006097824 */ /* 0x000fe200078e00ff */
[C---:B------:R-:W-:Y:S01]  /*8ee0*/  LOP3.LUT R6, R7.reuse, 0xffff0000, RZ, 0xc0, !PT ;  /* 0xffff000007067812 */ /* 0x040fe200078ec0ff */
[----:B------:R-:W-:Y:S01]  /*8ef0*/  IMAD.U32 R10, R7, 0x10000, RZ ;  /* 0x00010000070a7824 */ /* 0x000fe200078e00ff */
[----:B------:R-:W-:Y:S01]  /*8f00*/  SHF.L.U32 R13, R4, 0x10, RZ ;  /* 0x00000010040d7819 */ /* 0x000fe200000006ff */
[----:B------:R-:W-:Y:S01]  /*8f10*/  FMUL.FTZ R0, R8, R15 ;  /* 0x0000000f08007220 */ /* 0x000fe20000410000 */
[----:B------:R-:W-:Y:S01]  /*8f20*/  LOP3.LUT R7, R4, 0xffff0000, RZ, 0xc0, !PT ;  /* 0xffff000004077812 */ /* 0x000fe200078ec0ff */
[-C--:B------:R-:W-:Y:S01]  /*8f30*/  FMUL.FTZ R8, R8, R16.reuse ;  /* 0x0000001008087220 */ /* 0x080fe20000410000 */
[----:B------:R-:W-:Y:S01]  /*8f40*/  LOP3.LUT R4, R5, 0xffff0000, RZ, 0xc0, !PT ;  /* 0xffff000005047812 */ /* 0x000fe200078ec0ff */
[----:B------:R-:W-:Y:S01]  /*8f50*/  FFMA.FTZ R16, R9, R16, -R0 ;  /* 0x0000001009107223 */ /* 0x000fe20000010800 */
[----:B------:R-:W-:Y:S01]  /*8f60*/  SHF.L.U32 R14, R5, 0x10, RZ ;  /* 0x00000010050e7819 */ /* 0x000fe200000006ff */
[----:B------:R-:W-:-:S02]  /*8f70*/  FMUL.FTZ R3, R6, R19 ;  /* 0x0000001306037220 */ /* 0x000fc40000410000 */
[-C--:B------:R-:W-:Y:S02]  /*8f80*/  FMUL.FTZ R0, R6, R18.reuse ;  /* 0x0000001206007220 */ /* 0x080fe40000410000 */
[----:B------:R-:W-:Y:S01]  /*8f90*/  FFMA.FTZ R15, R9, R15, R8 ;  /* 0x0000000f090f7223 */ /* 0x000fe20000010008 */
[----:B------:R-:W-:Y:S01]  /*8fa0*/  SHF.L.U32 R8, R12, 0x10, RZ ;  /* 0x000000100c087819 */ /* 0x000fe200000006ff */
[C---:B------:R-:W-:Y:S01]  /*8fb0*/  IMAD.U32 R6, R11.reuse, 0x10000, RZ ;  /* 0x000100000b067824 */ /* 0x040fe200078e00ff */
[----:B------:R-:W-:Y:S01]  /*8fc0*/  LOP3.LUT R11, R11, 0xffff0000, RZ, 0xc0, !PT ;  /* 0xffff00000b0b7812 */ /* 0x000fe200078ec0ff */
[----:B------:R-:W-:Y:S01]  /*8fd0*/  FFMA.FTZ R9, R10, R18, -R3 ;  /* 0x000000120a097223 */ /* 0x000fe20000010803 */
[----:B------:R-:W-:Y:S01]  /*8fe0*/  LOP3.LUT R12, R12, 0xffff0000, RZ, 0xc0, !PT ;  /* 0xffff00000c0c7812 */ /* 0x000fe200078ec0ff */
[----:B------:R-:W-:Y:S02]  /*8ff0*/  FFMA.FTZ R10, R10, R19, R0 ;  /* 0x000000130a0a7223 */ /* 0x000fe40000010000 */
[----:B------:R-:W-:-:S02]  /*9000*/  FMUL.FTZ R5, R7, R6 ;  /* 0x0000000607057220 */ /* 0x000fc40000410000 */
[----:B------:R-:W-:Y:S02]  /*9010*/  FMUL.FTZ R0, R4, R11 ;  /* 0x0000000b04007220 */ /* 0x000fe40000410000 */
[----:B------:R-:W-:Y:S01]  /*9020*/  FMUL.FTZ R3, R7, R8 ;  /* 0x0000000807037220 */ /* 0x000fe20000410000 */
[----:B------:R-:W-:Y:S01]  /*9030*/  F2FP.BF16.PACK_AB R7, R10, R9 ;  /* 0x000000090a07723e */ /* 0x000fe200000010ff */
[----:B------:R-:W-:Y:S02]  /*9040*/  FMUL.FTZ R4, R4, R12 ;  /* 0x0000000c04047220 */ /* 0x000fe40000410000 */
[C---:B------:R-:W-:Y:S02]  /*9050*/  FFMA.FTZ R8, R13.reuse, R8, -R5 ;  /* 0x000000080d087223 */ /* 0x040fe40000010805 */
[----:B------:R-:W-:Y:S01]  /*9060*/  FFMA.FTZ R3, R13, R6, R3 ;  /* 0x000000060d037223 */ /* 0x000fe20000010003 */
[----:B------:R-:W-:Y:S01]  /*9070*/  F2FP.BF16.PACK_AB R6, R15, R16 ;  /* 0x000000100f06723e */ /* 0x000fe200000010ff */
[----:B------:R-:W-:-:S02]  /*9080*/  FFMA.FTZ R0, R14, R12, -R0 ;  /* 0x0000000c0e007223 */ /* 0x000fc40000010800 */
[----:B------:R-:W-:Y:S01]  /*9090*/  FFMA.FTZ R5, R14, R11, R4 ;  /* 0x0000000b0e057223 */ /* 0x000fe20000010004 */
[----:B------:R-:W-:-:S04]  /*90a0*/  F2FP.BF16.PACK_AB R4, R3, R8 ;  /* 0x000000080304723e */ /* 0x000fc800000010ff */
[----:B------:R-:W-:-:S05]  /*90b0*/  F2FP.BF16.PACK_AB R5, R5, R0 ;  /* 0x000000000505723e */ /* 0x000fca00000010ff */
[----:B------:R1:W-:Y:S02]  /*90c0*/  STS.128 [R24], R4 ;  /* 0x0000000418007388 */ /* 0x0003e40000000c00 */
.L_x_794:
[----:B------:R-:W-:Y:S05]  /*90d0*/  BSYNC B0 ;  /* 0x0000000000007941 */ /* 0x000fea0003800000 */
.L_x_793:
        /* <DEDUP_REMOVED lines=50> */
.L_x_796:
[----:B------:R-:W-:Y:S05]  /*9400*/  BSYNC B0 ;  /* 0x0000000000007941 */ /* 0x000fea0003800000 */
.L_x_795:
        /* <DEDUP_REMOVED lines=49> */
[----:B------:R1:W-:Y:S02]  /*9720*/  STS.128 [R24+0x2000], R4 ;  /* 0x0020000418007388 */ /* 0x0003e40000000c00 */
.L_x_798:
[----:B------:R-:W-:Y:S05]  /*9730*/  BSYNC B0 ;  /* 0x0000000000007941 */ /* 0x000fea0003800000 */
.L_x_797:
        /* <DEDUP_REMOVED lines=50> */
.L_x_800:
[----:B------:R-:W-:Y:S05]  /*9a60*/  BSYNC B0 ;  /* 0x0000000000007941 */ /* 0x000fea0003800000 */
.L_x_799:
        /* <DEDUP_REMOVED lines=50> */
.L_x_802:
[----:B------:R-:W-:Y:S05]  /*9d90*/  BSYNC B0 ;  /* 0x0000000000007941 */ /* 0x000fea0003800000 */
.L_x_801:
        /* <DEDUP_REMOVED lines=49> */
.L_x_792:
[----:B------:R-:W-:Y:S05]  /*a0b0*/  BSYNC B1 ;  /* 0x0000000000017941 */ /* 0x000fea0003800000 */
.L_x_791:
[----:B------:R-:W-:-:S04]  /*a0c0*/  IADD3 R0, R47, 0x40, RZ ;  /* 0x000000402f007810 */ /* 0x000fc80007ffe0ff */
[----:B------:R-:W-:-:S13]  /*a0d0*/  ISETP.GE.AND P0, PT, R0, UR4, PT ;  /* 0x0000000400007c0c */ /* 0x000fda000bf06270 */
        /* <DEDUP_REMOVED lines=50> */
.L_x_805:
[----:B------:R-:W-:Y:S05]  /*a400*/  BSYNC B0 ;  /* 0x0000000000007941 */ /* 0x000fea0003800000 */
.L_x_804:
        /* <DEDUP_REMOVED lines=50> */
.L_x_807:
[----:B------:R-:W-:Y:S05]  /*a730*/  BSYNC B0 ;  /* 0x0000000000007941 */ /* 0x000fea0003800000 */
.L_x_806:
        /* <DEDUP_REMOVED lines=50> */
.L_x_809:
[----:B------:R-:W-:Y:S05]  /*aa60*/  BSYNC B0 ;  /* 0x0000000000007941 */ /* 0x000fea0003800000 */
.L_x_808:
        /* <DEDUP_REMOVED lines=50> */
.L_x_811:
[----:B------:R-:W-:Y:S05]  /*ad90*/  BSYNC B0 ;  /* 0x0000000000007941 */ /* 0x000fea0003800000 */
.L_x_810:
        /* <DEDUP_REMOVED lines=50> */
.L_x_813:
[----:B------:R-:W-:Y:S05]  /*b0c0*/  BSYNC B0 ;  /* 0x0000000000007941 */ /* 0x000fea0003800000 */
.L_x_812:
        /* <DEDUP_REMOVED lines=28> */
[----:B------:R-:W-:Y:S02]  /*b290*/  FMUL.FTZ R0, R6, R17 ;  /* 0x0000001106007220 */ /* 0x000fe40000410000 */
        /* <DEDUP_REMOVED lines=19> */
[----:B------:R1:W-:Y:S01]  /*b3d0*/  STS.128 [R25+0x5000], R4 ;  /* 0x0050000419007388 */ /* 0x0003e20000000c00 */
[----:B------:R-:W-:Y:S05]  /*b3e0*/  BRA `(.L_x_803) ;  /* 0x00003c9000007947 */ /* 0x000fea0003800000 */
.L_x_786:
[----:B------:R-:W-:Y:S01]  /*b3f0*/  PLOP3.LUT P1, PT, PT, PT, UP2, 0x80, 0x0 ;  /* 0x000000000000781c */ /* 0x000fe20003f2f028 */
[----:B------:R-:W-:Y:S01]  /*b400*/  IMAD.MOV.U32 R6, RZ, RZ, R10 ;  /* 0x000000ffff067224 */ /* 0x000fe200078e000a */
[----:B------:R-:W-:Y:S01]  /*b410*/  PLOP3.LUT P0, PT, PT, PT, UP2, 0x80, 0x0 ;  /* 0x000000000000781c */ /* 0x000fe20003f0f028 */
[----:B------:R-:W-:Y:S01]  /*b420*/  IMAD.MOV.U32 R4, RZ, RZ, R8 ;  /* 0x000000ffff047224 */ /* 0x000fe200078e0008 */
        /* <DEDUP_REMOVED lines=15> */
[----:B------:R-:W-:-:S03]  /*b520*/  CS2R R20, SRZ ;  /* 0x0000000000147805 */ /* 0x000fc6000001ff00 */
        /* <DEDUP_REMOVED lines=8> */
[----:B------:R-:W-:-:S03]  /*b5b0*/  IMAD R0, R0, c[0x0][0x294], R8 ;  /* 0x0000a50000007a24 */ /* 0x000fc600078e0208 */
[----:B------:R-:W-:Y:S01]  /*b5c0*/  IADD3 R3, R7, R3, RZ ;  /* 0x0000000307037210 */ /* 0x000fe20007ffe0ff */
[----:B------:R-:W-:-:S03]  /*b5d0*/  IMAD.IADD R0, R5, 0x1, R0 ;  /* 0x0000000105007824 */ /* 0x000fc600078e0200 */
        /* <DEDUP_REMOVED lines=15> */
[----:B--2-4-:R-:W-:-:S04]  /*b6d0*/  @!P0 IMAD.WIDE R10, R64, 0x2, R6 ;  /* 0x00000002400a8825 */ /* 0x014fc800078e0206 */
[----:B-1-3--:R-:W-:Y:S01]  /*b6e0*/  @!P0 IMAD.WIDE R8, R64, 0x2, R4 ;  /* 0x0000000240088825 */ /* 0x00afe200078e0204 */
        /* <DEDUP_REMOVED lines=12> */
[----:B------:R-:W-:-:S04]  /*b7b0*/  @!P1 SHF.R.S32.HI R3, RZ, 0x1f, R12 ;  /* 0x0000001fff039819 */ /* 0x000fc8000001140c */
[----:B------:R-:W-:Y:S02]  /*b7c0*/  @!P0 SHF.R.S32.HI R0, RZ, 0x1f, R13 ;  /* 0x0000001fff008819 */ /* 0x000fe4000001140d */
[----:B--2---:R-:W-:Y:S02]  /*b7d0*/  @!P1 LEA.HI R8, R3, R12, RZ, 0x3 ;  /* 0x0000000c03089211 */ /* 0x004fe400078f18ff */
[----:B------:R-:W-:Y:S02]  /*b7e0*/  @!P0 LEA.HI R3, R0, R13, RZ, 0x3 ;  /* 0x0000000d00038211 */ /* 0x000fe400078f18ff */
[----:B------:R-:W-:Y:S02]  /*b7f0*/  @!P1 LOP3.LUT R0, R8, 0xfffffff8, RZ, 0xc0, !PT ;  /* 0xfffffff808009812 */ /* 0x000fe400078ec0ff */
[----:B------:R-:W-:-:S03]  /*b800*/  @!P0 LOP3.LUT R3, R3, 0xfffffff8, RZ, 0xc0, !PT ;  /* 0xfffffff803038812 */ /* 0x000fc600078ec0ff */
[----:B-1----:R-:W-:-:S04]  /*b810*/  @!P1 IMAD.WIDE R10, R0, 0x2, R6 ;  /* 0x00000002000a9825 */ /* 0x002fc800078e0206 */
[C---:B------:R-:W-:Y:S01]  /*b820*/  @!P0 IMAD.WIDE R8, R3.reuse, 0x2, R6 ;  /* 0x0000000203088825 */ /* 0x040fe200078e0206 */
[----:B------:R1:W5:Y:S03]  /*b830*/  @!P1 LD.E.128 R32, [R10.64] ;  /* 0x000000140a209980 */ /* 0x000366000c101d00 */
[--C-:B------:R-:W-:Y:S01]  /*b840*/  @!P1 IMAD.WIDE R6, R0, 0x2, R4.reuse ;  /* 0x0000000200069825 */ /* 0x100fe200078e0204 */
[----:B------:R1:W5:Y:S03]  /*b850*/  @!P0 LD.E.128 R48, [R8.64] ;  /* 0x0000001408308980 */ /* 0x000366000c101d00 */
[----:B------:R-:W-:Y:S01]  /*b860*/  @!P0 IMAD.WIDE R4, R3, 0x2, R4 ;  /* 0x0000000203048825 */ /* 0x000fe200078e0204 */
[----:B------:R1:W5:Y:S04]  /*b870*/  @!P1 LD.E.128 R36, [R6.64] ;  /* 0x0000001406249980 */ /* 0x000368000c101d00 */
[----:B------:R1:W5:Y:S02]  /*b880*/  @!P0 LD.E.128 R52, [R4.64] ;  /* 0x0000001404348980 */ /* 0x000364000c101d00 */
.L_x_815:
[----:B------:R-:W-:Y:S05]  /*b890*/  BSYNC B0 ;  /* 0x0000000000007941 */ /* 0x000fea0003800000 */
.L_x_814:
[----:B------:R-:W-:Y:S01]  /*b8a0*/  IADD3 R3, R24, 0x40, RZ ;  /* 0x0000004018037810 */ /* 0x000fe20007ffe0ff */
[----:B-----5:R-:W-:Y:S01]  /*b8b0*/  IMAD.MOV.U32 R0, RZ, RZ, R50 ;  /* 0x000000ffff007224 */ /* 0x020fe200078e0032 */
[----:B-1--4-:R1:W4:Y:S01]  /*b8c0*/  SHFL.IDX PT, R7, R15, 0x1, 0x1e1f ;  /* 0x003e1f000f077f89 */ /* 0x01232200000e0000 */
[----:B------:R-:W-:Y:S01]  /*b8d0*/  IMAD.MOV.U32 R5, RZ, RZ, R51 ;  /* 0x000000ffff057224 */ /* 0x000fe200078e0033 */
[----:B------:R-:W-:Y:S01]  /*b8e0*/  ISETP.GE.AND P0, PT, R3, UR7, PT ;  /* 0x0000000703007c0c */ /* 0x000fe2000bf06270 */
[----:B---3--:R-:W-:Y:S01]  /*b8f0*/  IMAD.MOV.U32 R4, RZ, RZ, R48 ;  /* 0x000000ffff047224 */ /* 0x008fe200078e0030 */
[----:B--2---:R1:W2:Y:S01]  /*b900*/  SHFL.IDX PT, R6, R25, 0x1, 0x1e1f ;  /* 0x003e1f0019067f89 */ /* 0x0042a200000e0000 */
        /* <DEDUP_REMOVED lines=33> */
[----:B------:R1:W3:Y:S01]  /*bb20*/  SHFL.IDX PT, R5, R14, 0x1, 0x1e1f ;  /* 0x003e1f000e057f89 */ /* 0x0002e200000e0000 */
[----:B------:R-:W-:Y:S01]  /*bb30*/  CS2R R68, SRZ ;  /* 0x0000000000447805 */ /* 0x000fe2000001ff00 */
[----:B------:R-:W-:Y:S01]  /*bb40*/  PRMT R66, R8, 0x7610, R66 ;  /* 0x0000761008427816 */ /* 0x000fe20000000042 */
[----:B------:R-:W-:Y:S01]  /*bb50*/  CS2R R58, SRZ ;  /* 0x00000000003a7805 */ /* 0x000fe2000001ff00 */
[----:B------:R-:W-:Y:S01]  /*bb60*/  PRMT R65, R0, 0x5410, R3 ;  /* 0x0000541000417816 */ /* 0x000fe20000000003 */
[----:B------:R-:W-:Y:S01]  /*bb70*/  IMAD.MOV.U32 R3, RZ, RZ, R20 ;  /* 0x000000ffff037224 */ /* 0x000fe200078e0014 */
[----:B------:R-:W-:Y:S01]  /*bb80*/  MOV R8, R23 ;  /* 0x0000001700087202 */ /* 0x000fe20000000f00 */
[----:B------:R-:W-:Y:S01]  /*bb90*/  IMAD.MOV.U32 R0, RZ, RZ, R21 ;  /* 0x000000ffff007224 */ /* 0x000fe200078e0015 */
[----:B------:R1:W1:Y:S01]  /*bba0*/  SHFL.IDX PT, R4, R26, 0x1, 0x1e1f ;  /* 0x003e1f001a047f89 */ /* 0x00026200000e0000 */
[----:B------:R-:W-:Y:S01]  /*bbb0*/  CS2R R56, SRZ ;  /* 0x0000000000387805 */ /* 0x000fe2000001ff00 */
[----:B------:R-:W-:Y:S01]  /*bbc0*/  PRMT R27, R8, 0x5410, R9 ;  /* 0x00005410081b7816 */ /* 0x000fe20000000009 */
[----:B------:R-:W-:Y:S01]  /*bbd0*/  CS2R R78, SRZ ;  /* 0x00000000004e7805 */ /* 0x000fe2000001ff00 */
[----:B------:R-:W-:Y:S01]  /*bbe0*/  PRMT R24, R0, 0x5410, R3 ;  /* 0x0000541000187816 */ /* 0x000fe20000000003 */
[----:B------:R-:W-:Y:S01]  /*bbf0*/  CS2R R76, SRZ ;  /* 0x00000000004c7805 */ /* 0x000fe2000001ff00 */
[----:B------:R-:W-:Y:S01]  /*bc00*/  CS2R R74, SRZ ;  /* 0x00000000004a7805 */ /* 0x000fe2000001ff00 */
[----:B------:R-:W-:Y:S01]  /*bc10*/  CS2R R72, SRZ ;  /* 0x0000000000487805 */ /* 0x000fe2000001ff00 */
[----:B------:R-:W-:Y:S01]  /*bc20*/  CS2R R62, SRZ ;  /* 0x00000000003e7805 */ /* 0x000fe2000001ff00 */
[----:B------:R-:W-:Y:S01]  /*bc30*/  CS2R R60, SRZ ;  /* 0x00000000003c7805 */ /* 0x000fe2000001ff00 */
[----:B------:R-:W-:Y:S05]  /*bc40*/  @P0 BRA `(.L_x_817) ;  /* 0x0000023000000947 */ /* 0x000fea0003800000 */
[C---:B--2-4-:R-:W-:Y:S01]  /*bc50*/  ISETP.GE.AND P0, PT, R64.reuse, c[0x0][0x27c], PT ;  /* 0x00009f0040007a0c */ /* 0x054fe20003f06270 */
[----:B------:R-:W-:Y:S01]  /*bc60*/  CS2R R58, SRZ ;  /* 0x00000000003a7805 */ /* 0x000fe2000001ff00 */
[----:B------:R-:W-:Y:S01]  /*bc70*/  CS2R R56, SRZ ;  /* 0x0000000000387805 */ /* 0x000fe2000001ff00 */
[----:B------:R-:W-:Y:S01]  /*bc80*/  CS2R R62, SRZ ;  /* 0x00000000003e7805 */ /* 0x000fe2000001ff00 */
[----:B------:R-:W-:Y:S01]  /*bc90*/  CS2R R60, SRZ ;  /* 0x00000000003c7805 */ /* 0x000fe2000001ff00 */
[----:B------:R-:W-:-:S02]  /*bca0*/  IADD3 R12, R64, 0x10, RZ ;  /* 0x00000010400c7810 */ /* 0x000fc40007ffe0ff */
[----:B------:R-:W-:-:S06]  /*bcb0*/  IADD3 R13, R64, 0x20, RZ ;  /* 0x00000020400d7810 */ /* 0x000fcc0007ffe0ff */
[----:B------:R-:W-:-:S04]  /*bcc0*/  @!P0 IMAD.WIDE R10, R64, 0x2, R6 ;  /* 0x00000002400a8825 */ /* 0x000fc800078e0206 */
        /* <DEDUP_REMOVED lines=27> */
.L_x_817:
[----:B--2-4-:R-:W-:Y:S05]  /*be80*/  BSYNC B0 ;  /* 0x0000000000007941 */ /* 0x014fea0003800000 */
.L_x_816:
[----:B-----5:R-:W-:Y:S01]  /*be90*/  IMAD.MOV.U32 R0, RZ, RZ, R82 ;  /* 0x000000ffff007224 */ /* 0x020fe200078e0052 */
[----:B------:R-:W-:Y:S01]  /*bea0*/  UIADD3 UR4, -UR12, UR7, URZ ;  /* 0x000000070c047290 */ /* 0x000fe2000fffe13f */
[----:B-1-3--:R-:W-:Y:S01]  /*beb0*/  IMAD.MOV.U32 R5, RZ, RZ, R83 ;  /* 0x000000ffff057224 */ /* 0x00afe200078e0053 */
[----:B------:R-:W-:-:S04]  /*bec0*/  DEPBAR.LE SB0, 0x1 ;  /* 0x000080400000791a */ /* 0x000fc80000000000 */
[----:B------:R-:W-:Y:S01]  /*bed0*/  IMAD.MOV.U32 R4, RZ, RZ, R80 ;  /* 0x000000ffff047224 */ /* 0x000fe200078e0050 */
[----:B------:R-:W-:Y:S01]  /*bee0*/  PRMT R105, R5, 0x5410, R0 ;  /* 0x0000541005697816 */ /* 0x000fe20000000000 */
[----:B------:R-:W-:Y:S01]  /*bef0*/  IMAD.MOV.U32 R3, RZ, RZ, R81 ;  /* 0x000000ffff037224 */ /* 0x000fe200078e0051 */
[----:B------:R-:W-:Y:S01]  /*bf00*/  MOV R0, R70 ;  /* 0x0000004600007202 */ /* 0x000fe20000000f00 */
[----:B------:R-:W-:Y:S01]  /*bf10*/  UISETP.LT.AND UP0, UPT, UR4, 0x80, UPT ;  /* 0x000000800400788c */ /* 0x000fe2000bf01270 */
[----:B------:R-:W-:Y:S01]  /*bf20*/  IMAD.MOV.U32 R5, RZ, RZ, R71 ;  /* 0x000000ffff057224 */ /* 0x000fe200078e0047 */
[----:B------:R-:W-:Y:S01]  /*bf30*/  BSSY B1, `(.L_x_818) ;  /* 0x0000197000017945 */ /* 0x000fe20003800000 */
[----:B------:R-:W-:Y:S01]  /*bf40*/  PRMT R103, R3, 0x5410, R4 ;  /* 0x0000541003677816 */ /* 0x000fe20000000004 */
[----:B------:R-:W-:Y:S01]  /*bf50*/  IMAD.MOV.U32 R4, RZ, RZ, R68 ;  /* 0x000000ffff047224 */ /* 0x000fe200078e0044 */
[----:B------:R-:W-:Y:S01]  /*bf60*/  PRMT R99, R99, 0x5410, R0 ;  /* 0x0000541063637816 */ /* 0x000fe20000000000 */
[----:B------:R-:W-:Y:S01]  /*bf70*/  IMAD.MOV.U32 R3, RZ, RZ, R69 ;  /* 0x000000ffff037224 */ /* 0x000fe200078e0045 */
[----:B------:R-:W-:Y:S01]  /*bf80*/  USEL UR4, UR4, 0x80, UP0 ;  /* 0x0000008004047887 */ /* 0x000fe20008000000 */
[----:B------:R-:W-:Y:S01]  /*bf90*/  IMAD.MOV.U32 R0, RZ, RZ, R58 ;  /* 0x000000ffff007224 */ /* 0x000fe200078e003a */
[----:B------:R-:W-:-:S02]  /*bfa0*/  PRMT R99, R5, 0x7610, R99 ;  /* 0x0000761005637816 */ /* 0x000fc40000000063 */
[----:B------:R-:W-:Y:S01]  /*bfb0*/  PRMT R98, R3, 0x5410, R4 ;  /* 0x0000541003627816 */ /* 0x000fe20000000004 */
[----:B------:R-:W-:Y:S01]  /*bfc0*/  IMAD.MOV.U32 R4, RZ, RZ, R56 ;  /* 0x000000ffff047224 */ /* 0x000fe200078e0038 */
[----:B------:R-:W-:Y:S01]  /*bfd0*/  PRMT R93, R93, 0x5410, R0 ;  /* 0x000054105d5d7816 */ /* 0x000fe20000000000 */
[----:B------:R-:W-:Y:S01]  /*bfe0*/  IMAD.MOV.U32 R3, RZ, RZ, R57 ;  /* 0x000000ffff037224 */ /* 0x000fe200078e0039 */
[----:B------:R-:W-:Y:S01]  /*bff0*/  MOV R5, R59 ;  /* 0x0000003b00057202 */ /* 0x000fe20000000f00 */
[----:B------:R-:W-:Y:S01]  /*c000*/  IMAD.MOV.U32 R0, RZ, RZ, R78 ;  /* 0x000000ffff007224 */ /* 0x000fe200078e004e */
[----:B------:R-:W-:Y:S01]  /*c010*/  BAR.SYNC.DEFER_BLOCKING 0x0 ;  /* 0x0000000000007b1d */ /* 0x000fe20000010000 */
[----:B------:R-:W-:Y:S02]  /*c020*/  ISETP.GE.AND P0, PT, R47, UR4, PT ;  /* 0x000000042f007c0c */ /* 0x000fe4000bf06270 */
[----:B------:R-:W-:Y:S01]  /*c030*/  PRMT R92, R3, 0x5410, R4 ;  /* 0x00005410035c7816 */ /* 0x000fe20000000004 */
[----:B------:R-:W-:Y:S01]  /*c040*/  IMAD.MOV.U32 R4, RZ, RZ, R76 ;  /* 0x000000ffff047224 */ /* 0x000fe200078e004c */
[----:B------:R-:W-:Y:S01]  /*c050*/  PRMT R102, R102, 0x5410, R0 ;  /* 0x0000541066667816 */ /* 0x000fe20000000000 */
[----:B------:R-:W-:Y:S01]  /*c060*/  IMAD.MOV.U32 R3, RZ, RZ, R77 ;  /* 0x000000ffff037224 */ /* 0x000fe200078e004d */
[----:B------:R-:W-:Y:S01]  /*c070*/  PRMT R93, R5, 0x7610, R93 ;  /* 0x00007610055d7816 */ /* 0x000fe2000000005d */
[----:B------:R-:W-:Y:S01]  /*c080*/  IMAD.MOV.U32 R0, RZ, RZ, R74 ;  /* 0x000000ffff007224 */ /* 0x000fe200078e004a */
[----:B------:R-:W-:-:S02]  /*c090*/  MOV R5, R79 ;  /* 0x0000004f00057202 */ /* 0x000fc40000000f00 */
[----:B------:R-:W-:Y:S01]  /*c0a0*/  PRMT R101, R3, 0x5410, R4 ;  /* 0x0000541003657816 */ /* 0x000fe20000000004 */
        /* <DEDUP_REMOVED lines=8> */
[----:B------:R-:W-:Y:S01]  /*c130*/  PRMT R97, R4, 0x7610, R97 ;  /* 0x0000761004617816 */ /* 0x000fe20000000061 */
[----:B------:R-:W-:Y:S01]  /*c140*/  IMAD.MOV.U32 R0, RZ, RZ, R61 ;  /* 0x000000ffff007224 */ /* 0x000fe200078e003d */
[----:B------:R-:W-:-:S04]  /*c150*/  MOV R4, R63 ;  /* 0x0000003f00047202 */ /* 0x000fc80000000f00 */
[----:B------:R-:W-:Y:S02]  /*c160*/  PRMT R91, R4, 0x5410, R5 ;  /* 0x00005410045b7816 */ /* 0x000fe40000000005 */
[----:B------:R-:W-:Y:S01]  /*c170*/  PRMT R90, R0, 0x5410, R3 ;  /* 0x00005410005a7816 */ /* 0x000fe20000000003 */
[----:B------:R-:W-:Y:S05]  /*c180*/  @P0 BRA `(.L_x_819) ;  /* 0x0000171000000947 */ /* 0x000fea0003800000 */
[----:B------:R-:W-:Y:S01]  /*c190*/  ISETP.GE.AND P0, PT, R64, c[0x0][0x27c], PT ;  /* 0x00009f0040007a0c */ /* 0x000fe20003f06270 */
[----:B------:R-:W-:-:S12]  /*c1a0*/  BSSY B0, `(.L_x_820) ;  /* 0x0000075000007945 */ /* 0x000fd80003800000 */
[----:B------:R-:W-:Y:S05]  /*c1b0*/  @P0 BRA `(.L_x_821) ;  /* 0x0000073000000947 */ /* 0x000fea0003800000 */
[----:B------:R-:W-:Y:S01]  /*c1c0*/  IMAD.MOV.U32 R4, RZ, RZ, c[0x0][0x27c] ;  /* 0x00009f00ff047624 */ /* 0x000fe200078e00ff */
[----:B------:R-:W-:Y:S01]  /*c1d0*/  LEA.HI R3, R47, R47, RZ, 0x1 ;  /* 0x0000002f2f037211 */ /* 0x000fe200078f08ff */
[----:B------:R-:W-:Y:S01]  /*c1e0*/  IMAD.SHL.U32 R0, R46, 0x40, RZ ;  /* 0x000000402e007824 */ /* 0x000fe200078e00ff */
[----:B------:R-:W-:Y:S02]  /*c1f0*/  SHF.R.U64 R12, R18, 0x10, R19 ;  /* 0x00000010120c7819 */ /* 0x000fe40000001213 */
[----:B------:R-:W-:Y:S02]  /*c200*/  LOP3.LUT R3, R3, 0x7fffffe, RZ, 0xc0, !PT ;  /* 0x07fffffe03037812 */ /* 0x000fe400078ec0ff */
[----:B------:R-:W-:Y:S02]  /*c210*/  LEA.HI R4, R4, R45, RZ, 0x1d ;  /* 0x0000002d04047211 */ /* 0x000fe400078fe8ff */
[----:B------:R-:W-:Y:S01]  /*c220*/  LOP3.LUT R0, R0, 0xc0, RZ, 0xc0, !PT ;  /* 0x000000c000007812 */ /* 0x000fe200078ec0ff */
[----:B------:R-:W-:Y:S01]  /*c230*/  IMAD.IADD R3, R47, 0x1, -R3 ;  /* 0x000000012f037824 */ /* 0x000fe200078e0a03 */
[----:B------:R-:W-:-:S02]  /*c240*/  SHF.R.S32.HI R6, RZ, 0x1f, R4 ;  /* 0x0000001fff067819 */ /* 0x000fc40000011404 */
[----:B------:R-:W-:Y:S01]  /*c250*/  LOP3.LUT R5, R0, 0x18, R64, 0xf8, !PT ;  /* 0x0000001800057812 */ /* 0x000fe200078ef840 */
[----:B------:R-:W-:Y:S01]  /*c260*/  IMAD R3, R89, 0x8, R3 ;  /* 0x0000000859037824 */ /* 0x000fe200078e0203 */
[----:B------:R-:W-:Y:S02]  /*c270*/  SHF.R.U32.HI R8, RZ, 0x3, R0 ;  /* 0x00000003ff087819 */ /* 0x000fe40000011600 */
[----:B------:R-:W-:Y:S01]  /*c280*/  LEA.HI R6, R6, R4, RZ, 0x2 ;  /* 0x0000000406067211 */ /* 0x000fe200078f10ff */
[----:B------:R-:W-:Y:S01]  /*c290*/  IMAD.SHL.U32 R4, R4, 0x8, RZ ;  /* 0x0000000804047824 */ /* 0x000fe200078e00ff */
[----:B------:R-:W-:Y:S01]  /*c2a0*/  LOP3.LUT R7, R5, R8, RZ, 0x3c, !PT ;  /* 0x0000000805077212 */ /* 0x000fe200078e3cff */
[----:B------:R-:W-:Y:S01]  /*c2b0*/  IMAD.SHL.U32 R5, R3, 0x20, RZ ;  /* 0x0000002003057824 */ /* 0x000fe200078e00ff */
[----:B------:R-:W-:Y:S02]  /*c2c0*/  SHF.L.U32 R3, R6, 0xa, RZ ;  /* 0x0000000a06037819 */ /* 0x000fe400000006ff */
[----:B------:R-:W-:Y:S01]  /*c2d0*/  LOP3.LUT R0, R0, 0x18, R4, 0xf8, !PT ;  /* 0x0000001800007812 */ /* 0x000fe200078ef804 */
[----:B------:R-:W-:Y:S01]  /*c2e0*/  IMAD.IADD R4, R5, 0x1, R7 ;  /* 0x0000000105047824 */ /* 0x000fe200078e0207 */
[----:B------:R-:W-:-:S02]  /*c2f0*/  LOP3.LUT R3, R3, 0x7ffff000, RZ, 0xc0, !PT ;  /* 0x7ffff00003037812 */ /* 0x000fc400078ec0ff */
[----:B------:R-:W-:Y:S01]  /*c300*/  LOP3.LUT R0, R0, R8, RZ, 0x3c, !PT ;  /* 0x0000000800007212 */ /* 0x000fe200078e3cff */
[----:B------:R-:W-:Y:S01]  /*c310*/  IMAD.SHL.U32 R44, R4, 0x2, RZ ;  /* 0x00000002042c7824 */ /* 0x000fe200078e00ff */
[----:B------:R-:W-:Y:S02]  /*c320*/  SHF.R.U64 R14, R20, 0x10, R21 ;  /* 0x00000010140e7819 */ /* 0x000fe40000001215 */
[----:B------:R-:W-:Y:S02]  /*c330*/  IADD3 R0, R0, R3, R5 ;  /* 0x0000000300007210 */ /* 0x000fe40007ffe005 */
[----:B------:R-:W1:Y:S01]  /*c340*/  LDS.128 R8, [R44+0x6100] ;  /* 0x006100002c087984 */ /* 0x000e620000000c00 */
[----:B------:R-:W-:Y:S02]  /*c350*/  PRMT R25, R29, 0x5432, R12 ;  /* 0x000054321d197816 */ /* 0x000fe4000000000c */
[----:B------:R-:W-:Y:S01]  /*c360*/  IMAD.SHL.U32 R42, R0, 0x2, RZ ;  /* 0x00000002002a7824 */ /* 0x000fe200078e00ff */
[----:B------:R-:W-:-:S02]  /*c370*/  SHF.R.U64 R0, R16, 0x10, R17 ;  /* 0x0000001010007819 */ /* 0x000fc40000001211 */
[----:B------:R-:W-:Y:S02]  /*c380*/  SHF.R.U32.HI R3, RZ, 0x10, R17 ;  /* 0x00000010ff037819 */ /* 0x000fe40000011611 */
[----:B------:R-:W2:Y:S01]  /*c390*/  LDS.128 R4, [R42+0x6100] ;  /* 0x006100002a047984 */ /* 0x000ea20000000c00 */
[----:B------:R-:W-:Y:S02]  /*c3a0*/  SHF.R.U32.HI R13, RZ, 0x10, R19 ;  /* 0x00000010ff0d7819 */ /* 0x000fe40000011613 */
[----:B------:R-:W-:Y:S02]  /*c3b0*/  PRMT R12, R24, 0x5432, R14 ;  /* 0x00005432180c7816 */ /* 0x000fe4000000000e */
[--C-:B------:R-:W-:Y:S02]  /*c3c0*/  SHF.R.U64 R16, R22, 0x10, R23.reuse ;  /* 0x0000001016107819 */ /* 0x100fe40000001217 */
[----:B------:R-:W-:Y:S02]  /*c3d0*/  SHF.R.U32.HI R17, RZ, 0x10, R23 ;  /* 0x00000010ff117819 */ /* 0x000fe40000011617 */
[----:B------:R-:W-:-:S02]  /*c3e0*/  PRMT R18, R28, 0x5432, R0 ;  /* 0x000054321c127816 */ /* 0x000fc40000000000 */
[----:B------:R-:W-:Y:S02]  /*c3f0*/  PRMT R20, R28, 0x5410, R3 ;  /* 0x000054101c147816 */ /* 0x000fe40000000003 */
[----:B------:R-:W-:Y:S01]  /*c400*/  PRMT R26, R29, 0x5410, R13 ;  /* 0x000054101d1a7816 */ /* 0x000fe2000000000d */
[----:B------:R-:W-:Y:S01]  /*c410*/  IMAD.U32 R29, R12, 0x10000, RZ ;  /* 0x000100000c1d7824 */ /* 0x000fe200078e00ff */
[----:B------:R-:W-:Y:S02]  /*c420*/  SHF.R.U32.HI R15, RZ, 0x10, R21 ;  /* 0x00000010ff0f7819 */ /* 0x000fe40000011615 */
[C---:B------:R-:W-:Y:S02]  /*c430*/  PRMT R22, R27.reuse, 0x5432, R16 ;  /* 0x000054321b167816 */ /* 0x040fe40000000010 */
[----:B------:R-:W-:Y:S02]  /*c440*/  PRMT R23, R27, 0x5410, R17 ;  /* 0x000054101b177816 */ /* 0x000fe40000000011 */
[----:B------:R-:W-:-:S02]  /*c450*/  PRMT R19, R24, 0x5410, R15 ;  /* 0x0000541018137816 */ /* 0x000fc4000000000f */
[----:B------:R-:W-:-:S03]  /*c460*/  LOP3.LUT R31, R12, 0xffff0000, RZ, 0xc0, !PT ;  /* 0xffff00000c1f7812 */ /* 0x000fc600078ec0ff */
[----:B------:R-:W-:Y:S01]  /*c470*/  IMAD.U32 R12, R19, 0x10000, RZ ;  /* 0x00010000130c7824 */ /* 0x000fe200078e00ff */
[C---:B-1----:R-:W-:Y:S01]  /*c480*/  SHF.L.U32 R16, R11.reuse, 0x10, RZ ;  /* 0x000000100b107819 */ /* 0x042fe200000006ff */
[----:B------:R-:W-:Y:S01]  /*c490*/  IMAD.U32 R13, R8, 0x10000, RZ ;  /* 0x00010000080d7824 */ /* 0x000fe200078e00ff */
[----:B------:R-:W-:Y:S01]  /*c4a0*/  LOP3.LUT R27, R11, 0xffff0000, RZ, 0xc0, !PT ;  /* 0xffff00000b1b7812 */ /* 0x000fe200078ec0ff */
[----:B------:R-:W-:Y:S01]  /*c4b0*/  IMAD.U32 R24, R10, 0x10000, RZ ;  /* 0x000100000a187824 */ /* 0x000fe200078e00ff */
[----:B------:R-:W-:Y:S01]  /*c4c0*/  SHF.L.U32 R11, R18, 0x10, RZ ;  /* 0x00000010120b7819 */ /* 0x000fe200000006ff */
        /* <DEDUP_REMOVED lines=8> */
[-C--:B------:R-:W-:Y:S01]  /*c550*/  FMUL.FTZ R3, R3, R11.reuse ;  /* 0x0000000b03037220 */ /* 0x080fe20000410000 */
[----:B------:R-:W-:Y:S01]  /*c560*/  LOP3.LUT R21, R6, 0xffff0000, RZ, 0xc0, !PT ;  /* 0xffff000006157812 */ /* 0x000fe200078ec0ff */
[----:B------:R-:W-:Y:S01]  /*c570*/  FFMA.FTZ R43, R13, R11, -R0 ;  /* 0x0000000b0d2b7223 */ /* 0x000fe20000010800 */
[----:B------:R-:W-:Y:S01]  /*c580*/  LOP3.LUT R11, R18, 0xffff0000, RZ, 0xc0, !PT ;  /* 0xffff0000120b7812 */ /* 0x000fe200078ec0ff */
[----:B------:R-:W-:Y:S01]  /*c590*/  IMAD.U32 R10, R6, 0x10000, RZ ;  /* 0x00010000060a7824 */ /* 0x000fe200078e00ff */
[----:B------:R-:W-:Y:S01]  /*c5a0*/  LOP3.LUT R9, R5, 0xffff0000, RZ, 0xc0, !PT ;  /* 0xffff000005097812 */ /* 0x000fe200078ec0ff */
[----:B------:R-:W-:-:S02]  /*c5b0*/  FMUL.FTZ R0, R4, R31 ;  /* 0x0000001f04007220 */ /* 0x000fc40000410000 */
[----:B------:R-:W-:Y:S01]  /*c5c0*/  FFMA.FTZ R41, R13, R29, R3 ;  /* 0x0000001d0d297223 */ /* 0x000fe20000010003 */
[----:B------:R-:W-:Y:S01]  /*c5d0*/  SHF.L.U32 R13, R23, 0x10, RZ ;  /* 0x00000010170d7819 */ /* 0x000fe200000006ff */
[----:B------:R-:W-:Y:S02]  /*c5e0*/  IMAD.U32 R6, R20, 0x10000, RZ ;  /* 0x0001000014067824 */ /* 0x000fe400078e00ff */
[-C--:B------:R-:W-:Y:S02]  /*c5f0*/  FMUL.FTZ R4, R4, R11.reuse ;  /* 0x0000000b04047220 */ /* 0x080fe40000410000 */
[----:B------:R-:W-:Y:S02]  /*c600*/  FMUL.FTZ R3, R8, R12 ;  /* 0x0000000c08037220 */ /* 0x000fe40000410000 */
[C---:B------:R-:W-:Y:S01]  /*c610*/  IMAD.U32 R5, R7.reuse, 0x10000, RZ ;  /* 0x0001000007057824 */ /* 0x040fe200078e00ff */
[----:B------:R-:W-:Y:S01]  /*c620*/  LOP3.LUT R7, R7, 0xffff0000, RZ, 0xc0, !PT ;  /* 0xffff000007077812 */ /* 0x000fe200078ec0ff */
[----:B------:R-:W-:Y:S01]  /*c630*/  FFMA.FTZ R40, R14, R11, -R0 ;  /* 0x0000000b0e287223 */ /* 0x000fe20000010800 */
[----:B------:R-:W-:Y:S01]  /*c640*/  LOP3.LUT R11, R20, 0xffff0000, RZ, 0xc0, !PT ;  /* 0xffff0000140b7812 */ /* 0x000fe200078ec0ff */
[-C--:B------:R-:W-:Y:S01]  /*c650*/  FMUL.FTZ R0, R8, R6.reuse ;  /* 0x0000000608007220 */ /* 0x080fe20000410000 */
[----:B------:R-:W-:Y:S01]  /*c660*/  LOP3.LUT R8, R19, 0xffff0000, RZ, 0xc0, !PT ;  /* 0xffff000013087812 */ /* 0x000fe200078ec0ff */
[----:B------:R-:W-:Y:S01]  /*c670*/  FFMA.FTZ R31, R14, R31, R4 ;  /* 0x0000001f0e1f7223 */ /* 0x000fe20000010004 */
[----:B------:R-:W-:Y:S01]  /*c680*/  LOP3.LUT R14, R23, 0xffff0000, RZ, 0xc0, !PT ;  /* 0xffff0000170e7812 */ /* 0x000fe200078ec0ff */
[----:B------:R-:W-:-:S02]  /*c690*/  FFMA.FTZ R30, R15, R6, -R3 ;  /* 0x000000060f1e7223 */ /* 0x000fc40000010803 */
[----:B------:R-:W-:Y:S02]  /*c6a0*/  IMAD.U32 R4, R26, 0x10000, RZ ;  /* 0x000100001a047824 */ /* 0x000fe400078e00ff */
[----:B------:R-:W-:Y:S02]  /*c6b0*/  FMUL.FTZ R3, R5, R13 ;  /* 0x0000000d05037220 */ /* 0x000fe40000410000 */
[----:B------:R-:W-:Y:S02]  /*c6c0*/  IMAD.U32 R19, R22, 0x10000, RZ ;  /* 0x0001000016137824 */ /* 0x000fe400078e00ff */
[----:B------:R-:W-:Y:S02]  /*c6d0*/  FFMA.FTZ R29, R15, R12, R0 ;  /* 0x0000000c0f1d7223 */ /* 0x000fe40000010000 */
[-C--:B------:R-:W-:Y:S02]  /*c6e0*/  FMUL.FTZ R0, R5, R4.reuse ;  /* 0x0000000405007220 */ /* 0x080fe40000410000 */
[----:B------:R-:W-:-:S02]  /*c6f0*/  FFMA.FTZ R18, R16, R4, -R3 ;  /* 0x0000000410127223 */ /* 0x000fc40000010803 */
[----:B------:R-:W-:Y:S02]  /*c700*/  IMAD.U32 R6, R25, 0x10000, RZ ;  /* 0x0001000019067824 */ /* 0x000fe400078e00ff */
[C---:B------:R-:W-:Y:S02]  /*c710*/  FMUL.FTZ R4, R9.reuse, R11 ;  /* 0x0000000b09047220 */ /* 0x040fe40000410000 */
[----:B------:R-:W-:Y:S02]  /*c720*/  FMUL.FTZ R3, R10, R19 ;  /* 0x000000130a037220 */ /* 0x000fe40000410000 */
[----:B------:R-:W-:Y:S02]  /*c730*/  FFMA.FTZ R15, R16, R13, R0 ;  /* 0x0000000d100f7223 */ /* 0x000fe40000010000 */
[-C--:B------:R-:W-:Y:S01]  /*c740*/  FMUL.FTZ R5, R9, R8.reuse ;  /* 0x0000000809057220 */ /* 0x080fe20000410000 */
[----:B------:R-:W-:Y:S01]  /*c750*/  LOP3.LUT R9, R26, 0xffff0000, RZ, 0xc0, !PT ;  /* 0xffff00001a097812 */ /* 0x000fe200078ec0ff */
[----:B------:R-:W-:Y:S01]  /*c760*/  FFMA.FTZ R12, R17, R8, R4 ;  /* 0x00000008110c7223 */ /* 0x000fe20000010004 */
[----:B------:R-:W-:Y:S01]  /*c770*/  LOP3.LUT R8, R22, 0xffff0000, RZ, 0xc0, !PT ;  /* 0xffff000016087812 */ /* 0x000fe200078ec0ff */
[----:B------:R-:W-:-:S02]  /*c780*/  FMUL.FTZ R0, R10, R6 ;  /* 0x000000060a007220 */ /* 0x000fc40000410000 */
[C---:B------:R-:W-:Y:S01]  /*c790*/  FFMA.FTZ R10, R24.reuse, R6, -R3 ;  /* 0x00000006180a7223 */ /* 0x040fe20000010803 */
[----:B------:R-:W-:Y:S01]  /*c7a0*/  LOP3.LUT R6, R25, 0xffff0000, RZ, 0xc0, !PT ;  /* 0xffff000019067812 */ /* 0x000fe200078ec0ff */
[----:B------:R-:W-:Y:S02]  /*c7b0*/  FFMA.FTZ R13, R17, R11, -R5 ;  /* 0x0000000b110d7223 */ /* 0x000fe40000010805 */
[C---:B------:R-:W-:Y:S02]  /*c7c0*/  FMUL.FTZ R5, R21.reuse, R8 ;  /* 0x0000000815057220 */ /* 0x040fe40000410000 */
[----:B------:R-:W-:Y:S02]  /*c7d0*/  FMUL.FTZ R4, R21, R6 ;  /* 0x0000000615047220 */ /* 0x000fe40000410000 */
[----:B------:R-:W-:Y:S02]  /*c7e0*/  FFMA.FTZ R11, R24, R19, R0 ;  /* 0x00000013180b7223 */ /* 0x000fe40000010000 */
[----:B------:R-:W-:-:S02]  /*c7f0*/  FMUL.FTZ R3, R7, R14 ;  /* 0x0000000e07037220 */ /* 0x000fc40000410000 */
[----:B------:R-:W-:Y:S02]  /*c800*/  FMUL.FTZ R0, R7, R9 ;  /* 0x0000000907007220 */ /* 0x000fe40000410000 */
[----:B------:R-:W-:Y:S01]  /*c810*/  FFMA.FTZ R7, R28, R6, -R5 ;  /* 0x000000061c077223 */ /* 0x000fe20000010805 */
[----:B------:R-:W-:Y:S01]  /*c820*/  F2FP.BF16.PACK_AB R5, R12, R29 ;  /* 0x0000001d0c05723e */ /* 0x000fe200000010ff */
[----:B------:R-:W-:Y:S01]  /*c830*/  FFMA.FTZ R6, R28, R8, R4 ;  /* 0x000000081c067223 */ /* 0x000fe20000010004 */
[----:B------:R-:W-:Y:S01]  /*c840*/  F2FP.BF16.PACK_AB R8, R40, R43 ;  /* 0x0000002b2808723e */ /* 0x000fe200000010ff */
[----:B------:R-:W-:Y:S01]  /*c850*/  FFMA.FTZ R3, R27, R9, -R3 ;  /* 0x000000091b037223 */ /* 0x000fe20000010803 */
[----:B------:R-:W-:Y:S01]  /*c860*/  F2FP.BF16.PACK_AB R9, R13, R30 ;  /* 0x0000001e0d09723e */ /* 0x000fe200000010ff */
[----:B------:R-:W-:Y:S01]  /*c870*/  FFMA.FTZ R0, R27, R14, R0 ;  /* 0x0000000e1b007223 */ /* 0x000fe20000010000 */
[----:B------:R-:W-:Y:S02]  /*c880*/  F2FP.BF16.PACK_AB R6, R6, R11 ;  /* 0x0000000b0606723e */ /* 0x000fe400000010ff */
[----:B------:R-:W-:-:S02]  /*c890*/  F2FP.BF16.PACK_AB R10, R7, R10 ;  /* 0x0000000a070a723e */ /* 0x000fc400000010ff */
[----:B------:R-:W-:Y:S02]  /*c8a0*/  F2FP.BF16.PACK_AB R11, R3, R18 ;  /* 0x00000012030b723e */ /* 0x000fe400000010ff */
[----:B------:R-:W-:Y:S02]  /*c8b0*/  F2FP.BF16.PACK_AB R4, R31, R41 ;  /* 0x000000291f04723e */ /* 0x000fe400000010ff */
[----:B------:R-:W-:Y:S01]  /*c8c0*/  F2FP.BF16.PACK_AB R7, R0, R15 ;  /* 0x0000000f0007723e */ /* 0x000fe200000010ff */
[----:B------:R1:W-:Y:S04]  /*c8d0*/  STS.128 [R44+0x6100], R8 ;  /* 0x006100082c007388 */ /* 0x0003e80000000c00 */
[----:B------:R1:W-:Y:S02]  /*c8e0*/  STS.128 [R42+0x6100], R4 ;  /* 0x006100042a007388 */ /* 0x0003e40000000c00 */
.L_x_821:
[----:B------:R-:W-:Y:S05]  /*c8f0*/  BSYNC B0 ;  /* 0x0000000000007941 */ /* 0x000fea0003800000 */
.L_x_820:
        /* <DEDUP_REMOVED lines=27> */
[----:B------:R-:W-:Y:S02]  /*cab0*/  SHF.R.U64 R12, R34, 0x10, R35 ;  /* 0x00000010220c7819 */ /* 0x000fe40000001223 */
[----:B------:R-:W-:Y:S02]  /*cac0*/  LOP3.LUT R3, R4, R10, RZ, 0x3c, !PT ;  /* 0x0000000a04037212 */ /* 0x000fe400078e3cff */
[----:B------:R-:W-:Y:S02]  /*cad0*/  LOP3.LUT R0, R0, 0x7ffff000, RZ, 0xc0, !PT ;  /* 0x7ffff00000007812 */ /* 0x000fe400078ec0ff */
[----:B------:R-:W-:-:S02]  /*cae0*/  IADD3 R5, R8, R9, R6 ;  /* 0x0000000908057210 */ /* 0x000fc40007ffe006 */
[----:B------:R-:W-:Y:S02]  /*caf0*/  IADD3 R0, R3, R0, R6 ;  /* 0x0000000003007210 */ /* 0x000fe40007ffe006 */
[----:B------:R-:W-:Y:S01]  /*cb00*/  SHF.R.U64 R14, R36, 0x10, R37 ;  /* 0x00000010240e7819 */ /* 0x000fe20000001225 */
[----:B------:R-:W-:Y:S01]  /*cb10*/  IMAD.SHL.U32 R41, R5, 0x2, RZ ;  /* 0x0000000205297824 */ /* 0x000fe200078e00ff */
[----:B------:R-:W-:Y:S01]  /*cb20*/  PRMT R25, R84, 0x5432, R12 ;  /* 0x0000543254197816 */ /* 0x000fe2000000000c */
[----:B------:R-:W-:Y:S01]  /*cb30*/  IMAD.SHL.U32 R40, R0, 0x2, RZ ;  /* 0x0000000200287824 */ /* 0x000fe200078e00ff */
[--C-:B------:R-:W-:Y:S02]  /*cb40*/  SHF.R.U64 R0, R32, 0x10, R33.reuse ;  /* 0x0000001020007819 */ /* 0x100fe40000001221 */
[----:B------:R-:W1:Y:S01]  /*cb50*/  LDS.128 R8, [R41+0x6100] ;  /* 0x0061000029087984 */ /* 0x000e620000000c00 */
[----:B------:R-:W-:Y:S02]  /*cb60*/  SHF.R.U32.HI R3, RZ, 0x10, R33 ;  /* 0x00000010ff037819 */ /* 0x000fe40000011621 */
[----:B------:R-:W-:Y:S01]  /*cb70*/  PRMT R12, R65, 0x5432, R14 ;  /* 0x00005432410c7816 */ /* 0x000fe2000000000e */
[----:B------:R-:W2:Y:S01]  /*cb80*/  LDS.128 R4, [R40+0x6100] ;  /* 0x0061000028047984 */ /* 0x000ea20000000c00 */
[----:B------:R-:W-:-:S02]  /*cb90*/  SHF.R.U64 R16, R38, 0x10, R39 ;  /* 0x0000001026107819 */ /* 0x000fc40000001227 */
[----:B------:R-:W-:Y:S01]  /*cba0*/  SHF.R.U32.HI R13, RZ, 0x10, R35 ;  /* 0x00000010ff0d7819 */ /* 0x000fe20000011623 */
[----:B------:R-:W-:Y:S01]  /*cbb0*/  IMAD.U32 R29, R12, 0x10000, RZ ;  /* 0x000100000c1d7824 */ /* 0x000fe200078e00ff */
[C---:B------:R-:W-:Y:S02]  /*cbc0*/  PRMT R18, R67.reuse, 0x5432, R0 ;  /* 0x0000543243127816 */ /* 0x040fe40000000000 */
[----:B------:R-:W-:Y:S02]  /*cbd0*/  PRMT R20, R67, 0x5410, R3 ;  /* 0x0000541043147816 */ /* 0x000fe40000000003 */
[----:B------:R-:W-:Y:S02]  /*cbe0*/  SHF.R.U32.HI R15, RZ, 0x10, R37 ;  /* 0x00000010ff0f7819 */ /* 0x000fe40000011625 */
[----:B------:R-:W-:Y:S02]  /*cbf0*/  PRMT R22, R66, 0x5432, R16 ;  /* 0x0000543242167816 */ /* 0x000fe40000000010 */
[----:B------:R-:W-:-:S02]  /*cc00*/  PRMT R26, R84, 0x5410, R13 ;  /* 0x00005410541a7816 */ /* 0x000fc4000000000d */
[----:B------:R-:W-:Y:S02]  /*cc10*/  PRMT R19, R65, 0x5410, R15 ;  /* 0x0000541041137816 */ /* 0x000fe4000000000f */
[----:B------:R-:W-:Y:S02]  /*cc20*/  SHF.R.U32.HI R17, RZ, 0x10, R39 ;  /* 0x00000010ff117819 */ /* 0x000fe40000011627 */
[----:B------:R-:W-:Y:S01]  /*cc30*/  LOP3.LUT R31, R12, 0xffff0000, RZ, 0xc0, !PT ;  /* 0xffff00000c1f7812 */ /* 0x000fe200078ec0ff */
[----:B------:R-:W-:Y:S01]  /*cc40*/  IMAD.U32 R12, R19, 0x10000, RZ ;  /* 0x00010000130c7824 */ /* 0x000fe200078e00ff */
[----:B------:R-:W-:Y:S01]  /*cc50*/  PRMT R23, R66, 0x5410, R17 ;  /* 0x0000541042177816 */ /* 0x000fe20000000011 */
[C---:B-1----:R-:W-:Y:S01]  /*cc60*/  IMAD.U32 R16, R11.reuse, 0x10000, RZ ;  /* 0x000100000b107824 */ /* 0x042fe200078e00ff */
[----:B------:R-:W-:Y:S01]  /*cc70*/  LOP3.LUT R27, R11, 0xffff0000, RZ, 0xc0, !PT ;  /* 0xffff00000b1b7812 */ /* 0x000fe200078ec0ff */
[C---:B------:R-:W-:Y:S01]  /*cc80*/  IMAD.U32 R13, R8.reuse, 0x10000, RZ ;  /* 0x00010000080d7824 */ /* 0x040fe200078e00ff */
        /* <DEDUP_REMOVED lines=11> */
[----:B------:R-:W-:-:S02]  /*cd40*/  IMAD.U32 R8, R5, 0x10000, RZ ;  /* 0x0001000005087824 */ /* 0x000fc400078e00ff */
[----:B------:R-:W-:Y:S02]  /*cd50*/  IMAD.U32 R24, R10, 0x10000, RZ ;  /* 0x000100000a187824 */ /* 0x000fe400078e00ff */
[----:B------:R-:W-:Y:S01]  /*cd60*/  IMAD.U32 R15, R9, 0x10000, RZ ;  /* 0x00010000090f7824 */ /* 0x000fe200078e00ff */
[----:B------:R-:W-:Y:S01]  /*cd70*/  LOP3.LUT R9, R5, 0xffff0000, RZ, 0xc0, !PT ;  /* 0xffff000005097812 */ /* 0x000fe200078ec0ff */
[----:B------:R-:W-:Y:S02]  /*cd80*/  IMAD.U32 R10, R6, 0x10000, RZ ;  /* 0x00010000060a7824 */ /* 0x000fe400078e00ff */
[----:B------:R-:W-:Y:S02]  /*cd90*/  FMUL.FTZ R0, R4, R31 ;  /* 0x0000001f04007220 */ /* 0x000fe40000410000 */
[----:B------:R-:W-:Y:S02]  /*cda0*/  FFMA.FTZ R33, R13, R29, R3 ;  /* 0x0000001d0d217223 */ /* 0x000fe40000010003 */
[----:B------:R-:W-:-:S02]  /*cdb0*/  IMAD.U32 R6, R20, 0x10000, RZ ;  /* 0x0001000014067824 */ /* 0x000fc400078e00ff */
[-C--:B------:R-:W-:Y:S02]  /*cdc0*/  FMUL.FTZ R4, R4, R11.reuse ;  /* 0x0000000b04047220 */ /* 0x080fe40000410000 */
[----:B------:R-:W-:Y:S02]  /*cdd0*/  FMUL.FTZ R3, R8, R12 ;  /* 0x0000000c08037220 */ /* 0x000fe40000410000 */
[C---:B------:R-:W-:Y:S01]  /*cde0*/  IMAD.U32 R5, R7.reuse, 0x10000, RZ ;  /* 0x0001000007057824 */ /* 0x040fe200078e00ff */
[----:B------:R-:W-:Y:S01]  /*cdf0*/  LOP3.LUT R7, R7, 0xffff0000, RZ, 0xc0, !PT ;  /* 0xffff000007077812 */ /* 0x000fe200078ec0ff */
[----:B------:R-:W-:Y:S02]  /*ce00*/  IMAD.U32 R13, R23, 0x10000, RZ ;  /* 0x00010000170d7824 */ /* 0x000fe400078e00ff */
        /* <DEDUP_REMOVED lines=44> */
.L_x_823:
[----:B------:R-:W-:Y:S05]  /*d0d0*/  BSYNC B0 ;  /* 0x0000000000007941 */ /* 0x000fea0003800000 */
.L_x_822:
        /* <DEDUP_REMOVED lines=124> */
.L_x_819:
[----:B------:R-:W-:Y:S05]  /*d8a0*/  BSYNC B1 ;  /* 0x0000000000017941 */ /* 0x000fea0003800000 */
.L_x_818:
[----:B------:R-:W-:-:S04]  /*d8b0*/  IADD3 R18, R47, 0x40, RZ ;  /* 0x000000402f127810 */ /* 0x000fc80007ffe0ff */
[----:B------:R-:W-:-:S13]  /*d8c0*/  ISETP.GE.AND P0, PT, R18, UR4, PT ;  /* 0x0000000412007c0c */ /* 0x000fda000bf06270 */
[----:B------:R-:W-:Y:S05]  /*d8d0*/  @P0 BRA `(.L_x_803) ;  /* 0x000017a000000947 */ /* 0x000fea0003800000 */
[----:B------:R-:W-:Y:S01]  /*d8e0*/  ISETP.GE.AND P0, PT, R64, c[0x0][0x27c], PT ;  /* 0x00009f0040007a0c */ /* 0x000fe20003f06270 */
[----:B------:R-:W-:-:S12]  /*d8f0*/  BSSY B0, `(.L_x_824) ;  /* 0x0000078000007945 */ /* 0x000fd80003800000 */
[----:B------:R-:W-:Y:S05]  /*d900*/  @P0 BRA `(.L_x_825) ;  /* 0x0000076000000947 */ /* 0x000fea0003800000 */
[----:B------:R-:W-:Y:S01]  /*d910*/  SHF.R.S32.HI R0, RZ, 0x1f, R18 ;  /* 0x0000001fff007819 */ /* 0x000fe20000011412 */
[----:B-1----:R-:W-:Y:S01]  /*d920*/  IMAD.MOV.U32 R6, RZ, RZ, c[0x0][0x27c] ;  /* 0x00009f00ff067624 */ /* 0x002fe200078e00ff */
        /* <DEDUP_REMOVED lines=12> */
[----:B------:R-:W-:Y:S01]  /*d9f0*/  LOP3.LUT R5, R0, 0x18, R64, 0xf8, !PT ;  /* 0x0000001800057812 */ /* 0x000fe200078ef840 */
[----:B------:R-:W-:Y:S01]  /*da00*/  IMAD R4, R4, 0x20, R3 ;  /* 0x0000002004047824 */ /* 0x000fe200078e0203 */
[----:B------:R-:W-:Y:S02]  /*da10*/  SHF.R.U32.HI R8, RZ, 0x3, R0 ;  /* 0x00000003ff087819 */ /* 0x000fe40000011600 */
        /* <DEDUP_REMOVED lines=9> */
[----:B------:R-:W-:Y:S02]  /*dab0*/  SHF.R.U64 R14, R60, 0x10, R61 ;  /* 0x000000103c0e7819 */ /* 0x000fe4000000123d */
[----:B------:R-:W-:Y:S01]  /*dac0*/  PRMT R26, R93, 0x5432, R12 ;  /* 0x000054325d1a7816 */ /* 0x000fe2000000000c */
[----:B------:R-:W-:Y:S01]  /*dad0*/  IMAD.SHL.U32 R34, R0, 0x2, RZ ;  /* 0x0000000200227824 */ /* 0x000fe200078e00ff */
[----:B------:R-:W1:Y:S01]  /*dae0*/  LDS.128 R8, [R35+0x6100] ;  /* 0x0061000023087984 */ /* 0x000e620000000c00 */
[----:B------:R-:W-:-:S02]  /*daf0*/  SHF.R.U64 R0, R56, 0x10, R57 ;  /* 0x0000001038007819 */ /* 0x000fc40000001239 */
[----:B------:R-:W-:Y:S01]  /*db00*/  SHF.R.U32.HI R3, RZ, 0x10, R57 ;  /* 0x00000010ff037819 */ /* 0x000fe20000011639 */
[----:B------:R-:W2:Y:S01]  /*db10*/  LDS.128 R4, [R34+0x6100] ;  /* 0x0061000022047984 */ /* 0x000ea20000000c00 */
[----:B------:R-:W-:Y:S02]  /*db20*/  PRMT R12, R90, 0x5432, R14 ;  /* 0x000054325a0c7816 */ /* 0x000fe4000000000e */
[----:B------:R-:W-:Y:S02]  /*db30*/  SHF.R.U64 R16, R62, 0x10, R63 ;  /* 0x000000103e107819 */ /* 0x000fe4000000123f */
[----:B------:R-:W-:Y:S01]  /*db40*/  SHF.R.U32.HI R13, RZ, 0x10, R59 ;  /* 0x00000010ff0d7819 */ /* 0x000fe2000001163b */
[----:B------:R-:W-:Y:S01]  /*db50*/  IMAD.U32 R30, R12, 0x10000, RZ ;  /* 0x000100000c1e7824 */ /* 0x000fe200078e00ff */
[C---:B------:R-:W-:Y:S02]  /*db60*/  PRMT R19, R92.reuse, 0x5432, R0 ;  /* 0x000054325c137816 */ /* 0x040fe40000000000 */
[----:B------:R-:W-:-:S02]  /*db70*/  PRMT R21, R92, 0x5410, R3 ;  /* 0x000054105c157816 */ /* 0x000fc40000000003 */
[----:B------:R-:W-:Y:S02]  /*db80*/  SHF.R.U32.HI R15, RZ, 0x10, R61 ;  /* 0x00000010ff0f7819 */ /* 0x000fe4000001163d */
[----:B------:R-:W-:Y:S02]  /*db90*/  PRMT R24, R91, 0x5432, R16 ;  /* 0x000054325b187816 */ /* 0x000fe40000000010 */
[----:B------:R-:W-:Y:S02]  /*dba0*/  PRMT R27, R93, 0x5410, R13 ;  /* 0x000054105d1b7816 */ /* 0x000fe4000000000d */
[----:B------:R-:W-:Y:S02]  /*dbb0*/  PRMT R20, R90, 0x5410, R15 ;  /* 0x000054105a147816 */ /* 0x000fe4000000000f */
[----:B------:R-:W-:Y:S02]  /*dbc0*/  SHF.R.U32.HI R17, RZ, 0x10, R63 ;  /* 0x00000010ff117819 */ /* 0x000fe4000001163f */
[----:B------:R-:W-:-:S02]  /*dbd0*/  LOP3.LUT R31, R12, 0xffff0000, RZ, 0xc0, !PT ;  /* 0xffff00000c1f7812 */ /* 0x000fc400078ec0ff */
[----:B------:R-:W-:Y:S02]  /*dbe0*/  SHF.L.U32 R12, R20, 0x10, RZ ;  /* 0x00000010140c7819 */ /* 0x000fe400000006ff */
        /* <DEDUP_REMOVED lines=8> */
[C---:B------:R-:W-:Y:S01]  /*dc70*/  SHF.L.U32 R25, R10.reuse, 0x10, RZ ;  /* 0x000000100a197819 */ /* 0x040fe200000006ff */
[C---:B------:R-:W-:Y:S01]  /*dc80*/  FMUL.FTZ R0, R3.reuse, R30 ;  /* 0x0000001e03007220 */ /* 0x040fe20000410000 */
[----:B------:R-:W-:Y:S01]  /*dc90*/  LOP3.LUT R29, R10, 0xffff0000, RZ, 0xc0, !PT ;  /* 0xffff00000a1d7812 */ /* 0x000fe200078ec0ff */
[-C--:B------:R-:W-:Y:S01]  /*dca0*/  FMUL.FTZ R3, R3, R11.reuse ;  /* 0x0000000b03037220 */ /* 0x080fe20000410000 */
[C---:B------:R-:W-:Y:S01]  /*dcb0*/  LOP3.LUT R22, R6.reuse, 0xffff0000, RZ, 0xc0, !PT ;  /* 0xffff000006167812 */ /* 0x040fe200078ec0ff */
[----:B------:R-:W-:Y:S01]  /*dcc0*/  FFMA.FTZ R37, R13, R11, -R0 ;  /* 0x0000000b0d257223 */ /* 0x000fe20000010800 */
[----:B------:R-:W-:Y:S01]  /*dcd0*/  LOP3.LUT R11, R19, 0xffff0000, RZ, 0xc0, !PT ;  /* 0xffff0000130b7812 */ /* 0x000fe200078ec0ff */
[----:B------:R-:W-:Y:S01]  /*dce0*/  IMAD.U32 R8, R5, 0x10000, RZ ;  /* 0x0001000005087824 */ /* 0x000fe200078e00ff */
[----:B------:R-:W-:Y:S01]  /*dcf0*/  LOP3.LUT R17, R9, 0xffff0000, RZ, 0xc0, !PT ;  /* 0xffff000009117812 */ /* 0x000fe200078ec0ff */
[----:B------:R-:W-:-:S02]  /*dd00*/  IMAD.U32 R10, R6, 0x10000, RZ ;  /* 0x00010000060a7824 */ /* 0x000fc400078e00ff */
[C---:B------:R-:W-:Y:S02]  /*dd10*/  FMUL.FTZ R0, R4.reuse, R31 ;  /* 0x0000001f04007220 */ /* 0x040fe40000410000 */
[----:B------:R-:W-:Y:S01]  /*dd20*/  IMAD.U32 R15, R9, 0x10000, RZ ;  /* 0x00010000090f7824 */ /* 0x000fe200078e00ff */
[----:B------:R-:W-:Y:S01]  /*dd30*/  LOP3.LUT R9, R5, 0xffff0000, RZ, 0xc0, !PT ;  /* 0xffff000005097812 */ /* 0x000fe200078ec0ff */
[----:B------:R-:W-:Y:S02]  /*dd40*/  FFMA.FTZ R36, R13, R30, R3 ;  /* 0x0000001e0d247223 */ /* 0x000fe40000010003 */
[----:B------:R-:W-:Y:S02]  /*dd50*/  IMAD.U32 R6, R21, 0x10000, RZ ;  /* 0x0001000015067824 */ /* 0x000fe400078e00ff */
[----:B------:R-:W-:Y:S02]  /*dd60*/  FMUL.FTZ R4, R4, R11 ;  /* 0x0000000b04047220 */ /* 0x000fe40000410000 */
[----:B------:R-:W-:-:S02]  /*dd70*/  FMUL.FTZ R3, R8, R12 ;  /* 0x0000000c08037220 */ /* 0x000fc40000410000 */
        /* <DEDUP_REMOVED lines=17> */
[----:B------:R-:W-:Y:S02]  /*de90*/  FMUL.FTZ R3, R10, R20 ;  /* 0x000000140a037220 */ /* 0x000fe40000410000 */
[----:B------:R-:W-:Y:S02]  /*dea0*/  FMUL.FTZ R4, R9, R11 ;  /* 0x0000000b09047220 */ /* 0x000fe40000410000 */
[----:B------:R-:W-:Y:S01]  /*deb0*/  FFMA.FTZ R15, R16, R13, R0 ;  /* 0x0000000d100f7223 */ /* 0x000fe20000010000 */
[----:B------:R-:W-:Y:S01]  /*dec0*/  LOP3.LUT R13, R23, 0xffff0000, RZ, 0xc0, !PT ;  /* 0xffff0000170d7812 */ /* 0x000fe200078ec0ff */
[----:B------:R-:W-:Y:S02]  /*ded0*/  FMUL.FTZ R0, R10, R6 ;  /* 0x000000060a007220 */ /* 0x000fe40000410000 */
[----:B------:R-:W-:-:S02]  /*dee0*/  FMUL.FTZ R5, R9, R8 ;  /* 0x0000000809057220 */ /* 0x000fc40000410000 */
[----:B------:R-:W-:Y:S01]  /*def0*/  FFMA.FTZ R10, R25, R6, -R3 ;  /* 0x00000006190a7223 */ /* 0x000fe20000010803 */
[----:B------:R-:W-:Y:S01]  /*df00*/  LOP3.LUT R6, R26, 0xffff0000, RZ, 0xc0, !PT ;  /* 0xffff00001a067812 */ /* 0x000fe200078ec0ff */
[----:B------:R-:W-:Y:S01]  /*df10*/  FFMA.FTZ R12, R17, R8, R4 ;  /* 0x00000008110c7223 */ /* 0x000fe20000010004 */
[----:B------:R-:W-:Y:S01]  /*df20*/  LOP3.LUT R8, R27, 0xffff0000, RZ, 0xc0, !PT ;  /* 0xffff00001b087812 */ /* 0x000fe200078ec0ff */
[----:B------:R-:W-:Y:S02]  /*df30*/  FFMA.FTZ R9, R17, R11, -R5 ;  /* 0x0000000b11097223 */ /* 0x000fe40000010805 */
[C---:B------:R-:W-:Y:S02]  /*df40*/  FMUL.FTZ R5, R22.reuse, R14 ;  /* 0x0000000e16057220 */ /* 0x040fe40000410000 */
[----:B------:R-:W-:Y:S01]  /*df50*/  FMUL.FTZ R4, R22, R6 ;  /* 0x0000000616047220 */ /* 0x000fe20000410000 */
[----:B------:R-:W-:Y:S01]  /*df60*/  F2FP.BF16.PACK_AB R9, R9, R31 ;  /* 0x0000001f0909723e */ /* 0x000fe200000010ff */
[----:B------:R-:W-:-:S02]  /*df70*/  FFMA.FTZ R11, R25, R20, R0 ;  /* 0x00000014190b7223 */ /* 0x000fc40000010000 */
[C---:B------:R-:W-:Y:S02]  /*df80*/  FMUL.FTZ R3, R7.reuse, R13 ;  /* 0x0000000d07037220 */ /* 0x040fe40000410000 */
[----:B------:R-:W-:Y:S02]  /*df90*/  FMUL.FTZ R0, R7, R8 ;  /* 0x0000000807007220 */ /* 0x000fe40000410000 */
[C---:B------:R-:W-:Y:S01]  /*dfa0*/  FFMA.FTZ R7, R29.reuse, R6, -R5 ;  /* 0x000000061d077223 */ /* 0x040fe20000010805 */
[----:B------:R-:W-:Y:S01]  /*dfb0*/  F2FP.BF16.PACK_AB R5, R12, R30 ;  /* 0x0000001e0c05723e */ /* 0x000fe200000010ff */
[----:B------:R-:W-:Y:S01]  /*dfc0*/  FFMA.FTZ R6, R29, R14, R4 ;  /* 0x0000000e1d067223 */ /* 0x000fe20000010004 */
[----:B------:R-:W-:Y:S01]  /*dfd0*/  F2FP.BF16.PACK_AB R4, R32, R36 ;  /* 0x000000242004723e */ /* 0x000fe200000010ff */
[C---:B------:R-:W-:Y:S01]  /*dfe0*/  FFMA.FTZ R3, R28.reuse, R8, -R3 ;  /* 0x000000081c037223 */ /* 0x040fe20000010803 */
[----:B------:R-:W-:Y:S01]  /*dff0*/  F2FP.BF16.PACK_AB R8, R33, R37 ;  /* 0x000000252108723e */ /* 0x000fe200000010ff */
[----:B------:R-:W-:Y:S01]  /*e000*/  FFMA.FTZ R0, R28, R13, R0 ;  /* 0x0000000d1c007223 */ /* 0x000fe20000010000 */
[----:B------:R-:W-:-:S02]  /*e010*/  F2FP.BF16.PACK_AB R6, R6, R11 ;  /* 0x0000000b0606723e */ /* 0x000fc400000010ff */
[----:B------:R-:W-:Y:S02]  /*e020*/  F2FP.BF16.PACK_AB R10, R7, R10 ;  /* 0x0000000a070a723e */ /* 0x000fe400000010ff */
[----:B------:R-:W-:Y:S02]  /*e030*/  F2FP.BF16.PACK_AB R11, R3, R19 ;  /* 0x00000013030b723e */ /* 0x000fe400000010ff */
[----:B------:R-:W-:-:S03]  /*e040*/  F2FP.BF16.PACK_AB R7, R0, R15 ;  /* 0x0000000f0007723e */ /* 0x000fc600000010ff */
[----:B------:R1:W-:Y:S04]  /*e050*/  STS.128 [R35+0x6100], R8 ;  /* 0x0061000823007388 */ /* 0x0003e80000000c00 */
[----:B------:R1:W-:Y:S02]  /*e060*/  STS.128 [R34+0x6100], R4 ;  /* 0x0061000422007388 */ /* 0x0003e40000000c00 */
.L_x_825:
[----:B------:R-:W-:Y:S05]  /*e070*/  BSYNC B0 ;  /* 0x0000000000007941 */ /* 0x000fea0003800000 */
.L_x_824:
[----:B-1----:R-:W-:Y:S01]  /*e080*/  IADD3 R4, R64, 0x10, RZ ;  /* 0x0000001040047810 */ /* 0x002fe20007ffe0ff */
[----:B------:R-:W-:Y:S03]  /*e090*/  BSSY B0, `(.L_x_826) ;  /* 0x000007f000007945 */ /* 0x000fe60003800000 */
[----:B------:R-:W-:-:S13]  /*e0a0*/  ISETP.GE.AND P0, PT, R4, c[0x0][0x27c], PT ;  /* 0x00009f0004007a0c */ /* 0x000fda0003f06270 */
[----:B------:R-:W-:Y:S05]  /*e0b0*/  @P0 BRA `(.L_x_827) ;  /* 0x000007c000000947 */ /* 0x000fea0003800000 */
[----:B------:R-:W-:Y:S01]  /*e0c0*/  SHF.R.S32.HI R0, RZ, 0x1f, R18 ;  /* 0x0000001fff007819 */ /* 0x000fe20000011412 */
[----:B------:R-:W-:Y:S01]  /*e0d0*/  IMAD.MOV.U32 R10, RZ, RZ, c[0x0][0x27c] ;  /* 0x00009f00ff0a7624 */ /* 0x000fe200078e00ff */
        /* <DEDUP_REMOVED lines=30> */
[----:B------:R-:W-:Y:S01]  /*e2c0*/  SHF.R.U64 R14, R72, 0x10, R73 ;  /* 0x00000010480e7819 */ /* 0x000fe20000001249 */
[----:B------:R-:W-:Y:S01]  /*e2d0*/  IMAD.SHL.U32 R34, R0, 0x2, RZ ;  /* 0x0000000200227824 */ /* 0x000fe200078e00ff */
[----:B------:R-:W-:Y:S02]  /*e2e0*/  PRMT R26, R99, 0x5432, R12 ;  /* 0x00005432631a7816 */ /* 0x000fe4000000000c */
[----:B------:R-:W1:Y:S01]  /*e2f0*/  LDS.128 R8, [R36+0x6100] ;  /* 0x0061000024087984 */ /* 0x000e620000000c00 */
[--C-:B------:R-:W-:Y:S02]  /*e300*/  SHF.R.U64 R0, R68, 0x10, R69.reuse ;  /* 0x0000001044007819 */ /* 0x100fe40000001245 */
[----:B------:R-:W-:Y:S01]  /*e310*/  SHF.R.U32.HI R3, RZ, 0x10, R69 ;  /* 0x00000010ff037819 */ /* 0x000fe20000011645 */
[----:B------:R-:W2:Y:S01]  /*e320*/  LDS.128 R4, [R34+0x6100] ;  /* 0x0061000022047984 */ /* 0x000ea20000000c00 */
[----:B------:R-:W-:-:S02]  /*e330*/  PRMT R12, R96, 0x5432, R14 ;  /* 0x00005432600c7816 */ /* 0x000fc4000000000e */
[----:B------:R-:W-:Y:S02]  /*e340*/  SHF.R.U64 R16, R74, 0x10, R75 ;  /* 0x000000104a107819 */ /* 0x000fe4000000124b */
[----:B------:R-:W-:Y:S01]  /*e350*/  SHF.R.U32.HI R13, RZ, 0x10, R71 ;  /* 0x00000010ff0d7819 */ /* 0x000fe20000011647 */
[----:B------:R-:W-:Y:S01]  /*e360*/  IMAD.U32 R30, R12, 0x10000, RZ ;  /* 0x000100000c1e7824 */ /* 0x000fe200078e00ff */
[C---:B------:R-:W-:Y:S02]  /*e370*/  PRMT R19, R98.reuse, 0x5432, R0 ;  /* 0x0000543262137816 */ /* 0x040fe40000000000 */
[----:B------:R-:W-:Y:S02]  /*e380*/  PRMT R21, R98, 0x5410, R3 ;  /* 0x0000541062157816 */ /* 0x000fe40000000003 */
[----:B------:R-:W-:Y:S02]  /*e390*/  SHF.R.U32.HI R15, RZ, 0x10, R73 ;  /* 0x00000010ff0f7819 */ /* 0x000fe40000011649 */
[----:B------:R-:W-:-:S02]  /*e3a0*/  PRMT R24, R97, 0x5432, R16 ;  /* 0x0000543261187816 */ /* 0x000fc40000000010 */
[----:B------:R-:W-:Y:S02]  /*e3b0*/  PRMT R27, R99, 0x5410, R13 ;  /* 0x00005410631b7816 */ /* 0x000fe4000000000d */
        /* <DEDUP_REMOVED lines=13> */
[C---:B------:R-:W-:Y:S01]  /*e490*/  FMUL.FTZ R0, R3.reuse, R30 ;  /* 0x0000001e03007220 */ /* 0x040fe20000410000 */
[----:B------:R-:W-:Y:S01]  /*e4a0*/  LOP3.LUT R22, R6, 0xffff0000, RZ, 0xc0, !PT ;  /* 0xffff000006167812 */ /* 0x000fe200078ec0ff */
[-C--:B------:R-:W-:Y:S01]  /*e4b0*/  FMUL.FTZ R3, R3, R11.reuse ;  /* 0x0000000b03037220 */ /* 0x080fe20000410000 */
[----:B------:R-:W-:Y:S01]  /*e4c0*/  LOP3.LUT R17, R9, 0xffff0000, RZ, 0xc0, !PT ;  /* 0xffff000009117812 */ /* 0x000fe200078ec0ff */
[----:B------:R-:W-:Y:S01]  /*e4d0*/  FFMA.FTZ R37, R13, R11, -R0 ;  /* 0x0000000b0d257223 */ /* 0x000fe20000010800 */
[----:B------:R-:W-:Y:S01]  /*e4e0*/  LOP3.LUT R11, R19, 0xffff0000, RZ, 0xc0, !PT ;  /* 0xffff0000130b7812 */ /* 0x000fe200078ec0ff */
[----:B------:R-:W-:-:S02]  /*e4f0*/  IMAD.U32 R8, R5, 0x10000, RZ ;  /* 0x0001000005087824 */ /* 0x000fc400078e00ff */
[----:B------:R-:W-:Y:S02]  /*e500*/  IMAD.U32 R25, R10, 0x10000, RZ ;  /* 0x000100000a197824 */ /* 0x000fe400078e00ff */
[----:B------:R-:W-:Y:S02]  /*e510*/  IMAD.U32 R10, R6, 0x10000, RZ ;  /* 0x00010000060a7824 */ /* 0x000fe400078e00ff */
[----:B------:R-:W-:Y:S02]  /*e520*/  FMUL.FTZ R0, R4, R31 ;  /* 0x0000001f04007220 */ /* 0x000fe40000410000 */
[----:B------:R-:W-:Y:S01]  /*e530*/  IMAD.U32 R15, R9, 0x10000, RZ ;  /* 0x00010000090f7824 */ /* 0x000fe200078e00ff */
[----:B------:R-:W-:Y:S01]  /*e540*/  LOP3.LUT R9, R5, 0xffff0000, RZ, 0xc0, !PT ;  /* 0xffff000005097812 */ /* 0x000fe200078ec0ff */
        /* <DEDUP_REMOVED lines=51> */
.L_x_827:
[----:B------:R-:W-:Y:S05]  /*e880*/  BSYNC B0 ;  /* 0x0000000000007941 */ /* 0x000fea0003800000 */
.L_x_826:
[----:B------:R-:W-:-:S04]  /*e890*/  IADD3 R0, R64, 0x20, RZ ;  /* 0x0000002040007810 */ /* 0x000fc80007ffe0ff */
[----:B------:R-:W-:-:S13]  /*e8a0*/  ISETP.GE.AND P0, PT, R0, c[0x0][0x27c], PT ;  /* 0x00009f0000007a0c */ /* 0x000fda0003f06270 */
[----:B------:R-:W-:Y:S05]  /*e8b0*/  @P0 BRA `(.L_x_803) ;  /* 0x000007c000000947 */ /* 0x000fea0003800000 */
[----:B------:R-:W-:Y:S01]  /*e8c0*/  SHF.R.S32.HI R3, RZ, 0x1f, R18 ;  /* 0x0000001fff037819 */ /* 0x000fe20000011412 */
[----:B-1----:R-:W-:Y:S01]  /*e8d0*/  IMAD.MOV.U32 R11, RZ, RZ, c[0x0][0x27c] ;  /* 0x00009f00ff0b7624 */ /* 0x002fe200078e00ff */
[-C--:B------:R-:W-:Y:S02]  /*e8e0*/  LEA.HI R5, R18, R18.reuse, RZ, 0x1 ;  /* 0x0000001212057211 */ /* 0x080fe400078f08ff */
[----:B------:R-:W-:Y:S02]  /*e8f0*/  SHF.R.S32.HI R10, RZ, 0x1f, R0 ;  /* 0x0000001fff0a7819 */ /* 0x000fe40000011400 */
[----:B------:R-:W-:Y:S02]  /*e900*/  LEA.HI R3, R3, R18, RZ, 0x3 ;  /* 0x0000001203037211 */ /* 0x000fe400078f18ff */
[C---:B------:R-:W-:Y:S01]  /*e910*/  LOP3.LUT R4, R5.reuse, 0x7fffffe, RZ, 0xc0, !PT ;  /* 0x07fffffe05047812 */ /* 0x040fe200078ec0ff */
[----:B------:R-:W-:Y:S01]  /*e920*/  IMAD.SHL.U32 R5, R5, 0x20, RZ ;  /* 0x0000002005057824 */ /* 0x000fe200078e00ff */
[----:B------:R-:W-:Y:S01]  /*e930*/  LEA.HI R6, R10, R0, RZ, 0x3 ;  /* 0x000000000a067211 */ /* 0x000fe200078f18ff */
[----:B------:R-:W-:Y:S01]  /*e940*/  IMAD.SHL.U32 R3, R3, 0x20, RZ ;  /* 0x0000002003037824 */ /* 0x000fe200078e00ff */
[----:B------:R-:W-:Y:S01]  /*e950*/  SHF.R.U64 R12, R82, 0x10, R83 ;  /* 0x00000010520c7819 */ /* 0x000fe20000001253 */
[----:B------:R-:W-:Y:S01]  /*e960*/  IMAD.IADD R9, R18, 0x1, -R4 ;  /* 0x0000000112097824 */ /* 0x000fe200078e0a04 */
[----:B------:R-:W-:-:S02]  /*e970*/  SHF.R.S32.HI R8, RZ, 0x3, R6 ;  /* 0x00000003ff087819 */ /* 0x000fc40000011406 */
[----:B------:R-:W-:Y:S02]  /*e980*/  LEA.HI R4, R10, R0, RZ, 0x5 ;  /* 0x000000000a047211 */ /* 0x000fe400078f28ff */
[----:B------:R-:W-:Y:S02]  /*e990*/  LOP3.LUT R7, R3, 0xffffff00, RZ, 0xc0, !PT ;  /* 0xffffff0003077812 */ /* 0x000fe400078ec0ff */
[----:B------:R-:W-:Y:S01]  /*e9a0*/  LOP3.LUT R0, R5, 0xc0, RZ, 0xc0, !PT ;  /* 0x000000c005007812 */ /* 0x000fe200078ec0ff */
[----:B------:R-:W-:Y:S01]  /*e9b0*/  IMAD.SHL.U32 R5, R4, 0x80, RZ ;  /* 0x0000008004057824 */ /* 0x000fe200078e00ff */
[----:B------:R-:W-:Y:S01]  /*e9c0*/  LEA.HI R3, R11, R8, RZ, 0x1d ;  /* 0x000000080b037211 */ /* 0x000fe200078fe8ff */
[----:B------:R-:W-:Y:S01]  /*e9d0*/  IMAD R8, R9, 0x20, R7 ;  /* 0x0000002009087824 */ /* 0x000fe200078e0207 */
[----:B------:R-:W-:Y:S02]  /*e9e0*/  LOP3.LUT R6, R0, 0x18, R6, 0xf8, !PT ;  /* 0x0000001800067812 */ /* 0x000fe400078ef806 */
[----:B------:R-:W-:-:S02]  /*e9f0*/  SHF.R.S32.HI R4, RZ, 0x1f, R3 ;  /* 0x0000001fff047819 */ /* 0x000fc40000011403 */
[----:B------:R-:W-:Y:S01]  /*ea00*/  LOP3.LUT R7, R5, 0x7ffff000, RZ, 0xc0, !PT ;  /* 0x7ffff00005077812 */ /* 0x000fe200078ec0ff */
[----:B------:R-:W-:Y:S01]  /*ea10*/  IMAD.SHL.U32 R5, R3, 0x8, RZ ;  /* 0x0000000803057824 */ /* 0x000fe200078e00ff */
[----:B------:R-:W-:Y:S02]  /*ea20*/  LEA.HI R3, R4, R3, RZ, 0x2 ;  /* 0x0000000304037211 */ /* 0x000fe400078f10ff */
[----:B------:R-:W-:Y:S02]  /*ea30*/  SHF.R.U32.HI R9, RZ, 0x3, R0 ;  /* 0x00000003ff097819 */ /* 0x000fe40000011600 */
[----:B------:R-:W-:Y:S01]  /*ea40*/  LOP3.LUT R4, R0, 0x18, R5, 0xf8, !PT ;  /* 0x0000001800047812 */ /* 0x000fe200078ef805 */
[----:B------:R-:W-:Y:S01]  /*ea50*/  IMAD.SHL.U32 R0, R3, 0x400, RZ ;  /* 0x0000040003007824 */ /* 0x000fe200078e00ff */
[-C--:B------:R-:W-:Y:S02]  /*ea60*/  LOP3.LUT R6, R6, R9.reuse, RZ, 0x3c, !PT ;  /* 0x0000000906067212 */ /* 0x080fe400078e3cff */
[----:B------:R-:W-:-:S02]  /*ea70*/  LOP3.LUT R3, R4, R9, RZ, 0x3c, !PT ;  /* 0x0000000904037212 */ /* 0x000fc400078e3cff */
[----:B------:R-:W-:Y:S02]  /*ea80*/  LOP3.LUT R0, R0, 0x7ffff000, RZ, 0xc0, !PT ;  /* 0x7ffff00000007812 */ /* 0x000fe400078ec0ff */
[----:B------:R-:W-:Y:S02]  /*ea90*/  IADD3 R5, R6, R8, R7 ;  /* 0x0000000806057210 */ /* 0x000fe40007ffe007 */
[----:B------:R-:W-:Y:S02]  /*eaa0*/  IADD3 R0, R3, R0, R8 ;  /* 0x0000000003007210 */ /* 0x000fe40007ffe008 */
[----:B------:R-:W-:Y:S01]  /*eab0*/  SHF.R.U64 R14, R76, 0x10, R77 ;  /* 0x000000104c0e7819 */ /* 0x000fe2000000124d */
[----:B------:R-:W-:Y:S01]  /*eac0*/  IMAD.SHL.U32 R35, R5, 0x2, RZ ;  /* 0x0000000205237824 */ /* 0x000fe200078e00ff */
[----:B------:R-:W-:Y:S01]  /*ead0*/  PRMT R26, R105, 0x5432, R12 ;  /* 0x00005432691a7816 */ /* 0x000fe2000000000c */
[----:B------:R-:W-:Y:S01]  /*eae0*/  IMAD.SHL.U32 R33, R0, 0x2, RZ ;  /* 0x0000000200217824 */ /* 0x000fe200078e00ff */
[----:B------:R-:W-:-:S02]  /*eaf0*/  SHF.R.U64 R0, R80, 0x10, R81 ;  /* 0x0000001050007819 */ /* 0x000fc40000001251 */
[----:B------:R-:W1:Y:S01]  /*eb00*/  LDS.128 R8, [R35+0x6100] ;  /* 0x0061000023087984 */ /* 0x000e620000000c00 */
[----:B------:R-:W-:Y:S02]  /*eb10*/  SHF.R.U32.HI R3, RZ, 0x10, R81 ;  /* 0x00000010ff037819 */ /* 0x000fe40000011651 */
[----:B------:R-:W-:Y:S01]  /*eb20*/  SHF.R.U64 R16, R78, 0x10, R79 ;  /* 0x000000104e107819 */ /* 0x000fe2000000124f */
[----:B------:R-:W2:Y:S01]  /*eb30*/  LDS.128 R4, [R33+0x6100] ;  /* 0x0061000021047984 */ /* 0x000ea20000000c00 */
[----:B------:R-:W-:Y:S02]  /*eb40*/  PRMT R12, R101, 0x5432, R14 ;  /* 0x00005432650c7816 */ /* 0x000fe4000000000e */
[----:B------:R-:W-:Y:S02]  /*eb50*/  PRMT R18, R103, 0x5432, R0 ;  /* 0x0000543267127816 */ /* 0x000fe40000000000 */
[----:B------:R-:W-:Y:S01]  /*eb60*/  SHF.R.U32.HI R15, RZ, 0x10, R77 ;  /* 0x00000010ff0f7819 */ /* 0x000fe2000001164d */
[----:B------:R-:W-:Y:S01]  /*eb70*/  IMAD.U32 R30, R12, 0x10000, RZ ;  /* 0x000100000c1e7824 */ /* 0x000fe200078e00ff */
[----:B------:R-:W-:-:S02]  /*eb80*/  SHF.R.U32.HI R13, RZ, 0x10, R83 ;  /* 0x00000010ff0d7819 */ /* 0x000fc40000011653 */
[----:B------:R-:W-:Y:S02]  /*eb90*/  SHF.R.U32.HI R17, RZ, 0x10, R79 ;  /* 0x00000010ff117819 */ /* 0x000fe4000001164f */
[----:B------:R-:W-:Y:S02]  /*eba0*/  PRMT R20, R103, 0x5410, R3 ;  /* 0x0000541067147816 */ /* 0x000fe40000000003 */
[C---:B------:R-:W-:Y:S02]  /*ebb0*/  PRMT R23, R102.reuse, 0x5432, R16 ;  /* 0x0000543266177816 */ /* 0x040fe40000000010 */
[----:B------:R-:W-:Y:S02]  /*ebc0*/  PRMT R19, R101, 0x5410, R15 ;  /* 0x0000541065137816 */ /* 0x000fe4000000000f */
[----:B------:R-:W-:Y:S02]  /*ebd0*/  PRMT R27, R105, 0x5410, R13 ;  /* 0x00005410691b7816 */ /* 0x000fe4000000000d */
[----:B------:R-:W-:-:S02]  /*ebe0*/  PRMT R24, R102, 0x5410, R17 ;  /* 0x0000541066187816 */ /* 0x000fc40000000011 */
[----:B------:R-:W-:-:S03]  /*ebf0*/  LOP3.LUT R12, R12, 0xffff0000, RZ, 0xc0, !PT ;  /* 0xffff00000c0c7812 */ /* 0x000fc600078ec0ff */
[----:B------:R-:W-:Y:S02]  /*ec00*/  IMAD.U32 R37, R24, 0x10000, RZ ;  /* 0x0001000018257824 */ /* 0x000fe400078e00ff */
[C---:B-1----:R-:W-:Y:S01]  /*ec10*/  IMAD.U32 R16, R11.reuse, 0x10000, RZ ;  /* 0x000100000b107824 */ /* 0x042fe200078e00ff */
[----:B------:R-:W-:Y:S01]  /*ec20*/  LOP3.LUT R28, R11, 0xffff0000, RZ, 0xc0, !PT ;  /* 0xffff00000b1c7812 */ /* 0x000fe200078ec0ff */
[----:B------:R-:W-:Y:S01]  /*ec30*/  IMAD.U32 R11, R18, 0x10000, RZ ;  /* 0x00010000120b7824 */ /* 0x000fe200078e00ff */
[----:B------:R-:W-:Y:S01]  /*ec40*/  LOP3.LUT R14, R8, 0xffff0000, RZ, 0xc0, !PT ;  /* 0xffff0000080e7812 */ /* 0x000fe200078ec0ff */
[----:B--2---:R-:W-:Y:S01]  /*ec50*/  IMAD.U32 R3, R4, 0x10000, RZ ;  /* 0x0001000004037824 */ /* 0x004fe200078e00ff */
[C---:B------:R-:W-:Y:S01]  /*ec60*/  LOP3.LUT R17, R9.reuse, 0xffff0000, RZ, 0xc0, !PT ;  /* 0xffff000009117812 */ /* 0x040fe200078ec0ff */
[----:B------:R-:W-:Y:S01]  /*ec70*/  IMAD.U32 R13, R8, 0x10000, RZ ;  /* 0x00010000080d7824 */ /* 0x000fe200078e00ff */
        /* <DEDUP_REMOVED lines=9> */
[----:B------:R-:W-:Y:S01]  /*ed10*/  FMUL.FTZ R3, R3, R11 ;  /* 0x0000000b03037220 */ /* 0x000fe20000410000 */
[----:B------:R-:W-:Y:S01]  /*ed20*/  LOP3.LUT R22, R6, 0xffff0000, RZ, 0xc0, !PT ;  /* 0xffff000006167812 */ /* 0x000fe200078ec0ff */
[----:B------:R-:W-:-:S02]  /*ed30*/  IMAD.U32 R7, R19, 0x10000, RZ ;  /* 0x0001000013077824 */ /* 0x000fc400078e00ff */
[----:B------:R-:W-:Y:S02]  /*ed40*/  IMAD.U32 R25, R10, 0x10000, RZ ;  /* 0x000100000a197824 */ /* 0x000fe400078e00ff */
[C---:B------:R-:W-:Y:S02]  /*ed50*/  FFMA.FTZ R36, R13.reuse, R11, -R0 ;  /* 0x0000000b0d247223 */ /* 0x040fe40000010800 */
[----:B------:R-:W-:Y:S02]  /*ed60*/  IMAD.U32 R10, R6, 0x10000, RZ ;  /* 0x00010000060a7824 */ /* 0x000fe400078e00ff */
[----:B------:R-:W-:Y:S02]  /*ed70*/  FMUL.FTZ R0, R4, R12 ;  /* 0x0000000c04007220 */ /* 0x000fe40000410000 */
[----:B------:R-:W-:Y:S01]  /*ed80*/  FFMA.FTZ R34, R13, R30, R3 ;  /* 0x0000001e0d227223 */ /* 0x000fe20000010003 */
[----:B------:R-:W-:Y:S01]  /*ed90*/  LOP3.LUT R13, R19, 0xffff0000, RZ, 0xc0, !PT ;  /* 0xffff0000130d7812 */ /* 0x000fe200078ec0ff */
[C---:B------:R-:W-:Y:S01]  /*eda0*/  IMAD.U32 R6, R20.reuse, 0x10000, RZ ;  /* 0x0001000014067824 */ /* 0x040fe200078e00ff */
[----:B------:R-:W-:Y:S01]  /*edb0*/  LOP3.LUT R20, R20, 0xffff0000, RZ, 0xc0, !PT ;  /* 0xffff000014147812 */ /* 0x000fe200078ec0ff */
[----:B------:R-:W-:-:S02]  /*edc0*/  FMUL.FTZ R4, R4, R18 ;  /* 0x0000001204047220 */ /* 0x000fc40000410000 */
[----:B------:R-:W-:Y:S02]  /*edd0*/  FMUL.FTZ R3, R8, R7 ;  /* 0x0000000708037220 */ /* 0x000fe40000410000 */
[----:B------:R-:W-:Y:S02]  /*ede0*/  FFMA.FTZ R32, R14, R18, -R0 ;  /* 0x000000120e207223 */ /* 0x000fe40000010800 */
[----:B------:R-:W-:Y:S01]  /*edf0*/  FMUL.FTZ R0, R8, R6 ;  /* 0x0000000608007220 */ /* 0x000fe20000410000 */
[----:B------:R-:W-:Y:S01]  /*ee00*/  LOP3.LUT R8, R27, 0xffff0000, RZ, 0xc0, !PT ;  /* 0xffff00001b087812 */ /* 0x000fe200078ec0ff */
[----:B------:R-:W-:Y:S01]  /*ee10*/  FFMA.FTZ R31, R14, R12, R4 ;  /* 0x0000000c0e1f7223 */ /* 0x000fe20000010004 */
[----:B------:R-:W-:Y:S01]  /*ee20*/  LOP3.LUT R14, R24, 0xffff0000, RZ, 0xc0, !PT ;  /* 0xffff0000180e7812 */ /* 0x000fe200078ec0ff */
[----:B------:R-:W-:Y:S02]  /*ee30*/  FFMA.FTZ R30, R15, R6, -R3 ;  /* 0x000000060f1e7223 */ /* 0x000fe40000010803 */
[----:B------:R-:W-:-:S02]  /*ee40*/  IMAD.U32 R4, R27, 0x10000, RZ ;  /* 0x000100001b047824 */ /* 0x000fc400078e00ff */
[----:B------:R-:W-:Y:S02]  /*ee50*/  FMUL.FTZ R3, R5, R37 ;  /* 0x0000002505037220 */ /* 0x000fe40000410000 */
[----:B------:R-:W-:Y:S02]  /*ee60*/  IMAD.U32 R11, R23, 0x10000, RZ ;  /* 0x00010000170b7824 */ /* 0x000fe400078e00ff */
[----:B------:R-:W-:Y:S01]  /*ee70*/  FFMA.FTZ R18, R15, R7, R0 ;  /* 0x000000070f127223 */ /* 0x000fe20000010000 */
[----:B------:R-:W-:Y:S01]  /*ee80*/  LOP3.LUT R7, R23, 0xffff0000, RZ, 0xc0, !PT ;  /* 0xffff000017077812 */ /* 0x000fe200078ec0ff */
[-C--:B------:R-:W-:Y:S02]  /*ee90*/  FMUL.FTZ R0, R5, R4.reuse ;  /* 0x0000000405007220 */ /* 0x080fe40000410000 */
[----:B------:R-:W-:Y:S02]  /*eea0*/  FFMA.FTZ R15, R16, R4, -R3 ;  /* 0x00000004100f7223 */ /* 0x000fe40000010803 */
[----:B------:R-:W-:-:S02]  /*eeb0*/  IMAD.U32 R6, R26, 0x10000, RZ ;  /* 0x000100001a067824 */ /* 0x000fc400078e00ff */
[----:B------:R-:W-:Y:S02]  /*eec0*/  FMUL.FTZ R3, R10, R11 ;  /* 0x0000000b0a037220 */ /* 0x000fe40000410000 */
[----:B------:R-:W-:Y:S02]  /*eed0*/  FFMA.FTZ R16, R16, R37, R0 ;  /* 0x0000002510107223 */ /* 0x000fe40000010000 */
[----:B------:R-:W-:Y:S02]  /*eee0*/  FMUL.FTZ R5, R9, R13 ;  /* 0x0000000d09057220 */ /* 0x000fe40000410000 */
[-C--:B------:R-:W-:Y:S02]  /*eef0*/  FMUL.FTZ R0, R10, R6.reuse ;  /* 0x000000060a007220 */ /* 0x080fe40000410000 */
[----:B------:R-:W-:Y:S01]  /*ef00*/  FFMA.FTZ R12, R25, R6, -R3 ;  /* 0x00000006190c7223 */ /* 0x000fe20000010803 */
[----:B------:R-:W-:Y:S01]  /*ef10*/  LOP3.LUT R6, R26, 0xffff0000, RZ, 0xc0, !PT ;  /* 0xffff00001a067812 */ /* 0x000fe200078ec0ff */
[----:B------:R-:W-:-:S02]  /*ef20*/  FMUL.FTZ R4, R9, R20 ;  /* 0x0000001409047220 */ /* 0x000fc40000410000 */
[C---:B------:R-:W-:Y:S02]  /*ef30*/  FFMA.FTZ R9, R17.reuse, R20, -R5 ;  /* 0x0000001411097223 */ /* 0x040fe40000010805 */
[----:B------:R-:W-:Y:S02]  /*ef40*/  FFMA.FTZ R13, R17, R13, R4 ;  /* 0x0000000d110d7223 */ /* 0x000fe40000010004 */
[C---:B------:R-:W-:Y:S01]  /*ef50*/  FMUL.FTZ R5, R22.reuse, R7 ;  /* 0x0000000716057220 */ /* 0x040fe20000410000 */
[----:B------:R-:W-:Y:S01]  /*ef60*/  F2FP.BF16.PACK_AB R9, R9, R30 ;  /* 0x0000001e0909723e */ /* 0x000fe200000010ff */
        /* <DEDUP_REMOVED lines=14> */
[----:B------:R-:W-:-:S03]  /*f050*/  F2FP.BF16.PACK_AB R7, R0, R16 ;  /* 0x000000100007723e */ /* 0x000fc600000010ff */
[----:B------:R1:W-:Y:S04]  /*f060*/  STS.128 [R35+0x6100], R8 ;  /* 0x0061000823007388 */ /* 0x0003e80000000c00 */
[----:B------:R1:W-:Y:S02]  /*f070*/  STS.128 [R33+0x6100], R4 ;  /* 0x0061000421007388 */ /* 0x0003e40000000c00 */
.L_x_803:
[----:B------:R-:W-:Y:S05]  /*f080*/  BSYNC B2 ;  /* 0x0000000000027941 */ /* 0x000fea0003800000 */
.L_x_785:
[----:B------:R-:W-:Y:S01]  /*f090*/  IMAD R0, R107, c[0x0][0x208], RZ ;  /* 0x000082006b007a24 */ /* 0x000fe200078e02ff */
[----:B-1----:R-:W-:Y:S01]  /*f0a0*/  LOP3.LUT R7, R111, 0xfffffff8, RZ, 0xc0, !PT ;  /* 0xfffffff86f077812 */ /* 0x002fe200078ec0ff */
[----:B------:R-:W-:Y:S01]  /*f0b0*/  IMAD.WIDE.U32 R4, R113, c[0x0][0x208], RZ ;  /* 0x0000820071047a25 */ /* 0x000fe200078e00ff */
[----:B------:R-:W-:Y:S01]  /*f0c0*/  SHF.R.S32.HI R16, RZ, 0x1f, R95 ;  /* 0x0000001fff107819 */ /* 0x000fe2000001145f */
[----:B------:R-:W-:-:S04]  /*f0d0*/  DEPBAR.LE SB0, 0x0 ;  /* 0x000080000000791a */ /* 0x000fc80000000000 */
[----:B------:R-:W-:Y:S01]  /*f0e0*/  IMAD R0, R113, c[0x0][0x20c], R0 ;  /* 0x0000830071007a24 */ /* 0x000fe200078e0200 */
[----:B------:R-:W-:Y:S01]  /*f0f0*/  SHF.R.S32.HI R13, RZ, 0x1f, R100 ;  /* 0x0000001fff0d7819 */ /* 0x000fe20000011464 */
[----:B------:R-:W-:Y:S01]  /*f100*/  IMAD.IADD R7, R157, 0x1, -R7 ;  /* 0x000000019d077824 */ /* 0x000fe200078e0a07 */
[----:B------:R-:W-:Y:S01]  /*f110*/  ISETP.GE.AND P2, PT, R160, c[0x0][0x1d4], PT ;  /* 0x00007500a0007a0c */ /* 0x000fe20003f46270 */
[----:B------:R-:W-:Y:S01]  /*f120*/  IMAD.IADD R5, R5, 0x1, R0 ;  /* 0x0000000105057824 */ /* 0x000fe200078e0200 */
[----:B------:R-:W-:Y:S01]  /*f130*/  P2R R64, PR, RZ, 0x8 ;  /* 0x00000008ff407803 */ /* 0x000fe20000000000 */
[----:B------:R-:W-:Y:S01]  /*f140*/  IMAD R0, R108, c[0x0][0x218], RZ ;  /* 0x000086006c007a24 */ /* 0x000fe200078e02ff */
[----:B------:R-:W-:Y:S01]  /*f150*/  LEA.HI R3, R7, R7, RZ, 0x1 ;  /* 0x0000000707037211 */ /* 0x000fe200078f08ff */
[----:B------:R-:W-:Y:S01]  /*f160*/  IMAD.WIDE.U32 R4, R112, c[0x0][0x218], R4 ;  /* 0x0000860070047a25 */ /* 0x000fe200078e0004 */
[----:B------:R-:W-:Y:S01]  /*f170*/  SHF.R.S32.HI R161, RZ, 0x1f, R160 ;  /* 0x0000001fffa17819 */ /* 0x000fe200000114a0 */
[----:B------:R-:W-:-:S02]  /*f180*/  UISETP.GE.AND UP0, UPT, UR8, 0x2, UPT ;  /* 0x000000020800788c */ /* 0x000fc4000bf06270 */
[----:B------:R-:W-:Y:S01]  /*f190*/  IMAD R0, R112, c[0x0][0x21c], R0 ;  /* 0x0000870070007a24 */ /* 0x000fe200078e0200 */
[----:B------:R-:W-:Y:S01]  /*f1a0*/  BAR.SYNC.DEFER_BLOCKING 0x0 ;  /* 0x0000000000007b1d */ /* 0x000fe20000010000 */
[----:B------:R-:W-:Y:S01]  /*f1b0*/  IADD3 R6, P0, R4, UR24, RZ ;  /* 0x0000001804067c10 */ /* 0x000fe2000ff1e0ff */
[----:B------:R-:W-:-:S03]  /*f1c0*/  IMAD.WIDE R14, R160, 0x2, RZ ;  /* 0x00000002a00e7825 */ /* 0x000fc600078e02ff */
[----:B------:R-:W-:Y:S01]  /*f1d0*/  IADD3.X R4, R5, UR10, R0, P0, !PT ;  /* 0x0000000a05047c10 */ /* 0x000fe200087fe400 */
[----:B------:R-:W-:Y:S01]  /*f1e0*/  IMAD.SHL.U32 R248, R248, 0x2, RZ ;  /* 0x00000002f8f87824 */ /* 0x000fe200078e00ff */
[C---:B------:R-:W-:Y:S02]  /*f1f0*/  LEA R0, P0, R6.reuse, c[0x0][0x1f8], 0x1 ;  /* 0x00007e0006007a11 */ /* 0x040fe400078008ff */
[----:B------:R-:W-:Y:S02]  /*f200*/  LEA.HI R5, R89, R89, RZ, 0x1 ;  /* 0x0000005959057211 */ /* 0x000fe400078f08ff */
[----:B------:R-:W-:Y:S01]  /*f210*/  LEA.HI.X R4, R6, c[0x0][0x1fc], R4, 0x1, P0 ;  /* 0x00007f0006047a11 */ /* 0x000fe200000f0c04 */
[----:B------:R-:W1:Y:S01]  /*f220*/  SHFL.IDX PT, R11, R0, RZ, 0x1c1f ;  /* 0x001c1fff000b7589 */ /* 0x000e6200000e0000 */
[----:B------:R-:W-:Y:S02]  /*f230*/  SHF.R.S32.HI R6, RZ, 0x1, R3 ;  /* 0x00000001ff067819 */ /* 0x000fe40000011403 */
[----:B------:R-:W-:Y:S01]  /*f240*/  LOP3.LUT R5, R5, 0xfffffffe, RZ, 0xc0, !PT ;  /* 0xfffffffe05057812 */ /* 0x000fe200078ec0ff */
[----:B------:R-:W2:Y:S01]  /*f250*/  SHFL.IDX PT, R12, R4, RZ, 0x1c1f ;  /* 0x001c1fff040c7589 */ /* 0x000ea200000e0000 */
[----:B------:R-:W-:-:S03]  /*f260*/  LOP3.LUT P1, RZ, R6, 0x2, RZ, 0xc0, !PT ;  /* 0x0000000206ff7812 */ /* 0x000fc6000782c0ff */
[----:B------:R3:W4:Y:S01]  /*f270*/  SHFL.IDX PT, R9, R0, 0x1, 0x1c1f ;  /* 0x003c1f0000097f89 */ /* 0x00072200000e0000 */
[----:B------:R-:W-:-:S03]  /*f280*/  IMAD.IADD R8, R89, 0x1, -R5 ;  /* 0x0000000159087824 */ /* 0x000fc600078e0a05 */
[----:B------:R5:W5:Y:S01]  /*f290*/  SHFL.IDX PT, R10, R4, 0x1, 0x1c1f ;  /* 0x003c1f00040a7f89 */ /* 0x000b6200000e0000 */
[----:B-1----:R-:W-:-:S05]  /*f2a0*/  IADD3 R58, P0, R11, R14, RZ ;  /* 0x0000000e0b3a7210 */ /* 0x002fca0007f1e0ff */
[----:B--2---:R-:W-:Y:S01]  /*f2b0*/  IMAD.X R59, R12, 0x1, R15, P0 ;  /* 0x000000010c3b7824 */ /* 0x004fe200000e060f */
[----:B---3--:R-:W-:Y:S01]  /*f2c0*/  LOP3.LUT R0, R3, 0x3fffffe, RZ, 0xc0, !PT ;  /* 0x03fffffe03007812 */ /* 0x008fe200078ec0ff */
[----:B------:R-:W-:Y:S01]  /*f2d0*/  IMAD.SHL.U32 R3, R6, 0x40, RZ ;  /* 0x0000004006037824 */ /* 0x000fe200078e00ff */
[----:B----4-:R-:W-:Y:S02]  /*f2e0*/  IADD3 R56, P0, R14, R9, RZ ;  /* 0x000000090e387210 */ /* 0x010fe40007f1e0ff */
[----:B-----5:R-:W-:Y:S01]  /*f2f0*/  LOP3.LUT R4, R106, 0x7fffffe, RZ, 0xc0, !PT ;  /* 0x07fffffe6a047812 */ /* 0x020fe200078ec0ff */
[----:B------:R-:W-:Y:S01]  /*f300*/  IMAD.IADD R5, R7, 0x1, -R0 ;  /* 0x0000000107057824 */ /* 0x000fe200078e0a00 */
[----:B------:R-:W-:Y:S01]  /*f310*/  LOP3.LUT R0, R3, 0xc0, RZ, 0xc0, !PT ;  /* 0x000000c003007812 */ /* 0x000fe200078ec0ff */
[----:B------:R-:W-:Y:S01]  /*f320*/  IMAD.SHL.U32 R7, R110, 0x8, RZ ;  /* 0x000000086e077824 */ /* 0x000fe200078e00ff */
[----:B------:R-:W-:Y:S01]  /*f330*/  SHF.R.S32.HI R6, RZ, 0x1f, R94 ;  /* 0x0000001fff067819 */ /* 0x000fe2000001145e */
[----:B------:R-:W-:Y:S01]  /*f340*/  IMAD.IADD R150, R100, 0x1, -R4 ;  /* 0x0000000164967824 */ /* 0x000fe200078e0a04 */
[----:B------:R-:W-:Y:S01]  /*f350*/  LEA.HI R4, R16, R95, RZ, 0x3 ;  /* 0x0000005f10047211 */ /* 0x000fe200078f18ff */
[----:B------:R-:W-:Y:S01]  /*f360*/  IMAD.X R57, R15, 0x1, R10, P0 ;  /* 0x000000010f397824 */ /* 0x000fe200000e060a */
[----:B------:R-:W-:-:S02]  /*f370*/  LOP3.LUT R3, R0, 0x8, R7, 0xf8, !PT ;  /* 0x0000000800037812 */ /* 0x000fc400078ef807 */
[----:B------:R-:W-:Y:S02]  /*f380*/  SHF.R.U32.HI R0, RZ, 0x3, R0 ;  /* 0x00000003ff007819 */ /* 0x000fe40000011600 */
[----:B------:R-:W-:Y:S02]  /*f390*/  LOP3.LUT R158, R4, 0xfffffff8, RZ, 0xc0, !PT ;  /* 0xfffffff8049e7812 */ /* 0x000fe400078ec0ff */
[----:B------:R-:W-:Y:S01]  /*f3a0*/  LOP3.LUT R3, R3, R0, RZ, 0x3c, !PT ;  /* 0x0000000003037212 */ /* 0x000fe200078e3cff */
[----:B------:R-:W-:Y:S01]  /*f3b0*/  IMAD R0, R8, 0x8, R5 ;  /* 0x0000000808007824 */ /* 0x000fe200078e0205 */
[----:B------:R-:W-:Y:S01]  /*f3c0*/  LEA.HI R7, R13, R100, RZ, 0x3 ;  /* 0x000000640d077211 */ /* 0x000fe200078f18ff */
[----:B------:R-:W-:Y:S01]  /*f3d0*/  IMAD.WIDE R4, R158, 0x2, RZ ;  /* 0x000000029e047825 */ /* 0x000fe200078e02ff */
[----:B------:R-:W-:Y:S01]  /*f3e0*/  LEA.HI R6, R6, R94, RZ, 0x3 ;  /* 0x0000005e06067211 */ /* 0x000fe200078f18ff */
[----:B------:R-:W-:Y:S01]  /*f3f0*/  STL [R1+0x2c], R158 ;  /* 0x00002c9e01007387 */ /* 0x000fe20000100800 */
[----:B------:R-:W-:Y:S01]  /*f400*/  SHF.R.S32.HI R159, RZ, 0x1f, R158 ;  /* 0x0000001fff9f7819 */ /* 0x000fe2000001149e */
[----:B------:R-:W-:Y:S01]  /*f410*/  IMAD.SHL.U32 R7, R7, 0x20, RZ ;  /* 0x0000002007077824 */ /* 0x000fe200078e00ff */
[----:B------:R-:W-:Y:S01]  /*f420*/  IADD3 R54, P0, R11, R4, RZ ;  /* 0x000000040b367210 */ /* 0x000fe20007f1e0ff */
[----:B------:R-:W-:Y:S01]  /*f430*/  IMAD.U32 R0, R0, 0x20, R3 ;  /* 0x0000002000007824 */ /* 0x000fe200078e0003 */
[----:B------:R-:W-:Y:S01]  /*f440*/  LOP3.LUT R155, R6, 0xfffffff8, RZ, 0xc0, !PT ;  /* 0xfffffff8069b7812 */ /* 0x000fe200078ec0ff */
[----:B------:R-:W-:Y:S01]  /*f450*/  IMAD.SHL.U32 R3, R109, 0x40, RZ ;  /* 0x000000406d037824 */ /* 0x000fe200078e00ff */
[----:B------:R-:W-:Y:S01]  /*f460*/  LOP3.LUT R149, R7, 0xffffff00, RZ, 0xc0, !PT ;  /* 0xffffff0007957812 */ /* 0x000fe200078ec0ff */
[----:B------:R-:W-:Y:S01]  /*f470*/  IMAD.X R55, R12, 0x1, R5, P0 ;  /* 0x000000010c377824 */ /* 0x000fe200000e0605 */
[-C--:B------:R-:W-:Y:S01]  /*f480*/  IADD3 R52, P0, R4, R9.reuse, RZ ;  /* 0x0000000904347210 */ /* 0x080fe20007f1e0ff */
[----:B------:R-:W-:Y:S01]  /*f490*/  IMAD.SHL.U32 R8, R8, 0x8, RZ ;  /* 0x0000000808087824 */ /* 0x000fe200078e00ff */
[----:B------:R-:W-:Y:S01]  /*f4a0*/  LOP3.LUT R3, R3, 0xc0, RZ, 0xc0, !PT ;  /* 0x000000c003037812 */ /* 0x000fe200078ec0ff */
[----:B------:R-:W-:Y:S01]  /*f4b0*/  IMAD.WIDE R6, R155, 0x2, RZ ;  /* 0x000000029b067825 */ /* 0x000fe200078e02ff */
[----:B------:R-:W-:Y:S01]  /*f4c0*/  SHF.R.S32.HI R156, RZ, 0x1f, R155 ;  /* 0x0000001fff9c7819 */ /* 0x000fe2000001149b */
[----:B------:R-:W-:Y:S01]  /*f4d0*/  STL [R1+0x3c], R155 ;  /* 0x00003c9b01007387 */ /* 0x000fe20000100800 */
[----:B------:R-:W-:Y:S01]  /*f4e0*/  LOP3.LUT R8, R3, 0x8, R8, 0xf8, !PT ;  /* 0x0000000803087812 */ /* 0x000fe200078ef808 */
[----:B------:R-:W-:Y:S01]  /*f4f0*/  IMAD.X R53, R5, 0x1, R10, P0 ;  /* 0x0000000105357824 */ /* 0x000fe200000e060a */
[----:B------:R-:W-:Y:S01]  /*f500*/  SHF.R.U32.HI R4, RZ, 0x3, R3 ;  /* 0x00000003ff047819 */ /* 0x000fe20000011603 */
[----:B------:R-:W-:Y:S01]  /*f510*/  IMAD R3, R152, 0x200, R149 ;  /* 0x0000020098037824 */ /* 0x000fe200078e0295 */
[----:B------:R-:W-:Y:S01]  /*f520*/  IADD3 R38, P0, R11, R6, RZ ;  /* 0x000000060b267210 */ /* 0x000fe20007f1e0ff */
[----:B------:R-:W-:Y:S01]  /*f530*/  IMAD.SHL.U32 R220, R0, 0x2, RZ ;  /* 0x0000000200dc7824 */ /* 0x000fe200078e00ff */
[----:B------:R-:W-:Y:S01]  /*f540*/  LOP3.LUT R148, R8, R4, RZ, 0x3c, !PT ;  /* 0x0000000408947212 */ /* 0x000fe200078e3cff */
[----:B------:R-:W-:Y:S01]  /*f550*/  IMAD R0, R150, 0x20, R3 ;  /* 0x0000002096007824 */ /* 0x000fe200078e0203 */
[----:B------:R-:W-:Y:S01]  /*f560*/  STL [R1+0x48], R161 ;  /* 0x000048a101007387 */ /* 0x000fe20000100800 */
[----:B------:R-:W-:Y:S01]  /*f570*/  IMAD.X R39, R12, 0x1, R7, P0 ;  /* 0x000000010c277824 */ /* 0x000fe200000e0607 */
[----:B------:R-:W-:Y:S01]  /*f580*/  IADD3 R36, P0, R6, R9, RZ ;  /* 0x0000000906247210 */ /* 0x000fe20007f1e0ff */
[----:B------:R-:W-:Y:S01]  /*f590*/  IMAD.IADD R0, R148, 0x1, R0 ;  /* 0x0000000194007824 */ /* 0x000fe200078e0200 */
[C---:B------:R-:W-:Y:S01]  /*f5a0*/  IADD3 R3, R220.reuse, 0x3100, RZ ;  /* 0x00003100dc037810 */ /* 0x040fe20007ffe0ff */
[----:B------:R-:W-:Y:S01]  /*f5b0*/  LDSM.16.M88.4 R24, [R220+0x3900] ;  /* 0x00390000dc18783b */ /* 0x000fe20000000200 */
[----:B------:R-:W-:Y:S01]  /*f5c0*/  IADD3 R225, R220, 0x3120, RZ ;  /* 0x00003120dce17810 */ /* 0x000fe20007ffe0ff */
[----:B------:R-:W-:Y:S01]  /*f5d0*/  IMAD.X R37, R7, 0x1, R10, P0 ;  /* 0x0000000107257824 */ /* 0x000fe200000e060a */
[----:B------:R-:W-:Y:S01]  /*f5e0*/  ISETP.LT.OR P0, PT, R104, 0x1, P2 ;  /* 0x000000016800780c */ /* 0x000fe20001701670 */
[----:B------:R-:W-:Y:S01]  /*f5f0*/  IMAD.SHL.U32 R223, R0, 0x2, RZ ;  /* 0x0000000200df7824 */ /* 0x000fe200078e00ff */
[----:B------:R-:W-:Y:S01]  /*f600*/  @P1 IADD3 R225, R3, -0x20, RZ ;  /* 0xffffffe003e11810 */ /* 0x000fe20007ffe0ff */
[----:B------:R-:W-:Y:S01]  /*f610*/  LDSM.16.M88.4 R32, [R220+0x3100] ;  /* 0x00310000dc20783b */ /* 0x000fe20000000200 */
[----:B------:R-:W-:Y:S01]  /*f620*/  ISETP.GE.AND P1, PT, R95, c[0x0][0x1d4], PT ;  /* 0x000075005f007a0c */ /* 0x000fe20003f26270 */
[----:B------:R-:W-:Y:S01]  /*f630*/  IMAD R224, R2, 0x2, R223 ;  /* 0x0000000202e07824 */ /* 0x000fe200078e02df */
[----:B------:R-:W-:Y:S01]  /*f640*/  ISETP.LT.OR P2, PT, R104, 0x21, P2 ;  /* 0x000000216800780c */ /* 0x000fe20001741670 */
[----:B------:R-:W1:Y:S01]  /*f650*/  LDSM.16.M88.4 R4, [R223+0x7100] ;  /* 0x00710000df04783b */ /* 0x000e620000000200 */
[----:B------:R-:W-:Y:S01]  /*f660*/  IMAD R0, R150, 0x20, R149 ;  /* 0x0000002096007824 */ /* 0x000fe200078e0295 */
[----:B------:R-:W-:-:S02]  /*f670*/  IADD3 R236, R225, 0x400, RZ ;  /* 0x00000400e1ec7810 */ /* 0x000fc40007ffe0ff */
[----:B------:R-:W2:Y:S01]  /*f680*/  LDSM.16.M88.4 R28, [R220+0x3500] ;  /* 0x00350000dc1c783b */ /* 0x000ea20000000200 */
[----:B------:R-:W-:Y:S01]  /*f690*/  IMAD.IADD R0, R148, 0x1, R0 ;  /* 0x0000000194007824 */ /* 0x000fe200078e0200 */
[C---:B------:R-:W-:Y:S02]  /*f6a0*/  IADD3 R235, R225.reuse, 0x800, RZ ;  /* 0x00000800e1eb7810 */ /* 0x040fe40007ffe0ff */
[----:B------:R-:W3:Y:S01]  /*f6b0*/  LDSM.16.M88.4 R20, [R220+0x3d00] ;  /* 0x003d0000dc14783b */ /* 0x000ee20000000200 */
[C---:B------:R-:W-:Y:S02]  /*f6c0*/  IADD3 R234, R225.reuse, 0xc00, RZ ;  /* 0x00000c00e1ea7810 */ /* 0x040fe40007ffe0ff */
[C---:B------:R-:W-:Y:S01]  /*f6d0*/  IADD3 R233, R225.reuse, 0x1000, RZ ;  /* 0x00001000e1e97810 */ /* 0x040fe20007ffe0ff */
[----:B------:R-:W4:Y:S01]  /*f6e0*/  LDSM.16.M88.4 R8, [R223+0x6100] ;  /* 0x00610000df08783b */ /* 0x000f220000000200 */
[C---:B------:R-:W-:Y:S02]  /*f6f0*/  IADD3 R232, R225.reuse, 0x1400, RZ ;  /* 0x00001400e1e87810 */ /* 0x040fe40007ffe0ff */
[C---:B------:R-:W-:Y:S01]  /*f700*/  IADD3 R231, R225.reuse, 0x1800, RZ ;  /* 0x00001800e1e77810 */ /* 0x040fe20007ffe0ff */
[----:B------:R-:W-:Y:S01]  /*f710*/  LDSM.16.M88.4 R16, [R224+0x6100] ;  /* 0x00610000e010783b */ /* 0x000fe20000000200 */
[----:B------:R-:W-:-:S02]  /*f720*/  IADD3 R230, R225, 0x1c00, RZ ;  /* 0x00001c00e1e67810 */ /* 0x000fc40007ffe0ff */
[C---:B------:R-:W-:Y:S01]  /*f730*/  IADD3 R229, R225.reuse, 0x2000, RZ ;  /* 0x00002000e1e57810 */ /* 0x040fe20007ffe0ff */
[----:B------:R-:W-:Y:S01]  /*f740*/  LDSM.16.M88.4 R12, [R224+0x7100] ;  /* 0x00710000e00c783b */ /* 0x000fe20000000200 */
[C---:B------:R-:W-:Y:S02]  /*f750*/  IADD3 R228, R225.reuse, 0x2400, RZ ;  /* 0x00002400e1e47810 */ /* 0x040fe40007ffe0ff */
[C---:B------:R-:W-:Y:S01]  /*f760*/  IADD3 R227, R225.reuse, 0x2800, RZ ;  /* 0x00002800e1e37810 */ /* 0x040fe20007ffe0ff */
[----:B------:R-:W-:Y:S01]  /*f770*/  LDSM.16.M88.4 R48, [R225] ;  /* 0x00000000e130783b */ /* 0x000fe20000000200 */
[----:B------:R-:W-:-:S03]  /*f780*/  IADD3 R226, R225, 0x2c00, RZ ;  /* 0x00002c00e1e27810 */ /* 0x000fc60007ffe0ff */
[----:B------:R-:W-:Y:S04]  /*f790*/  LDSM.16.M88.4 R44, [R225+0x400] ;  /* 0x00040000e12c783b */ /* 0x000fe80000000200 */
[----:B------:R-:W5:Y:S04]  /*f7a0*/  LDSM.16.M88.4 R40, [R225+0x800] ;  /* 0x00080000e128783b */ /* 0x000f680000000200 */
[----:B------:R-:W3:Y:S04]  /*f7b0*/  LDSM.16.M88.4 R60, [R225+0xc00] ;  /* 0x000c0000e13c783b */ /* 0x000ee80000000200 */
[----:B------:R-:W-:Y:S01]  /*f7c0*/  @!PT LDS RZ, [RZ] ;  /* 0x00000000fffff984 */ /* 0x000fe20000000800 */
[----:B------:R-:W-:Y:S01]  /*f7d0*/  @!PT LDS RZ, [RZ] ;  /* 0x00000000fffff984 */ /* 0x000fe20000000800 */
[----:B------:R-:W-:Y:S01]  /*f7e0*/  @!PT LDS RZ, [RZ] ;  /* 0x00000000fffff984 */ /* 0x000fe20000000800 */
[----:B------:R3:W-:Y:S01]  /*f7f0*/  LDGSTS.E.BYPASS.LTC128B.128 [R248+0x100], [R58.64], !P0 ;  /* 0x001000003af87fae */ /* 0x0007e2000c101d54 */
[C---:B------:R-:W-:Y:S01]  /*f800*/  ISETP.LT.OR P0, PT, R104.reuse, 0x1, P1 ;  /* 0x000000016800780c */ /* 0x040fe20000f01670 */
[C---:B-1----:R-:W-:Y:S01]  /*f810*/  HMMA.16816.F32.BF16 R100, R4.reuse, R26, RZ ;  /* 0x0000001a0464723c */ /* 0x042fe200000418ff */
[----:B------:R-:W-:Y:S01]  /*f820*/  ISETP.LT.OR P1, PT, R104, 0x21, P1 ;  /* 0x000000216800780c */ /* 0x000fe20000f21670 */
[----:B------:R-:W-:Y:S04]  /*f830*/  STL [R1+0x38], R159 ;  /* 0x0000389f01007387 */ /* 0x000fe80000100800 */
[----:B------:R-:W-:Y:S02]  /*f840*/  STL [R1+0x44], R156 ;  /* 0x0000449c01007387 */ /* 0x000fe40000100800 */
[----:B------:R-:W-:Y:S04]  /*f850*/  HMMA.16816.F32.BF16 R76, R4, R32, RZ ;  /* 0x00000020044c723c */ /* 0x000fe800000418ff */
[----:B------:R1:W-:Y:S01]  /*f860*/  LDGSTS.E.BYPASS.LTC128B.128 [R248+0x1100], [R54.64], !P0 ;  /* 0x0110000036f87fae */ /* 0x0003e2000c101d54 */
[----:B------:R-:W-:-:S03]  /*f870*/  ISETP.GE.AND P0, PT, R94, c[0x0][0x1d4], PT ;  /* 0x000075005e007a0c */ /* 0x000fc60003f06270 */
[----:B--2---:R-:W-:Y:S01]  /*f880*/  HMMA.16816.F32.BF16 R68, R4, R28, RZ ;  /* 0x0000001c0444723c */ /* 0x004fe200000418ff */
[C---:B------:R-:W-:Y:S02]  /*f890*/  ISETP.LT.OR P3, PT, R104.reuse, 0x1, P0 ;  /* 0x000000016800780c */ /* 0x040fe40000761670 */
[----:B------:R-:W-:-:S05]  /*f8a0*/  ISETP.LT.OR P0, PT, R104, 0x21, P0 ;  /* 0x000000216800780c */ /* 0x000fca0000701670 */
[C---:B------:R-:W-:Y:S06]  /*f8b0*/  HMMA.16816.F32.BF16 R72, R4.reuse, R34, RZ ;  /* 0x000000220448723c */ /* 0x040fec00000418ff */
[----:B------:R2:W-:Y:S01]  /*f8c0*/  LDGSTS.E.BYPASS.LTC128B.128 [R248+0x2100], [R38.64], !P3 ;  /* 0x0210000026f87fae */ /* 0x0005e2000d901d54 */
[----:B------:R-:W-:Y:S01]  /*f8d0*/  ISETP.NE.AND P3, PT, R64, RZ, PT ;  /* 0x000000ff4000720c */ /* 0x000fe20003f65270 */
[C---:B------:R-:W-:Y:S02]  /*f8e0*/  HMMA.16816.F32.BF16 R96, R4.reuse, R30, RZ ;  /* 0x0000001e0460723c */ /* 0x040fe400000418ff */
[----:B------:R1:W-:Y:S04]  /*f8f0*/  LDGSTS.E.BYPASS.LTC128B.128 [R248+0x900], [R56.64], !P2 ;  /* 0x0090000038f87fae */ /* 0x0003e8000d101d54 */
[----:B------:R2:W-:Y:S02]  /*f900*/  LDGSTS.E.BYPASS.LTC128B.128 [R248+0x1900], [R52.64], !P1 ;  /* 0x0190000034f87fae */ /* 0x0005e4000c901d54 */
[----:B------:R-:W-:Y:S02]  /*f910*/  HMMA.16816.F32.BF16 R64, R4, R24, RZ ;  /* 0x000000180440723c */ /* 0x000fe400000418ff */
[----:B------:R5:W-:Y:S01]  /*f920*/  LDGSTS.E.BYPASS.LTC128B.128 [R248+0x2900], [R36.64], !P0 ;  /* 0x0290000024f87fae */ /* 0x000be2000c101d54 */
[----:B------:R-:W-:-:S03]  /*f930*/  PLOP3.LUT P0, PT, PT, PT, UP0, 0x80, 0x0 ;  /* 0x000000000000781c */ /* 0x000fc60003f0f008 */
[----:B------:R-:W0:Y:S02]  /*f940*/  LDGDEPBAR ;  /* 0x00000000000079af */ /* 0x000e240000000000 */
[----:B---3--:R-:W-:Y:S08]  /*f950*/  HMMA.16816.F32.BF16 R92, R4, R22, RZ ;  /* 0x00000016045c723c */ /* 0x008ff000000418ff */
[----:B----4-:R-:W-:Y:S08]  /*f960*/  HMMA.16816.F32.BF16 R88, R8, R32, RZ ;  /* 0x000000200858723c */ /* 0x010ff000000418ff */
[----:B-1----:R-:W-:Y:S01]  /*f970*/  HMMA.16816.F32.BF16 R56, R4, R20, RZ ;  /* 0x000000140438723c */ /* 0x002fe200000418ff */
[----:B--2---:R-:W-:Y:S04]  /*f980*/  LDSM.16.M88.4 R52, [R220+0x4500] ;  /* 0x00450000dc34783b */ /* 0x004fe80000000200 */
[----:B-----5:R-:W-:Y:S03]  /*f990*/  LDSM.16.M88.4 R36, [R220+0x4900] ;  /* 0x00490000dc24783b */ /* 0x020fe60000000200 */
[C---:B------:R-:W-:Y:S08]  /*f9a0*/  HMMA.16816.F32.BF16 R84, R8.reuse, R34, RZ ;  /* 0x000000220854723c */ /* 0x040ff000000418ff */
[C---:B------:R-:W-:Y:S08]  /*f9b0*/  HMMA.16816.F32.BF16 R32, R8.reuse, R28, RZ ;  /* 0x0000001c0820723c */ /* 0x040ff000000418ff */
[C---:B------:R-:W-:Y:S08]  /*f9c0*/  HMMA.16816.F32.BF16 R80, R8.reuse, R30, RZ ;  /* 0x0000001e0850723c */ /* 0x040ff000000418ff */
[C---:B------:R-:W-:Y:S08]  /*f9d0*/  HMMA.16816.F32.BF16 R28, R8.reuse, R24, RZ ;  /* 0x00000018081c723c */ /* 0x040ff000000418ff */
[C---:B------:R-:W-:Y:S08]  /*f9e0*/  HMMA.16816.F32.BF16 R4, R8.reuse, R20, RZ ;  /* 0x000000140804723c */ /* 0x040ff000000418ff */
[C---:B------:R-:W-:Y:S08]  /*f9f0*/  HMMA.16816.F32.BF16 R24, R8.reuse, R26, RZ ;  /* 0x0000001a0818723c */ /* 0x040ff000000418ff */
[----:B------:R-:W-:Y:S01]  /*fa00*/  HMMA.16816.F32.BF16 R20, R8, R22, RZ ;  /* 0x000000160814723c */ /* 0x000fe200000418ff */
[----:B------:R-:W1:Y:S07]  /*fa10*/  LDSM.16.M88.4 R8, [R223+0x9100] ;  /* 0x00910000df08783b */ /* 0x000e6e0000000200 */
[C---:B------:R-:W-:Y:S08]  /*fa20*/  HMMA.16816.F32.BF16 R112, R12.reuse, R42, R100 ;  /* 0x0000002a0c70723c */ /* 0x040ff00000041864 */
[C---:B------:R-:W-:Y:S08]  /*fa30*/  HMMA.16816.F32.BF16 R76, R12.reuse, R48, R76 ;  /* 0x000000300c4c723c */ /* 0x040ff0000004184c */
[C---:B------:R-:W-:Y:S08]  /*fa40*/  HMMA.16816.F32.BF16 R104, R12.reuse, R44, R68 ;  /* 0x0000002c0c68723c */ /* 0x040ff00000041844 */
[C---:B------:R-:W-:Y:S08]  /*fa50*/  HMMA.16816.F32.BF16 R128, R12.reuse, R40, R64 ;  /* 0x000000280c80723c */ /* 0x040ff00000041840 */
[C---:B------:R-:W-:Y:S01]  /*fa60*/  HMMA.16816.F32.BF16 R108, R12.reuse, R60, R56 ;  /* 0x0000003c0c6c723c */ /* 0x040fe20000041838 */
[----:B------:R-:W2:Y:S07]  /*fa70*/  LDSM.16.M88.4 R56, [R220+0x4100] ;  /* 0x00410000dc38783b */ /* 0x000eae0000000200 */
[C---:B------:R-:W-:Y:S08]  /*fa80*/  HMMA.16816.F32.BF16 R72, R12.reuse, R50, R72 ;  /* 0x000000320c48723c */ /* 0x040ff00000041848 */
[C---:B------:R-:W-:Y:S08]  /*fa90*/  HMMA.16816.F32.BF16 R96, R12.reuse, R46, R96 ;  /* 0x0000002e0c60723c */ /* 0x040ff00000041860 */
[----:B------:R-:W-:Y:S01]  /*faa0*/  HMMA.16816.F32.BF16 R100, R12, R62, R92 ;  /* 0x0000003e0c64723c */ /* 0x000fe2000004185c */
[----:B------:R-:W3:Y:S07]  /*fab0*/  LDSM.16.M88.4 R12, [R223+0x8100] ;  /* 0x00810000df0c783b */ /* 0x000eee0000000200 */
[C---:B------:R-:W-:Y:S08]  /*fac0*/  HMMA.16816.F32.BF16 R92, R16.reuse, R48, R88 ;  /* 0x00000030105c723c */ /* 0x040ff00000041858 */
[C---:B------:R-:W-:Y:S01]  /*fad0*/  HMMA.16816.F32.BF16 R116, R16.reuse, R44, R32 ;  /* 0x0000002c1074723c */ /* 0x040fe20000041820 */
[----:B------:R-:W4:Y:S07]  /*fae0*/  LDSM.16.M88.4 R32, [R220+0x4d00] ;  /* 0x004d0000dc20783b */ /* 0x000f2e0000000200 */
[C---:B------:R-:W-:Y:S08]  /*faf0*/  HMMA.16816.F32.BF16 R48, R16.reuse, R50, R84 ;  /* 0x000000321030723c */ /* 0x040ff00000041854 */
[C---:B------:R-:W-:Y:S01]  /*fb00*/  HMMA.16816.F32.BF16 R120, R16.reuse, R40, R28 ;  /* 0x000000281078723c */ /* 0x040fe2000004181c */
[----:B------:R-:W-:Y:S07]  /*fb10*/  LDSM.16.M88.4 R28, [R225+0x1000] ;  /* 0x00100000e11c783b */ /* 0x000fee0000000200 */
[C---:B------:R-:W-:Y:S01]  /*fb20*/  HMMA.16816.F32.BF16 R124, R16.reuse, R60, R4 ;  /* 0x0000003c107c723c */ /* 0x040fe20000041804 */
[----:B------:R-:W5:Y:S07]  /*fb30*/  LDSM.16.M88.4 R4, [R224+0x9100] ;  /* 0x00910000e004783b */ /* 0x000f6e0000000200 */
[C---:B------:R-:W-:Y:S08]  /*fb40*/  HMMA.16816.F32.BF16 R44, R16.reuse, R46, R80 ;  /* 0x0000002e102c723c */ /* 0x040ff00000041850 */
[C---:B------:R-:W-:Y:S01]  /*fb50*/  HMMA.16816.F32.BF16 R64, R16.reuse, R42, R24 ;  /* 0x0000002a1040723c */ /* 0x040fe20000041818 */
[----:B------:R-:W-:Y:S04]  /*fb60*/  LDSM.16.M88.4 R40, [R225+0x1800] ;  /* 0x00180000e128783b */ /* 0x000fe80000000200 */
[----:B------:R-:W-:Y:S03]  /*fb70*/  LDSM.16.M88.4 R24, [R225+0x1400] ;  /* 0x00140000e118783b */ /* 0x000fe60000000200 */
[----:B------:R-:W-:Y:S01]  /*fb80*/  HMMA.16816.F32.BF16 R16, R16, R62, R20 ;  /* 0x0000003e1010723c */ /* 0x000fe20000041814 */
[----:B------:R-:W4:Y:S04]  /*fb90*/  LDSM.16.M88.4 R20, [R224+0x8100] ;  /* 0x00810000e014783b */ /* 0x000f280000000200 */
[----:B------:R-:W4:Y:S03]  /*fba0*/  LDSM.16.M88.4 R60, [R225+0x1c00] ;  /* 0x001c0000e13c783b */ /* 0x000f260000000200 */
[C---:B-1----:R-:W-:Y:S08]  /*fbb0*/  HMMA.16816.F32.BF16 R84, R8.reuse, R54, R96 ;  /* 0x000000360854723c */ /* 0x042ff00000041860 */
[-C--:B--2---:R-:W-:Y:S08]  /*fbc0*/  HMMA.16816.F32.BF16 R68, R8, R56.reuse, R76 ;  /* 0x000000380844723c */ /* 0x084ff0000004184c */
[----:B---3--:R-:W-:Y:S08]  /*fbd0*/  HMMA.16816.F32.BF16 R96, R12, R56, R92 ;  /* 0x000000380c60723c */ /* 0x008ff0000004185c */
[-C--:B------:R-:W-:Y:S08]  /*fbe0*/  HMMA.16816.F32.BF16 R76, R8, R58.reuse, R72 ;  /* 0x0000003a084c723c */ /* 0x080ff00000041848 */
[----:B------:R-:W-:Y:S01]  /*fbf0*/  HMMA.16816.F32.BF16 R92, R12, R58, R48 ;  /* 0x0000003a0c5c723c */ /* 0x000fe20000041830 */
[----:B------:R-:W-:Y:S07]  /*fc00*/  LDSM.16.M88.4 R48, [R220+0x5100] ;  /* 0x00510000dc30783b */ /* 0x000fee0000000200 */
[C---:B------:R-:W-:Y:S08]  /*fc10*/  HMMA.16816.F32.BF16 R88, R8.reuse, R52, R104 ;  /* 0x000000340858723c */ /* 0x040ff00000041868 */
[----:B------:R-:W-:Y:S08]  /*fc20*/  HMMA.16816.F32.BF16 R112, R8, R38, R112 ;  /* 0x000000260870723c */ /* 0x000ff00000041870 */
[----:B------:R-:W-:Y:S08]  /*fc30*/  HMMA.16816.F32.BF16 R80, R12, R52, R116 ;  /* 0x000000340c50723c */ /* 0x000ff00000041874 */
[C---:B------:R-:W-:Y:S08]  /*fc40*/  HMMA.16816.F32.BF16 R104, R8.reuse, R36, R128 ;  /* 0x000000240868723c */ /* 0x040ff00000041880 */
[C---:B----4-:R-:W-:Y:S08]  /*fc50*/  HMMA.16816.F32.BF16 R108, R8.reuse, R32, R108 ;  /* 0x00000020086c723c */ /* 0x050ff0000004186c */
[----:B------:R-:W-:Y:S08]  /*fc60*/  HMMA.16816.F32.BF16 R100, R8, R34, R100 ;  /* 0x000000220864723c */ /* 0x000ff00000041864 */
[C---:B------:R-:W-:Y:S01]  /*fc70*/  HMMA.16816.F32.BF16 R52, R12.reuse, R54, R44 ;  /* 0x000000360c34723c */ /* 0x040fe2000004182c */
[----:B------:R-:W-:Y:S07]  /*fc80*/  LDSM.16.M88.4 R44, [R220+0x5500] ;  /* 0x00550000dc2c783b */ /* 0x000fee0000000200 */
[C---:B------:R-:W-:Y:S08]  /*fc90*/  HMMA.16816.F32.BF16 R8, R12.reuse, R36, R120 ;  /* 0x000000240c08723c */ /* 0x040ff00000041878 */
[C---:B------:R-:W-:Y:S08]  /*fca0*/  HMMA.16816.F32.BF16 R36, R12.reuse, R38, R64 ;  /* 0x000000260c24723c */ /* 0x040ff00000041840 */
[C---:B------:R-:W-:Y:S08]  /*fcb0*/  HMMA.16816.F32.BF16 R72, R12.reuse, R32, R124 ;  /* 0x000000200c48723c */ /* 0x040ff0000004187c */
[----:B------:R-:W-:Y:S01]  /*fcc0*/  HMMA.16816.F32.BF16 R56, R12, R34, R16 ;  /* 0x000000220c38723c */ /* 0x000fe20000041810 */
[----:B------:R-:W1:Y:S04]  /*fcd0*/  LDSM.16.M88.4 R16, [R223+0xb100] ;  /* 0x00b10000df10783b */ /* 0x000e680000000200 */
[----:B------:R-:W2:Y:S03]  /*fce0*/  LDSM.16.M88.4 R12, [R223+0xa100] ;  /* 0x00a10000df0c783b */ /* 0x000ea60000000200 */
[C---:B-----5:R-:W-:Y:S01]  /*fcf0*/  HMMA.16816.F32.BF16 R68, R4.reuse, R28, R68 ;  /* 0x0000001c0444723c */ /* 0x060fe20000041844 */
[----:B------:R-:W3:Y:S07]  /*fd00*/  LDSM.16.M88.4 R32, [R220+0x5900] ;  /* 0x00590000dc20783b */ /* 0x000eee0000000200 */
[----:B------:R-:W-:Y:S08]  /*fd10*/  HMMA.16816.F32.BF16 R64, R4, R30, R76 ;  /* 0x0000001e0440723c */ /* 0x000ff0000004184c */
[C---:B------:R-:W-:Y:S08]  /*fd20*/  HMMA.16816.F32.BF16 R124, R20.reuse, R28, R96 ;  /* 0x0000001c147c723c */ /* 0x040ff00000041860 */
[----:B------:R-:W-:Y:S01]  /*fd30*/  HMMA.16816.F32.BF16 R120, R20, R30, R92 ;  /* 0x0000001e1478723c */ /* 0x000fe2000004185c */
[----:B------:R-:W4:Y:S07]  /*fd40*/  LDSM.16.M88.4 R28, [R220+0x5d00] ;  /* 0x005d0000dc1c783b */ /* 0x000f2e0000000200 */
[C---:B------:R-:W-:Y:S08]  /*fd50*/  HMMA.16816.F32.BF16 R136, R4.reuse, R42, R112 ;  /* 0x0000002a0488723c */ /* 0x040ff00000041870 */
[C---:B------:R-:W-:Y:S08]  /*fd60*/  HMMA.16816.F32.BF16 R76, R4.reuse, R24, R88 ;  /* 0x00000018044c723c */ /* 0x040ff00000041858 */
[C---:B------:R-:W-:Y:S08]  /*fd70*/  HMMA.16816.F32.BF16 R144, R4.reuse, R26, R84 ;  /* 0x0000001a0490723c */ /* 0x040ff00000041854 */
[----:B------:R-:W-:Y:S08]  /*fd80*/  HMMA.16816.F32.BF16 R132, R4, R60, R108 ;  /* 0x0000003c0484723c */ /* 0x000ff0000004186c */
[C---:B------:R-:W-:Y:S08]  /*fd90*/  HMMA.16816.F32.BF16 R116, R20.reuse, R24, R80 ;  /* 0x000000181474723c */ /* 0x040ff00000041850 */
[----:B------:R-:W-:Y:S01]  /*fda0*/  HMMA.16816.F32.BF16 R112, R20, R26, R52 ;  /* 0x0000001a1470723c */ /* 0x000fe20000041834 */
[----:B------:R-:W-:Y:S07]  /*fdb0*/  LDSM.16.M88.4 R24, [R225+0x2400] ;  /* 0x00240000e118783b */ /* 0x000fee0000000200 */
[C---:B------:R-:W-:Y:S08]  /*fdc0*/  HMMA.16816.F32.BF16 R140, R4.reuse, R40, R104 ;  /* 0x00000028048c723c */ /* 0x040ff00000041868 */
[----:B------:R-:W-:Y:S01]  /*fdd0*/  HMMA.16816.F32.BF16 R128, R4, R62, R100 ;  /* 0x0000003e0480723c */ /* 0x000fe20000041864 */
[----:B------:R-:W-:Y:S07]  /*fde0*/  LDSM.16.M88.4 R4, [R224+0xb100] ;  /* 0x00b10000e004783b */ /* 0x000fee0000000200 */
[C---:B------:R-:W-:Y:S01]  /*fdf0*/  HMMA.16816.F32.BF16 R108, R20.reuse, R40, R8 ;  /* 0x00000028146c723c */ /* 0x040fe20000041808 */
[----:B------:R-:W-:Y:S07]  /*fe00*/  LDSM.16.M88.4 R8, [R224+0xa100] ;  /* 0x00a10000e008783b */ /* 0x000fee0000000200 */
[C---:B------:R-:W-:Y:S01]  /*fe10*/  HMMA.16816.F32.BF16 R104, R20.reuse, R42, R36 ;  /* 0x0000002a1468723c */ /* 0x040fe20000041824 */
[----:B------:R-:W5:Y:S04]  /*fe20*/  LDSM.16.M88.4 R40, [R225+0x2000] ;  /* 0x00200000e128783b */ /* 0x000f680000000200 */
[----:B------:R-:W-:Y:S03]  /*fe30*/  LDSM.16.M88.4 R36, [R225+0x2c00] ;  /* 0x002c0000e124783b */ /* 0x000fe60000000200 */
[C---:B------:R-:W-:Y:S08]  /*fe40*/  HMMA.16816.F32.BF16 R100, R20.reuse, R60, R72 ;  /* 0x0000003c1464723c */ /* 0x040ff00000041848 */
[----:B------:R-:W-:Y:S01]  /*fe50*/  HMMA.16816.F32.BF16 R96, R20, R62, R56 ;  /* 0x0000003e1460723c */ /* 0x000fe20000041838 */
[----:B------:R-:W3:Y:S01]  /*fe60*/  LDSM.16.M88.4 R20, [R225+0x2800] ;  /* 0x00280000e114783b */ /* 0x000ee20000000200 */
[----:B------:R-:W-:-:S06]  /*fe70*/  DEPBAR.LE SB0, 0x0 ;  /* 0x000080000000791a */ /* 0x000fcc0000000000 */
[C---:B-1----:R-:W-:Y:S08]  /*fe80*/  HMMA.16816.F32.BF16 R92, R16.reuse, R48, R68 ;  /* 0x00000030105c723c */ /* 0x042ff00000041844 */
[----:B------:R-:W-:Y:S08]  /*fe90*/  HMMA.16816.F32.BF16 R88, R16, R50, R64 ;  /* 0x000000321058723c */ /* 0x000ff00000041840 */
[C---:B--2---:R-:W-:Y:S08]  /*fea0*/  HMMA.16816.F32.BF16 R60, R12.reuse, R48, R124 ;  /* 0x000000300c3c723c */ /* 0x044ff0000004187c */
[----:B------:R-:W-:Y:S08]  /*feb0*/  HMMA.16816.F32.BF16 R56, R12, R50, R120 ;  /* 0x000000320c38723c */ /* 0x000ff00000041878 */
[C---:B------:R-:W-:Y:S08]  /*fec0*/  HMMA.16816.F32.BF16 R84, R16.reuse, R44, R76 ;  /* 0x0000002c1054723c */ /* 0x040ff0000004184c */
[----:B------:R-:W-:Y:S08]  /*fed0*/  HMMA.16816.F32.BF16 R80, R16, R46, R144 ;  /* 0x0000002e1050723c */ /* 0x000ff00000041890 */
[C---:B------:R-:W-:Y:S08]  /*fee0*/  HMMA.16816.F32.BF16 R52, R12.reuse, R44, R116 ;  /* 0x0000002c0c34723c */ /* 0x040ff00000041874 */
[----:B------:R-:W-:Y:S08]  /*fef0*/  HMMA.16816.F32.BF16 R48, R12, R46, R112 ;  /* 0x0000002e0c30723c */ /* 0x000ff00000041870 */
[C---:B---3--:R-:W-:Y:S08]  /*ff00*/  HMMA.16816.F32.BF16 R76, R16.reuse, R32, R140 ;  /* 0x00000020104c723c */ /* 0x048ff0000004188c */
[C---:B------:R-:W-:Y:S08]  /*ff10*/  HMMA.16816.F32.BF16 R72, R16.reuse, R34, R136 ;  /* 0x000000221048723c */ /* 0x040ff00000041888 */
[C---:B----4-:R-:W-:Y:S08]  /*ff20*/  HMMA.16816.F32.BF16 R68, R16.reuse, R28, R132 ;  /* 0x0000001c1044723c */ /* 0x050ff00000041884 */
[----:B------:R-:W-:Y:S08]  /*ff30*/  HMMA.16816.F32.BF16 R64, R16, R30, R128 ;  /* 0x0000001e1040723c */ /* 0x000ff00000041880 */
        /* <DEDUP_REMOVED lines=44> */
[----:B------:R-:W-:Y:S01]  /*10200*/  SHF.R.S32.HI R3, RZ, 0x1f, R9 ;  /* 0x0000001fff037819 */ /* 0x000fe20000011409 */
[----:B------:R3:W-:Y:S01]  /*10210*/  STL [R1+0x4], R9 ;  /* 0x0000040901007387 */ /* 0x0007e20000100800 */
[----:B------:R-:W-:-:S03]  /*10220*/  ISETP.NE.U32.AND P2, PT, R20, RZ, PT ;  /* 0x000000ff1400720c */ /* 0x000fc60003f45070 */
[----:B------:R-:W-:-:S04]  /*10230*/  IMAD R3, R3, c[0x0][0x1e0], RZ ;  /* 0x0000780003037a24 */ /* 0x000fc800078e02ff */
[----:B------:R-:W-:-:S04]  /*10240*/  IMAD R3, R9, c[0x0][0x1e4], R3 ;  /* 0x0000790009037a24 */ /* 0x000fc800078e0203 */
[----:B------:R-:W-:Y:S01]  /*10250*/  IMAD.IADD R5, R5, 0x1, R3 ;  /* 0x0000000105057824 */ /* 0x000fe200078e0203 */
[----:B-1----:R-:W-:Y:S02]  /*10260*/  IADD3 R7, -R20, 0x10, RZ ;  /* 0x0000001014077810 */ /* 0x002fe40007ffe1ff */
[----:B---3--:R-:W-:Y:S02]  /*10270*/  SHF.L.U64.HI R9, R158, 0x1, R159 ;  /* 0x000000019e097819 */ /* 0x008fe4000001029f */
[----:B--2---:R-:W-:Y:S01]  /*10280*/  SHF.R.S32.HI R3, RZ, 0x1f, R8 ;  /* 0x0000001fff037819 */ /* 0x004fe20000011408 */
[----:B------:R-:W-:Y:S01]  /*10290*/  IMAD.WIDE.U32 R4, R8, c[0x0][0x1f0], R4 ;  /* 0x00007c0008047a25 */ /* 0x000fe200078e0004 */
[----:B------:R1:W-:Y:S03]  /*102a0*/  STL [R1], R8 ;  /* 0x0000000801007387 */ /* 0x0003e60000100800 */
[----:B------:R-:W-:-:S04]  /*102b0*/  IMAD R3, R3, c[0x0][0x1f0], RZ ;  /* 0x00007c0003037a24 */ /* 0x000fc800078e02ff */
[----:B------:R-:W-:Y:S01]  /*102c0*/  IMAD R6, R8, c[0x0][0x1f4], R3 ;  /* 0x00007d0008067a24 */ /* 0x000fe200078e0203 */
[----:B------:R-:W-:-:S04]  /*102d0*/  IADD3 R3, P0, R4, UR22, RZ ;  /* 0x0000001604037c10 */ /* 0x000fc8000ff1e0ff */
[----:B------:R-:W-:Y:S02]  /*102e0*/  IADD3.X R6, R5, UR16, R6, P0, !PT ;  /* 0x0000001005067c10 */ /* 0x000fe400087fe406 */
[----:B------:R-:W-:-:S04]  /*102f0*/  LEA R5, P0, R3, c[0x0][0x1c8], 0x1 ;  /* 0x0000720003057a11 */ /* 0x000fc800078008ff */
[----:B------:R-:W-:Y:S02]  /*10300*/  LEA.HI.X R6, R3, c[0x0][0x1cc], R6, 0x1, P0 ;  /* 0x0000730003067a11 */ /* 0x000fe400000f0c06 */
[----:B------:R-:W2:Y:S04]  /*10310*/  SHFL.IDX PT, R3, R5, 0x1, 0x1c1f ;  /* 0x003c1f0005037f89 */ /* 0x000ea800000e0000 */
[----:B------:R-:W3:Y:S01]  /*10320*/  SHFL.IDX PT, R4, R6, 0x1, 0x1c1f ;  /* 0x003c1f0006047f89 */ /* 0x000ee200000e0000 */
[----:B-1----:R-:W-:Y:S01]  /*10330*/  LOP3.LUT R8, R7, 0xf, RZ, 0xc0, !PT ;  /* 0x0000000f07087812 */ /* 0x002fe200078ec0ff */
[----:B------:R-:W-:Y:S02]  /*10340*/  IMAD.SHL.U32 R7, R158, 0x2, RZ ;  /* 0x000000029e077824 */ /* 0x000fe400078e00ff */
[----:B------:R-:W1:Y:S04]  /*10350*/  SHFL.IDX PT, R5, R5, RZ, 0x1c1f ;  /* 0x001c1fff05057589 */ /* 0x000e6800000e0000 */
[----:B------:R-:W4:Y:S01]  /*10360*/  SHFL.IDX PT, R6, R6, RZ, 0x1c1f ;  /* 0x001c1fff06067589 */ /* 0x000f2200000e0000 */
[----:B--2---:R-:W-:-:S02]  /*10370*/  IADD3 R16, P1, P0, R8, R3, R21 ;  /* 0x0000000308107210 */ /* 0x004fc4000783e015 */
[----:B------:R-:W-:Y:S02]  /*10380*/  LOP3.LUT R8, R10, 0xf, RZ, 0xc0, !PT ;  /* 0x0000000f0a087812 */ /* 0x000fe400078ec0ff */
[----:B------:R-:W-:Y:S02]  /*10390*/  IADD3 R10, -R154, 0x10, RZ ;  /* 0x000000109a0a7810 */ /* 0x000fe40007ffe1ff */
[-C--:B---3--:R-:W-:Y:S02]  /*103a0*/  IADD3.X R17, RZ, R4.reuse, R11, P1, P0 ;  /* 0x00000004ff117210 */ /* 0x088fe40000fe040b */
[----:B------:R-:W-:Y:S02]  /*103b0*/  IADD3 R14, P1, P0, R8, R3, R7 ;  /* 0x00000003080e7210 */ /* 0x000fe4000783e007 */
[----:B------:R-:W-:Y:S02]  /*103c0*/  LOP3.LUT R8, R10, 0xf, RZ, 0xc0, !PT ;  /* 0x0000000f0a087812 */ /* 0x000fe400078ec0ff */
[----:B------:R-:W-:-:S02]  /*103d0*/  IADD3.X R15, RZ, R4, R9, P1, P0 ;  /* 0x00000004ff0f7210 */ /* 0x000fc40000fe0409 */
[----:B------:R-:W-:Y:S02]  /*103e0*/  IADD3 R12, P1, P0, R8, R3, R18 ;  /* 0x00000003080c7210 */ /* 0x000fe4000783e012 */
[----:B------:R-:W-:-:S04]  /*103f0*/  SHF.L.U64.HI R3, R155, 0x1, R156 ;  /* 0x000000019b037819 */ /* 0x000fc8000001029c */
[----:B------:R-:W-:Y:S02]  /*10400*/  IADD3.X R13, RZ, R4, R3, P1, P0 ;  /* 0x00000004ff0d7210 */ /* 0x000fe40000fe0403 */
[C---:B-1----:R-:W-:Y:S02]  /*10410*/  IADD3 R8, P0, R5.reuse, R7, RZ ;  /* 0x0000000705087210 */ /* 0x042fe40007f1e0ff */
[----:B------:R-:W-:-:S03]  /*10420*/  IADD3 R10, P1, R5, R21, RZ ;  /* 0x00000015050a7210 */ /* 0x000fc60007f3e0ff */
[C---:B----4-:R-:W-:Y:S01]  /*10430*/  IMAD.X R9, R6.reuse, 0x1, R9, P0 ;  /* 0x0000000106097824 */ /* 0x050fe200000e0609 */
        /* <DEDUP_REMOVED lines=11> */
.L_x_828:
[----:B------:R-:W-:Y:S01]  /*104f0*/  LOP3.LUT R3, R153, 0xffffffe0, RZ, 0xc0, !PT ;  /* 0xffffffe099037812 */ /* 0x000fe200078ec0ff */
[----:B------:R-:W-:Y:S01]  /*10500*/  UMOV UR4, 0xffffffc0 ;  /* 0xffffffc000047882 */ /* 0x000fe20000000000 */
[----:B-1----:R-:W-:Y:S01]  /*10510*/  SHF.R.S32.HI R5, RZ, 0x1f, R152 ;  /* 0x0000001fff057819 */ /* 0x002fe20000011498 */
        /* <DEDUP_REMOVED lines=23> */
[----:B------:R-:W-:Y:S01]  /*10690*/  IMAD.U32 R7, RZ, RZ, UR4 ;  /* 0x00000004ff077e24 */ /* 0x000fe2000f8e00ff */
[----:B------:R-:W-:Y:S01]  /*106a0*/  ULDC.64 UR4, c[0x0][0x2c8] ;  /* 0x0000b20000047ab9 */ /* 0x000fe20000000a00 */
[----:B------:R-:W-:Y:S01]  /*106b0*/  IMAD R9, R6, 0x8, R3 ;  /* 0x0000000806097824 */ /* 0x000fe200078e0203 */
[----:B------:R-:W-:Y:S01]  /*106c0*/  UIMAD.WIDE.U32 UR22, UR12, UR4, URZ ;  /* 0x000000040c1672a5 */ /* 0x000fe2000f8e003f */
[----:B------:R-:W-:Y:S02]  /*106d0*/  IMAD.SHL.U32 R8, R4, 0x2, RZ ;  /* 0x0000000204087824 */ /* 0x000fe400078e00ff */
[----:B------:R-:W-:Y:S01]  /*106e0*/  @P1 IMAD.HI.U32 R6, R9, c[0x0][0x2c8], RZ ;  /* 0x0000b20009061a27 */ /* 0x000fe200078e00ff */
[----:B------:R-:W-:Y:S02]  /*106f0*/  STL [R1+0x30], R9 ;  /* 0x0000300901007387 */ /* 0x000fe40000100800 */
[----:B------:R-:W-:Y:S01]  /*10700*/  IADD3 R7, -R8, UR9, R7 ;  /* 0x0000000908077c10 */ /* 0x000fe2000fffe107 */
[----:B------:R-:W-:Y:S01]  /*10710*/  IMAD.MOV.U32 R3, RZ, RZ, R9 ;  /* 0x000000ffff037224 */ /* 0x000fe200078e0009 */
[----:B------:R-:W-:Y:S01]  /*10720*/  @P0 SHF.R.U32.HI R3, RZ, c[0x0][0x2cc], R6 ;  /* 0x0000b300ff030a19 */ /* 0x000fe20000011606 */
[----:B------:R1:W-:Y:S01]  /*10730*/  STL [R1+0x40], R8 ;  /* 0x0000400801007387 */ /* 0x0003e20000100800 */
[----:B------:R-:W-:Y:S01]  /*10740*/  IADD3 R7, R7, -UR17, RZ ;  /* 0x8000001107077c10 */ /* 0x000fe2000fffe0ff */
[----:B------:R-:W-:-:S02]  /*10750*/  @UP2 UMOV UR7, UR23 ;  /* 0x0000001700072c82 */ /* 0x000fc40008000000 */
[----:B------:R-:W2:Y:S01]  /*10760*/  SHFL.IDX PT, R6, R3, RZ, 0x1c1f ;  /* 0x001c1fff03067589 */ /* 0x000ea200000e0000 */
[----:B------:R-:W-:-:S03]  /*10770*/  @UP2 USHF.R.U32.HI UR12, URZ, UR5, UR7 ;  /* 0x000000053f0c2299 */ /* 0x000fc60008011607 */
[----:B------:R-:W3:Y:S01]  /*10780*/  SHFL.IDX PT, R4, R3, 0x2, 0x1c1f ;  /* 0x005c1f0003047f89 */ /* 0x000ee200000e0000 */
[----:B------:R-:W-:-:S04]  /*10790*/  UIADD3 UR12, UR12, UR9, -UR17 ;  /* 0x000000090c0c7290 */ /* 0x000fc8000fffe811 */
[----:B------:R-:W-:-:S04]  /*107a0*/  USHF.R.S32.HI UR4, URZ, 0x1f, UR12 ;  /* 0x0000001f3f047899 */ /* 0x000fc8000801140c */
[----:B------:R-:W-:-:S04]  /*107b0*/  ULEA.HI UR4, UR4, UR12, URZ, 0x6 ;  /* 0x0000000c04047291 */ /* 0x000fc8000f8f303f */
[----:B------:R-:W-:Y:S01]  /*107c0*/  USHF.R.S32.HI UR7, URZ, 0x6, UR4 ;  /* 0x000000063f077899 */ /* 0x000fe20008011404 */
[----:B-1----:R-:W-:-:S03]  /*107d0*/  IADD3 R8, -R8, UR19, RZ ;  /* 0x0000001308087c10 */ /* 0x002fc6000fffe1ff */
[----:B------:R-:W-:Y:S01]  /*107e0*/  UISETP.LT.AND UP0, UPT, URZ, UR7, UPT ;  /* 0x000000073f00728c */ /* 0x000fe2000bf01270 */
[C---:B--2---:R-:W-:Y:S02]  /*107f0*/  IMAD.IADD R5, R7.reuse, 0x1, R6 ;  /* 0x0000000107057824 */ /* 0x044fe400078e0206 */
[----:B------:R-:W1:Y:S01]  /*10800*/  SHFL.IDX PT, R6, R3, 0x1, 0x1c1f ;  /* 0x003c1f0003067f89 */ /* 0x000e6200000e0000 */
[----:B------:R-:W-:Y:S01]  /*10810*/  USEL UR7, URZ, UR7, !UP0 ;  /* 0x000000073f077287 */ /* 0x000fe2000c000000 */
[----:B---3--:R-:W-:Y:S01]  /*10820*/  IMAD.IADD R4, R7, 0x1, R4 ;  /* 0x0000000107047824 */ /* 0x008fe200078e0204 */
[----:B------:R-:W-:Y:S01]  /*10830*/  IMNMX R5, R8, R5, PT ;  /* 0x0000000508057217 */ /* 0x000fe20003800200 */
[----:B------:R-:W2:Y:S03]  /*10840*/  SHFL.IDX PT, R3, R3, 0x3, 0x1c1f ;  /* 0x007c1f0003037f89 */ /* 0x000ea600000e0000 */
[----:B------:R-:W-:-:S02]  /*10850*/  ISETP.GT.AND P0, PT, R5, RZ, PT ;  /* 0x000000ff0500720c */ /* 0x000fc40003f04270 */
[C---:B------:R-:W-:Y:S02]  /*10860*/  ISETP.GT.AND P1, PT, R5.reuse, 0x1, PT ;  /* 0x000000010500780c */ /* 0x040fe40003f24270 */
[----:B------:R-:W-:Y:S02]  /*10870*/  FSEL R32, R60, -INF , P0 ;  /* 0xff8000003c207808 */ /* 0x000fe40000000000 */
[----:B------:R-:W-:Y:S02]  /*10880*/  ISETP.GT.AND P0, PT, R5, 0x8, PT ;  /* 0x000000080500780c */ /* 0x000fe40003f04270 */
[----:B------:R-:W-:Y:S02]  /*10890*/  FSEL R36, R61, -INF , P1 ;  /* 0xff8000003d247808 */ /* 0x000fe40000800000 */
[----:B------:R-:W-:Y:S02]  /*108a0*/  FSEL R37, R56, -INF , P0 ;  /* 0xff80000038257808 */ /* 0x000fe40000000000 */
[----:B------:R-:W-:-:S02]  /*108b0*/  ISETP.GT.AND P0, PT, R5, 0x10, PT ;  /* 0x000000100500780c */ /* 0x000fc40003f04270 */
[----:B------:R-:W-:Y:S02]  /*108c0*/  ISETP.GT.AND P1, PT, R5, 0x9, PT ;  /* 0x000000090500780c */ /* 0x000fe40003f24270 */
[----:B------:R-:W-:Y:S01]  /*108d0*/  FSEL R74, R52, -INF , P0 ;  /* 0xff800000344a7808 */ /* 0x000fe20000000000 */
[----:B-1----:R-:W-:Y:S01]  /*108e0*/  IMAD.IADD R6, R7, 0x1, R6 ;  /* 0x0000000107067824 */ /* 0x002fe200078e0206 */
[----:B------:R-:W-:Y:S02]  /*108f0*/  ISETP.GT.AND P0, PT, R5, 0x18, PT ;  /* 0x000000180500780c */ /* 0x000fe40003f04270 */
[----:B------:R-:W-:Y:S01]  /*10900*/  FSEL R39, R57, -INF , P1 ;  /* 0xff80000039277808 */ /* 0x000fe20000800000 */
[----:B--2---:R-:W-:Y:S01]  /*10910*/  IMAD.IADD R3, R7, 0x1, R3 ;  /* 0x0000000107037824 */ /* 0x004fe200078e0203 */
[----:B------:R-:W-:Y:S02]  /*10920*/  FSEL R125, R48, -INF , P0 ;  /* 0xff800000307d7808 */ /* 0x000fe40000000000 */
[----:B------:R-:W-:-:S02]  /*10930*/  ISETP.GT.AND P0, PT, R5, 0x20, PT ;  /* 0x000000200500780c */ /* 0x000fc40003f04270 */
[C---:B------:R-:W-:Y:S02]  /*10940*/  ISETP.GT.AND P1, PT, R5.reuse, 0x11, PT ;  /* 0x000000110500780c */ /* 0x040fe40003f24270 */
[----:B------:R-:W-:Y:S02]  /*10950*/  FSEL R166, R28, -INF , P0 ;  /* 0xff8000001ca67808 */ /* 0x000fe40000000000 */
[----:B------:R-:W-:Y:S02]  /*10960*/  ISETP.GT.AND P0, PT, R5, 0x28, PT ;  /* 0x000000280500780c */ /* 0x000fe40003f04270 */
[----:B------:R-:W-:Y:S02]  /*10970*/  IMNMX R6, R8, R6, PT ;  /* 0x0000000608067217 */ /* 0x000fe40003800200 */
        /* <DEDUP_REMOVED lines=9> */
[C---:B------:R-:W-:Y:S02]  /*10a10*/  ISETP.GT.AND P1, PT, R6.reuse, RZ, PT ;  /* 0x000000ff0600720c */ /* 0x040fe40003f24270 */
        /* <DEDUP_REMOVED lines=10> */
[----:B------:R-:W-:Y:S02]  /*10ac0*/  ISETP.GT.AND P0, PT, R4, RZ, PT ;  /* 0x000000ff0400720c */ /* 0x000fe40003f04270 */
[----:B------:R-:W-:Y:S02]  /*10ad0*/  FSEL R122, R54, -INF , P1 ;  /* 0xff800000367a7808 */ /* 0x000fe40000800000 */
[----:B------:R-:W-:Y:S02]  /*10ae0*/  ISETP.GT.AND P1, PT, R5, 0x29, PT ;  /* 0x000000290500780c */ /* 0x000fe40003f24270 */
[----:B------:R-:W-:Y:S02]  /*10af0*/  FSEL R11, R96, -INF , P0 ;  /* 0xff800000600b7808 */ /* 0x000fe40000000000 */
[----:B------:R-:W-:Y:S02]  /*10b00*/  ISETP.GT.AND P0, PT, R4, 0x8, PT ;  /* 0x000000080400780c */ /* 0x000fe40003f04270 */
        /* <DEDUP_REMOVED lines=8> */
[----:B------:R-:W-:Y:S02]  /*10b90*/  FSEL R13, R97, -INF , P1 ;  /* 0xff800000610d7808 */ /* 0x000fe40000800000 */
[----:B------:R-:W-:Y:S02]  /*10ba0*/  ISETP.GT.AND P1, PT, R4, 0x9, PT ;  /* 0x000000090400780c */ /* 0x000fe40003f24270 */
[----:B------:R-:W-:Y:S02]  /*10bb0*/  FSEL R50, R80, -INF , P0 ;  /* 0xff80000050327808 */ /* 0x000fe40000000000 */
[----:B------:R-:W-:Y:S02]  /*10bc0*/  ISETP.GT.AND P0, PT, R4, 0x20, PT ;  /* 0x000000200400780c */ /* 0x000fe40003f04270 */
[----:B------:R-:W-:-:S02]  /*10bd0*/  FSEL R17, R93, -INF , P1 ;  /* 0xff8000005d117808 */ /* 0x000fc40000800000 */
[----:B------:R-:W-:Y:S02]  /*10be0*/  ISETP.GT.AND P1, PT, R4, 0x11, PT ;  /* 0x000000110400780c */ /* 0x000fe40003f24270 */
[----:B------:R-:W-:Y:S02]  /*10bf0*/  FMNMX.FTZ R7, R11, R13, !PT ;  /* 0x0000000d0b077209 */ /* 0x000fe40007810000 */
[----:B------:R-:W-:Y:S02]  /*10c00*/  FSEL R140, R84, -INF , P0 ;  /* 0xff800000548c7808 */ /* 0x000fe40000000000 */
[----:B------:R-:W-:Y:S02]  /*10c10*/  ISETP.GT.AND P0, PT, R4, 0x28, PT ;  /* 0x000000280400780c */ /* 0x000fe40003f04270 */
[----:B------:R-:W-:Y:S02]  /*10c20*/  FSEL R49, R89, -INF , P1 ;  /* 0xff80000059317808 */ /* 0x000fe40000800000 */
[----:B------:R-:W-:-:S02]  /*10c30*/  FMNMX.FTZ R7, R16, R7, !PT ;  /* 0x0000000710077209 */ /* 0x000fc40007810000 */
[----:B------:R-:W-:Y:S02]  /*10c40*/  ISETP.GT.AND P1, PT, R4, 0x19, PT ;  /* 0x000000190400780c */ /* 0x000fe40003f24270 */
[----:B------:R-:W-:Y:S02]  /*10c50*/  FSEL R143, R76, -INF , P0 ;  /* 0xff8000004c8f7808 */ /* 0x000fe40000000000 */
[----:B------:R-:W-:Y:S02]  /*10c60*/  ISETP.GT.AND P0, PT, R4, 0x30, PT ;  /* 0x000000300400780c */ /* 0x000fe40003f04270 */
[----:B------:R-:W-:Y:S02]  /*10c70*/  IMNMX R3, R8, R3, PT ;  /* 0x0000000308037217 */ /* 0x000fe40003800200 */
        /* <DEDUP_REMOVED lines=12> */
[----:B------:R-:W-:Y:S02]  /*10d40*/  ISETP.GT.AND P1, PT, R3, RZ, PT ;  /* 0x000000ff0300720c */ /* 0x000fe40003f24270 */
[----:B------:R-:W-:-:S02]  /*10d50*/  FMNMX.FTZ R7, R50, R7, !PT ;  /* 0x0000000732077209 */ /* 0x000fc40007810000 */
[----:B------:R-:W-:Y:S02]  /*10d60*/  FSEL R19, R95, -INF , P0 ;  /* 0xff8000005f137808 */ /* 0x000fe40000000000 */
[C---:B------:R-:W-:Y:S02]  /*10d70*/  ISETP.GT.AND P0, PT, R3.reuse, 0x11, PT ;  /* 0x000000110300780c */ /* 0x040fe40003f04270 */
[----:B------:R-:W-:Y:S02]  /*10d80*/  FSEL R14, R98, -INF , P1 ;  /* 0xff800000620e7808 */ /* 0x000fe40000800000 */
[----:B------:R-:W-:Y:S02]  /*10d90*/  FMNMX.FTZ R7, R52, R7, !PT ;  /* 0x0000000734077209 */ /* 0x000fe40007810000 */
[----:B------:R-:W-:Y:S02]  /*10da0*/  ISETP.GT.AND P1, PT, R3, 0x8, PT ;  /* 0x000000080300780c */ /* 0x000fe40003f24270 */
[----:B------:R-:W-:-:S02]  /*10db0*/  FSEL R51, R91, -INF , P0 ;  /* 0xff8000005b337808 */ /* 0x000fc40000000000 */
[C---:B------:R-:W-:Y:S02]  /*10dc0*/  ISETP.GT.AND P0, PT, R3.reuse, 0x19, PT ;  /* 0x000000190300780c */ /* 0x040fe40003f04270 */
[----:B------:R-:W-:Y:S02]  /*10dd0*/  FMNMX.FTZ R7, R140, R7, !PT ;  /* 0x000000078c077209 */ /* 0x000fe40007810000 */
[----:B------:R-:W-:Y:S02]  /*10de0*/  FSEL R18, R94, -INF , P1 ;  /* 0xff8000005e127808 */ /* 0x000fe40000800000 */
[----:B------:R-:W-:Y:S02]  /*10df0*/  ISETP.GT.AND P1, PT, R3, 0x10, PT ;  /* 0x000000100300780c */ /* 0x000fe40003f24270 */
[----:B------:R-:W-:Y:S02]  /*10e00*/  FSEL R73, R83, -INF , P0 ;  /* 0xff80000053497808 */ /* 0x000fe40000000000 */
[----:B------:R-:W-:-:S02]  /*10e10*/  ISETP.GT.AND P0, PT, R3, 0x20, PT ;  /* 0x000000200300780c */ /* 0x000fc40003f04270 */
[----:B------:R-:W-:Y:S02]  /*10e20*/  FMNMX.FTZ R7, R154, R7, !PT ;  /* 0x000000079a077209 */ /* 0x000fe40007810000 */
[----:B------:R-:W-:Y:S02]  /*10e30*/  FMNMX.FTZ R8, R14, R15, !PT ;  /* 0x0000000f0e087209 */ /* 0x000fe40007810000 */
[----:B------:R-:W-:Y:S02]  /*10e40*/  FSEL R48, R90, -INF , P1 ;  /* 0xff8000005a307808 */ /* 0x000fe40000800000 */
[----:B------:R-:W-:Y:S02]  /*10e50*/  ISETP.GT.AND P1, PT, R3, 0x18, PT ;  /* 0x000000180300780c */ /* 0x000fe40003f24270 */
[----:B------:R-:W-:Y:S02]  /*10e60*/  FSEL R126, R86, -INF , P0 ;  /* 0xff800000567e7808 */ /* 0x000fe40000000000 */
[----:B------:R-:W-:-:S02]  /*10e70*/  FMNMX.FTZ R7, R143, R7, !PT ;  /* 0x000000078f077209 */ /* 0x000fc40007810000 */
[----:B------:R-:W-:Y:S02]  /*10e80*/  FMNMX.FTZ R8, R18, R8, !PT ;  /* 0x0000000812087209 */ /* 0x000fe40007810000 */
[----:B------:R-:W-:Y:S02]  /*10e90*/  ISETP.GT.AND P0, PT, R4, 0x38, PT ;  /* 0x000000380400780c */ /* 0x000fe40003f04270 */
[----:B------:R-:W-:Y:S02]  /*10ea0*/  FSEL R72, R82, -INF , P1 ;  /* 0xff80000052487808 */ /* 0x000fe40000800000 */
[----:B------:R-:W-:Y:S02]  /*10eb0*/  ISETP.GT.AND P1, PT, R4, 0x31, PT ;  /* 0x000000310400780c */ /* 0x000fe40003f24270 */
[----:B------:R-:W-:Y:S02]  /*10ec0*/  FMNMX.FTZ R7, R164, R7, !PT ;  /* 0x00000007a4077209 */ /* 0x000fe40007810000 */
[----:B------:R-:W-:-:S02]  /*10ed0*/  FMNMX.FTZ R8, R19, R8, !PT ;  /* 0x0000000813087209 */ /* 0x000fc40007810000 */
[----:B------:R-:W-:Y:S02]  /*10ee0*/  FSEL R207, R100, -INF , P0 ;  /* 0xff80000064cf7808 */ /* 0x000fe40000000000 */
[----:B------:R-:W-:Y:S02]  /*10ef0*/  ISETP.GT.AND P0, PT, R3, 0x28, PT ;  /* 0x000000280300780c */ /* 0x000fe40003f04270 */
[----:B------:R-:W-:Y:S02]  /*10f00*/  FSEL R209, R69, -INF , P1 ;  /* 0xff80000045d17808 */ /* 0x000fe40000800000 */
[----:B------:R-:W-:Y:S02]  /*10f10*/  FMNMX.FTZ R7, R211, R7, !PT ;  /* 0x00000007d3077209 */ /* 0x000fe40007810000 */
[----:B------:R-:W-:Y:S02]  /*10f20*/  FMNMX.FTZ R8, R48, R8, !PT ;  /* 0x0000000830087209 */ /* 0x000fe40007810000 */
[----:B------:R-:W-:-:S02]  /*10f30*/  FSEL R141, R78, -INF , P0 ;  /* 0xff8000004e8d7808 */ /* 0x000fc40000000000 */
[----:B------:R-:W-:Y:S02]  /*10f40*/  ISETP.GT.AND P0, PT, R4, 0x39, PT ;  /* 0x000000390400780c */ /* 0x000fe40003f04270 */
[----:B------:R-:W-:Y:S02]  /*10f50*/  FMNMX.FTZ R4, R209, R7, !PT ;  /* 0x00000007d1047209 */ /* 0x000fe40007810000 */
[----:B------:R-:W-:Y:S02]  /*10f60*/  FMNMX.FTZ R8, R51, R8, !PT ;  /* 0x0000000833087209 */ /* 0x000fe40007810000 */
[----:B------:R-:W-:Y:S02]  /*10f70*/  FSEL R201, R101, -INF , P0 ;  /* 0xff80000065c97808 */ /* 0x000fe40000000000 */
[----:B------:R-:W-:Y:S02]  /*10f80*/  FMNMX.FTZ R4, R207, R4, !PT ;  /* 0x00000004cf047209 */ /* 0x000fe40007810000 */
        /* <DEDUP_REMOVED lines=34> */
[----:B------:R-:W-:Y:S02]  /*111b0*/  ISETP.GT.AND P0, PT, R5, 0x31, PT ;  /* 0x000000310500780c */ /* 0x000fe40003f04270 */
[----:B------:R-:W-:Y:S01]  /*111c0*/  FMNMX.FTZ R9, R166, R3, !PT ;  /* 0x00000003a6097209 */ /* 0x000fe20007810000 */
[----:B------:R-:W1:Y:S01]  /*111d0*/  SHFL.BFLY PT, R144, R4, 0x1, 0x1f ;  /* 0x0c201f0004907f89 */ /* 0x000e6200000e0000 */
[----:B------:R-:W-:Y:S02]  /*111e0*/  FMNMX.FTZ R8, R45, R8, !PT ;  /* 0x000000082d087209 */ /* 0x000fe40007810000 */
[----:B------:R-:W-:-:S02]  /*111f0*/  FMNMX.FTZ R3, R210, R7, !PT ;  /* 0x00000007d2037209 */ /* 0x000fc40007810000 */
[----:B------:R-:W-:Y:S02]  /*11200*/  FSEL R212, R65, -INF , P0 ;  /* 0xff80000041d47808 */ /* 0x000fe40000000000 */
[----:B------:R-:W-:Y:S02]  /*11210*/  FMNMX.FTZ R7, R167, R9, !PT ;  /* 0x00000009a7077209 */ /* 0x000fe40007810000 */
[----:B------:R-:W-:Y:S01]  /*11220*/  ISETP.GT.AND P0, PT, R5, 0x38, PT ;  /* 0x000000380500780c */ /* 0x000fe20003f04270 */
[----:B------:R-:W2:Y:S01]  /*11230*/  SHFL.BFLY PT, R9, R3, 0x2, 0x1f ;  /* 0x0c401f0003097f89 */ /* 0x000ea200000e0000 */
[----:B------:R-:W-:Y:S02]  /*11240*/  FMNMX.FTZ R8, R46, R8, !PT ;  /* 0x000000082e087209 */ /* 0x000fe40007810000 */
[----:B------:R-:W-:Y:S02]  /*11250*/  FMNMX.FTZ R7, R177, R7, !PT ;  /* 0x00000007b1077209 */ /* 0x000fe40007810000 */
[----:B------:R-:W-:-:S02]  /*11260*/  FSEL R240, R40, -INF , P0 ;  /* 0xff80000028f07808 */ /* 0x000fc40000000000 */
[----:B------:R-:W-:Y:S02]  /*11270*/  FMNMX.FTZ R8, R122, R8, !PT ;  /* 0x000000087a087209 */ /* 0x000fe40007810000 */
[----:B------:R-:W-:Y:S02]  /*11280*/  ISETP.GT.AND P0, PT, R6, 0x20, PT ;  /* 0x000000200600780c */ /* 0x000fe40003f04270 */
[----:B------:R-:W-:Y:S02]  /*11290*/  FMNMX.FTZ R7, R176, R7, !PT ;  /* 0x00000007b0077209 */ /* 0x000fe40007810000 */
[----:B------:R-:W-:Y:S02]  /*112a0*/  FMNMX.FTZ R8, R121, R8, !PT ;  /* 0x0000000879087209 */ /* 0x000fe40007810000 */
[----:B------:R-:W-:Y:S02]  /*112b0*/  FSEL R165, R30, -INF , P0 ;  /* 0xff8000001ea57808 */ /* 0x000fe40000000000 */
[----:B------:R-:W-:-:S02]  /*112c0*/  ISETP.GT.AND P0, PT, R5, 0x39, PT ;  /* 0x000000390500780c */ /* 0x000fc40003f04270 */
[----:B------:R-:W-:Y:S02]  /*112d0*/  FMNMX.FTZ R5, R219, R7, !PT ;  /* 0x00000007db057209 */ /* 0x000fe40007810000 */
[----:B------:R-:W-:Y:S02]  /*112e0*/  FMNMX.FTZ R7, R120, R8, !PT ;  /* 0x0000000878077209 */ /* 0x000fe40007810000 */
[----:B------:R-:W-:Y:S02]  /*112f0*/  ISETP.GT.AND P1, PT, R6, 0x21, PT ;  /* 0x000000210600780c */ /* 0x000fe40003f24270 */
[----:B------:R-:W-:Y:S02]  /*11300*/  FMNMX.FTZ R5, R212, R5, !PT ;  /* 0x00000005d4057209 */ /* 0x000fe40007810000 */
[----:B------:R-:W-:Y:S02]  /*11310*/  FMNMX.FTZ R7, R75, R7, !PT ;  /* 0x000000074b077209 */ /* 0x000fe40007810000 */
[----:B------:R-:W-:-:S02]  /*11320*/  FSEL R155, R31, -INF , P1 ;  /* 0xff8000001f9b7808 */ /* 0x000fc40000800000 */
[----:B------:R-:W-:Y:S01]  /*11330*/  FSEL R237, R41, -INF , P0 ;  /* 0xff80000029ed7808 */ /* 0x000fe20000000000 */
[----:B------:R-:W-:Y:S01]  /*11340*/  LDSM.16.MT88.4 R28, [R221+0x100] ;  /* 0x00010000dd1c783b */ /* 0x000fe20000004200 */
[----:B------:R-:W-:Y:S02]  /*11350*/  FMNMX.FTZ R5, R240, R5, !PT ;  /* 0x00000005f0057209 */ /* 0x000fe40007810000 */
[----:B------:R-:W-:Y:S02]  /*11360*/  ISETP.GT.AND P1, PT, R6, 0x28, PT ;  /* 0x000000280600780c */ /* 0x000fe40003f24270 */
        /* <DEDUP_REMOVED lines=12> */
[----:B------:R-:W-:-:S02]  /*11430*/  ISETP.GT.AND P0, PT, R6, 0x31, PT ;  /* 0x000000310600780c */ /* 0x000fc40003f04270 */
[----:B--2---:R-:W-:Y:S02]  /*11440*/  FMNMX.FTZ R3, R3, R9, !PT ;  /* 0x0000000903037209 */ /* 0x004fe40007810000 */
[----:B------:R-:W-:Y:S02]  /*11450*/  FSEL R213, R66, -INF , P1 ;  /* 0xff80000042d57808 */ /* 0x000fe40000800000 */
[----:B------:R-:W-:Y:S01]  /*11460*/  FMNMX.FTZ R4, R153, R4, !PT ;  /* 0x0000000499047209 */ /* 0x000fe20007810000 */
[----:B------:R-:W2:Y:S01]  /*11470*/  SHFL.BFLY PT, R142, R3, 0x1, 0x1f ;  /* 0x0c201f00038e7f89 */ /* 0x000ea200000e0000 */
[----:B------:R-:W-:Y:S02]  /*11480*/  FSEL R216, R67, -INF , P0 ;  /* 0xff80000043d87808 */ /* 0x000fe40000000000 */
[----:B------:R-:W-:Y:S02]  /*11490*/  ISETP.GT.AND P0, PT, R6, 0x38, PT ;  /* 0x000000380600780c */ /* 0x000fe40003f04270 */
[----:B------:R-:W-:-:S02]  /*114a0*/  FMNMX.FTZ R4, R213, R4, !PT ;  /* 0x00000004d5047209 */ /* 0x000fc40007810000 */
[----:B------:R-:W-:Y:S02]  /*114b0*/  FSEL R238, R42, -INF , P0 ;  /* 0xff8000002aee7808 */ /* 0x000fe40000000000 */
[----:B------:R-:W-:Y:S02]  /*114c0*/  ISETP.GT.AND P0, PT, R6, 0x39, PT ;  /* 0x000000390600780c */ /* 0x000fe40003f04270 */
[----:B------:R-:W-:Y:S02]  /*114d0*/  FMNMX.FTZ R4, R216, R4, !PT ;  /* 0x00000004d8047209 */ /* 0x000fe40007810000 */
[----:B------:R-:W-:Y:S02]  /*114e0*/  FSEL R239, R43, -INF , P0 ;  /* 0xff8000002bef7808 */ /* 0x000fe40000000000 */
[----:B------:R-:W-:Y:S01]  /*114f0*/  FMNMX.FTZ R4, R238, R4, !PT ;  /* 0x00000004ee047209 */ /* 0x000fe20007810000 */
[----:B------:R-:W-:Y:S01]  /*11500*/  LDSM.16.MT88.4 R40, [R222+0x2100] ;  /* 0x00210000de28783b */ /* 0x000fe20000004200 */
[----:B-1----:R-:W-:-:S02]  /*11510*/  FMNMX.FTZ R5, R7, R5, !PT ;  /* 0x0000000507057209 */ /* 0x002fc40007810000 */
[----:B------:R-:W-:Y:S02]  /*11520*/  FMNMX.FTZ R4, R239, R4, !PT ;  /* 0x00000004ef047209 */ /* 0x000fe40007810000 */
[----:B------:R-:W-:Y:S01]  /*11530*/  FSETP.NEU.FTZ.AND P1, PT, R144, -INF , PT ;  /* 0xff8000009000780b */ /* 0x000fe20003f3d000 */
[----:B------:R-:W1:Y:S01]  /*11540*/  SHFL.BFLY PT, R146, R5, 0x1, 0x1f ;  /* 0x0c201f0005927f89 */ /* 0x000e6200000e0000 */
[----:B--2---:R-:W-:-:S03]  /*11550*/  FMNMX.FTZ R142, R142, R3, !PT ;  /* 0x000000038e8e7209 */ /* 0x004fc60007810000 */
[----:B------:R-:W2:Y:S01]  /*11560*/  SHFL.BFLY PT, R7, R4, 0x2, 0x1f ;  /* 0x0c401f0004077f89 */ /* 0x000ea200000e0000 */
[----:B------:R-:W-:Y:S01]  /*11570*/  FSEL R12, R12, RZ, P1 ;  /* 0x000000ff0c0c7208 */ /* 0x000fe20000800000 */
[C---:B------:R-:W-:Y:S01]  /*11580*/  FMUL.FTZ R3, R142.reuse, c[0x0][0x2d0] ;  /* 0x0000b4008e037a20 */ /* 0x040fe20000410000 */
[----:B------:R-:W-:-:S03]  /*11590*/  FSETP.NEU.FTZ.AND P0, PT, R142, -INF , PT ;  /* 0xff8000008e00780b */ /* 0x000fc60003f1d000 */
[----:B------:R-:W-:Y:S01]  /*115a0*/  FFMA.FTZ R6, R11, c[0x0][0x2d0], -R12 ;  /* 0x0000b4000b067a23 */ /* 0x000fe2000001080c */
[----:B------:R-:W-:-:S03]  /*115b0*/  FSEL R3, R3, RZ, P0 ;  /* 0x000000ff03037208 */ /* 0x000fc60000000000 */
[----:B------:R3:W-:Y:S02]  /*115c0*/  MUFU.EX2 R161, R6 ;  /* 0x0000000600a17308 */ /* 0x0007e40000000800 */
[--C-:B------:R-:W-:Y:S02]  /*115d0*/  FFMA.FTZ R0, R15, c[0x0][0x2d0], -R3.reuse ;  /* 0x0000b4000f007a23 */ /* 0x100fe40000010803 */
[----:B------:R-:W-:-:S04]  /*115e0*/  FFMA.FTZ R2, R19, c[0x0][0x2d0], -R3 ;  /* 0x0000b40013027a23 */ /* 0x000fc80000010803 */
[----:B------:R4:W-:Y:S01]  /*115f0*/  MUFU.EX2 R160, R0 ;  /* 0x0000000000a07308 */ /* 0x0009e20000000800 */
[----:B-1----:R-:W-:Y:S02]  /*11600*/  FMNMX.FTZ R146, R5, R146, !PT ;  /* 0x0000009205927209 */ /* 0x002fe40007810000 */
[----:B--2---:R-:W-:Y:S01]  /*11610*/  FMNMX.FTZ R4, R4, R7, !PT ;  /* 0x0000000704047209 */ /* 0x004fe20007810000 */
[----:B---3--:R-:W-:Y:S01]  /*11620*/  FFMA.FTZ R6, R13, c[0x0][0x2d0], -R12 ;  /* 0x0000b4000d067a23 */ /* 0x008fe2000001080c */
[----:B------:R-:W-:-:S03]  /*11630*/  FSETP.NEU.FTZ.AND P0, PT, R146, -INF , PT ;  /* 0xff8000009200780b */ /* 0x000fc60003f1d000 */
[----:B------:R-:W-:Y:S01]  /*11640*/  MUFU.EX2 R179, R2 ;  /* 0x0000000200b37308 */ /* 0x000fe20000000800 */
[----:B------:R-:W1:Y:S01]  /*11650*/  SHFL.BFLY PT, R5, R4, 0x1, 0x1f ;  /* 0x0c201f0004057f89 */ /* 0x000e6200000e0000 */
[----:B----4-:R-:W-:-:S06]  /*11660*/  FFMA.FTZ R0, R18, c[0x0][0x2d0], -R3 ;  /* 0x0000b40012007a23 */ /* 0x010fcc0000010803 */
[----:B------:R2:W3:Y:S08]  /*11670*/  MUFU.EX2 R20, R6 ;  /* 0x0000000600147308 */ /* 0x0004f00000000800 */
[----:B------:R4:W5:Y:S01]  /*11680*/  MUFU.EX2 R182, R0 ;  /* 0x0000000000b67308 */ /* 0x0009620000000800 */
[----:B--2---:R-:W-:Y:S01]  /*11690*/  FFMA.FTZ R6, R16, c[0x0][0x2d0], -R12 ;  /* 0x0000b40010067a23 */ /* 0x004fe2000001080c */
[----:B-1----:R-:W-:Y:S01]  /*116a0*/  FMNMX.FTZ R145, R4, R5, !PT ;  /* 0x0000000504917209 */ /* 0x002fe20007810000 */
[----:B---3--:R-:W-:-:S05]  /*116b0*/  IMAD.MOV.U32 R15, RZ, RZ, R20 ;  /* 0x000000ffff0f7224 */ /* 0x008fca00078e0014 */
[----:B------:R1:W-:Y:S01]  /*116c0*/  MUFU.EX2 R183, R6 ;  /* 0x0000000600b77308 */ /* 0x0003e20000000800 */
[----:B------:R-:W2:Y:S01]  /*116d0*/  LDSM.16.MT88.4 R20, [R221+0x1100] ;  /* 0x00110000dd14783b */ /* 0x000ea20000004200 */
[----:B------:R-:W-:Y:S01]  /*116e0*/  F2FP.BF16.PACK_AB R4, R15, R161 ;  /* 0x000000a10f04723e */ /* 0x000fe200000010ff */
[----:B----4-:R-:W-:Y:S01]  /*116f0*/  FMUL.FTZ R0, R146, c[0x0][0x2d0] ;  /* 0x0000b40092007a20 */ /* 0x010fe20000410000 */
[----:B-----5:R-:W-:-:S04]  /*11700*/  F2FP.BF16.PACK_AB R7, R179, R182 ;  /* 0x000000b6b307723e */ /* 0x020fc800000010ff */
[----:B------:R-:W-:Y:S02]  /*11710*/  FSEL R0, R0, RZ, P0 ;  /* 0x000000ff00007208 */ /* 0x000fe40000000000 */
[----:B------:R-:W-:-:S03]  /*11720*/  FSETP.NEU.FTZ.AND P0, PT, R145, -INF , PT ;  /* 0xff8000009100780b */ /* 0x000fc60003f1d000 */
[----:B------:R-:W-:Y:S02]  /*11730*/  FFMA.FTZ R2, R32, c[0x0][0x2d0], -R0 ;  /* 0x0000b40020027a23 */ /* 0x000fe40000010800 */
[----:B-1----:R-:W-:Y:S01]  /*11740*/  FFMA.FTZ R6, R17, c[0x0][0x2d0], -R12 ;  /* 0x0000b40011067a23 */ /* 0x002fe2000001080c */
[----:B------:R-:W-:Y:S01]  /*11750*/  LDSM.16.MT88.4 R32, [R221+0x2100] ;  /* 0x00210000dd20783b */ /* 0x000fe20000004200 */
[----:B------:R-:W-:Y:S02]  /*11760*/  FFMA.FTZ R8, R37, c[0x0][0x2d0], -R0 ;  /* 0x0000b40025087a23 */ /* 0x000fe40000010800 */
[----:B------:R1:W3:Y:S01]  /*11770*/  MUFU.EX2 R180, R6 ;  /* 0x0000000600b47308 */ /* 0x0002e20000000800 */
        /* <DEDUP_REMOVED lines=8> */
[----:B---3--:R-:W-:-:S07]  /*11800*/  F2FP.BF16.PACK_AB R6, R180, R183 ;  /* 0x000000b7b406723e */ /* 0x008fce00000010ff */
[----:B------:R3:W-:Y:S01]  /*11810*/  MUFU.EX2 R250, R2 ;  /* 0x0000000200fa7308 */ /* 0x0007e20000000800 */
[----:B-----5:R-:W-:-:S07]  /*11820*/  F2FP.BF16.PACK_AB R5, R160, R185 ;  /* 0x000000b9a005723e */ /* 0x020fce00000010ff */
[----:B------:R-:W-:Y:S01]  /*11830*/  HMMA.16816.F32.BF16 R116, R4, R28, RZ ;  /* 0x0000001c0474723c */ /* 0x000fe200000418ff */
[----:B-1----:R-:W-:Y:S01]  /*11840*/  F2FP.BF16.PACK_AB R10, R181, R184 ;  /* 0x000000b8b50a723e */ /* 0x002fe200000010ff */
[----:B---3--:R-:W-:-:S06]  /*11850*/  FMUL.FTZ R2, R145, c[0x0][0x2d0] ;  /* 0x0000b40091027a20 */ /* 0x008fcc0000410000 */
[----:B------:R-:W-:Y:S01]  /*11860*/  HMMA.16816.F32.BF16 R112, R4, R24, RZ ;  /* 0x000000180470723c */ /* 0x000fe200000418ff */
[----:B------:R-:W-:-:S07]  /*11870*/  FSEL R2, R2, RZ, P0 ;  /* 0x000000ff02027208 */ /* 0x000fce0000000000 */
[C---:B--2---:R-:W-:Y:S01]  /*11880*/  HMMA.16816.F32.BF16 R108, R4.reuse, R20, RZ ;  /* 0x00000014046c723c */ /* 0x044fe200000418ff */
        /* <DEDUP_REMOVED lines=94> */
[----:B------:R-:W-:Y:S02]  /*11e70*/  IMAD.MOV.U32 R164, RZ, RZ, R181 ;  /* 0x000000ffffa47224 */ /* 0x000fe400078e00b5 */
[----:B------:R1:W-:Y:S03]  /*11e80*/  MUFU.EX2 R196, R8 ;  /* 0x0000000800c47308 */ /* 0x0003e60000000800 */
[----:B------:R-:W-:Y:S07]  /*11e90*/  HMMA.16816.F32.BF16 R80, R4, R38, R64 ;  /* 0x000000260450723c */ /* 0x000fee0000041840 */
[----:B----4-:R-:W-:-:S02]  /*11ea0*/  F2FP.BF16.PACK_AB R4, R217, R218 ;  /* 0x000000dad904723e */ /* 0x010fc400000010ff */
[----:B------:R-:W-:Y:S02]  /*11eb0*/  F2FP.BF16.PACK_AB R5, R206, R203 ;  /* 0x000000cbce05723e */ /* 0x000fe400000010ff */
[----:B------:R-:W-:Y:S02]  /*11ec0*/  F2FP.BF16.PACK_AB R6, R214, R215 ;  /* 0x000000d7d606723e */ /* 0x000fe400000010ff */
[----:B---3--:R-:W-:Y:S01]  /*11ed0*/  F2FP.BF16.PACK_AB R7, R200, R202 ;  /* 0x000000cac807723e */ /* 0x008fe200000010ff */
[----:B-1----:R-:W-:Y:S02]  /*11ee0*/  FFMA.FTZ R8, R126, c[0x0][0x2d0], -R3 ;  /* 0x0000b4007e087a23 */ /* 0x002fe40000010803 */
[----:B------:R-:W-:Y:S02]  /*11ef0*/  IMAD.MOV.U32 R126, RZ, RZ, R13 ;  /* 0x000000ffff7e7224 */ /* 0x000fe400078e000d */
[----:B------:R-:W-:Y:S02]  /*11f00*/  FFMA.FTZ R13, R141, c[0x0][0x2d0], -R3 ;  /* 0x0000b4008d0d7a23 */ /* 0x000fe40000010803 */
        /* <DEDUP_REMOVED lines=15> */
[----:B------:R1:W-:Y:S03]  /*12000*/  MUFU.EX2 R180, R13 ;  /* 0x0000000d00b47308 */ /* 0x0003e60000000800 */
[C---:B------:R-:W-:Y:S05]  /*12010*/  HMMA.16816.F32.BF16 R192, R4.reuse, R36, R44 ;  /* 0x0000002404c0723c */ /* 0x040fea000004182c */
[----:B------:R2:W3:Y:S03]  /*12020*/  MUFU.EX2 R182, R8 ;  /* 0x0000000800b67308 */ /* 0x0004e60000000800 */
[----:B------:R-:W-:Y:S01]  /*12030*/  HMMA.16816.F32.BF16 R60, R4, R32, R48 ;  /* 0x00000020043c723c */ /* 0x000fe20000041830 */
[----:B-1----:R-:W-:-:S07]  /*12040*/  FFMA.FTZ R13, R147, c[0x0][0x2d0], -R3 ;  /* 0x0000b400930d7a23 */ /* 0x002fce0000010803 */
[C---:B------:R-:W-:Y:S01]  /*12050*/  HMMA.16816.F32.BF16 R44, R4.reuse, R18, R128 ;  /* 0x00000012042c723c */ /* 0x040fe20000041880 */
[----:B------:R1:W4:Y:S01]  /*12060*/  MUFU.EX2 R181, R13 ;  /* 0x0000000d00b57308 */ /* 0x0003220000000800 */
[----:B------:R-:W4:Y:S04]  /*12070*/  LDSM.16.MT88.4 R16, [R221+0x900] ;  /* 0x00090000dd10783b */ /* 0x000f280000004200 */
[----:B--2---:R-:W-:Y:S02]  /*12080*/  LDSM.16.MT88.4 R8, [R222+0x900] ;  /* 0x00090000de08783b */ /* 0x004fe40000004200 */
[C---:B------:R-:W-:Y:S02]  /*12090*/  HMMA.16816.F32.BF16 R52, R4.reuse, R34, R156 ;  /* 0x000000220434723c */ /* 0x040fe4000004189c */
[----:B------:R-:W2:Y:S06]  /*120a0*/  LDSM.16.MT88.4 R32, [R222+0x2900] ;  /* 0x00290000de20783b */ /* 0x000eac0000004200 */
[----:B------:R-:W-:Y:S01]  /*120b0*/  HMMA.16816.F32.BF16 R48, R4, R22, R132 ;  /* 0x000000160430723c */ /* 0x000fe20000041884 */
[----:B-1----:R-:W-:Y:S01]  /*120c0*/  FFMA.FTZ R13, R166, c[0x0][0x2d0], -R0 ;  /* 0x0000b400a60d7a23 */ /* 0x002fe20000010800 */
[----:B------:R-:W1:Y:S01]  /*120d0*/  LDSM.16.MT88.4 R20, [R221+0x1900] ;  /* 0x00190000dd14783b */ /* 0x000e620000004200 */
[----:B------:R-:W-:-:S02]  /*120e0*/  IMAD.MOV.U32 R166, RZ, RZ, R179 ;  /* 0x000000ffffa67224 */ /* 0x000fc400078e00b3 */
[----:B------:R4:W-:Y:S03]  /*120f0*/  MUFU.EX2 R150, R13 ;  /* 0x0000000d00967308 */ /* 0x0009e60000000800 */
[----:B------:R-:W-:Y:S07]  /*12100*/  HMMA.16816.F32.BF16 R36, R4, R38, R168 ;  /* 0x000000260424723c */ /* 0x000fee00000418a8 */
[----:B-----5:R-:W-:-:S02]  /*12110*/  F2FP.BF16.PACK_AB R4, R198, R199 ;  /* 0x000000c7c604723e */ /* 0x020fc400000010ff */
[----:B---3--:R-:W-:Y:S02]  /*12120*/  F2FP.BF16.PACK_AB R5, R182, R183 ;  /* 0x000000b7b605723e */ /* 0x008fe400000010ff */
[----:B------:R-:W-:Y:S01]  /*12130*/  F2FP.BF16.PACK_AB R6, R196, R197 ;  /* 0x000000c5c406723e */ /* 0x000fe200000010ff */
[----:B----4-:R-:W-:Y:S01]  /*12140*/  FFMA.FTZ R13, R167, c[0x0][0x2d0], -R0 ;  /* 0x0000b400a70d7a23 */ /* 0x010fe20000010800 */
[----:B------:R-:W-:Y:S01]  /*12150*/  F2FP.BF16.PACK_AB R7, R181, R180 ;  /* 0x000000b4b507723e */ /* 0x000fe200000010ff */
[----:B------:R-:W-:Y:S02]  /*12160*/  IMAD.MOV.U32 R167, RZ, RZ, R178 ;  /* 0x000000ffffa77224 */ /* 0x000fe400078e00b2 */
[----:B------:R3:W4:Y:S04]  /*12170*/  MUFU.EX2 R148, R13 ;  /* 0x0000000d00947308 */ /* 0x0007280000000800 */
[C---:B------:R-:W-:Y:S08]  /*12180*/  HMMA.16816.F32.BF16 R156, R4.reuse, R16, R172 ;  /* 0x00000010049c723c */ /* 0x040ff000000418ac */
[----:B--2---:R-:W-:Y:S01]  /*12190*/  HMMA.16816.F32.BF16 R188, R4, R32, R96 ;  /* 0x0000002004bc723c */ /* 0x004fe20000041860 */
[----:B---3--:R-:W-:-:S04]  /*121a0*/  FFMA.FTZ R13, R177, c[0x0][0x2d0], -R0 ;  /* 0x0000b400b10d7a23 */ /* 0x008fc80000010800 */
[----:B------:R2:W-:Y:S03]  /*121b0*/  MUFU.EX2 R149, R13 ;  /* 0x0000000d00957308 */ /* 0x0005e60000000800 */
[C---:B------:R-:W-:Y:S08]  /*121c0*/  HMMA.16816.F32.BF16 R120, R4.reuse, R8, R116 ;  /* 0x000000080478723c */ /* 0x040ff00000041874 */
[----:B-1----:R-:W-:Y:S01]  /*121d0*/  HMMA.16816.F32.BF16 R132, R4, R20, R112 ;  /* 0x000000140484723c */ /* 0x002fe20000041870 */
[----:B------:R-:W1:Y:S01]  /*121e0*/  LDSM.16.MT88.4 R112, [R222+0xd00] ;  /* 0x000d0000de70783b */ /* 0x000e620000004200 */
[----:B--2---:R-:W-:-:S06]  /*121f0*/  FFMA.FTZ R13, R176, c[0x0][0x2d0], -R0 ;  /* 0x0000b400b00d7a23 */ /* 0x004fcc0000010800 */
[C---:B------:R-:W-:Y:S01]  /*12200*/  HMMA.16816.F32.BF16 R172, R4.reuse, R24, R104 ;  /* 0x0000001804ac723c */ /* 0x040fe20000041868 */
[----:B------:R2:W-:Y:S07]  /*12210*/  MUFU.EX2 R151, R13 ;  /* 0x0000000d00977308 */ /* 0x0005ee0000000800 */
[C---:B------:R-:W-:Y:S08]  /*12220*/  HMMA.16816.F32.BF16 R184, R4.reuse, R28, R100 ;  /* 0x0000001c04b8723c */ /* 0x040ff00000041864 */
[----:B------:R-:W-:Y:S01]  /*12230*/  HMMA.16816.F32.BF16 R160, R4, R18, R160 ;  /* 0x0000001204a0723c */ /* 0x000fe200000418a0 */
[----:B--2---:R-:W-:-:S04]  /*12240*/  FFMA.FTZ R13, R165, c[0x0][0x2d0], -R2 ;  /* 0x0000b400a50d7a23 */ /* 0x004fc80000010802 */
[----:B------:R2:W-:Y:S03]  /*12250*/  MUFU.EX2 R140, R13 ;  /* 0x0000000d008c7308 */ /* 0x0005e60000000800 */
[C---:B------:R-:W-:Y:S08]  /*12260*/  HMMA.16816.F32.BF16 R108, R4.reuse, R10, R108 ;  /* 0x0000000a046c723c */ /* 0x040ff0000004186c */
[----:B------:R-:W-:Y:S01]  /*12270*/  HMMA.16816.F32.BF16 R168, R4, R22, R92 ;  /* 0x0000001604a8723c */ /* 0x000fe2000004185c */
[----:B--2---:R-:W-:-:S07]  /*12280*/  FFMA.FTZ R13, R155, c[0x0][0x2d0], -R2 ;  /* 0x0000b4009b0d7a23 */ /* 0x004fce0000010802 */
[C---:B------:R-:W-:Y:S01]  /*12290*/  HMMA.16816.F32.BF16 R88, R4.reuse, R26, R88 ;  /* 0x0000001a0458723c */ /* 0x040fe20000041858 */
[----:B------:R2:W3:Y:S07]  /*122a0*/  MUFU.EX2 R147, R13 ;  /* 0x0000000d00937308 */ /* 0x0004ee0000000800 */
[C---:B------:R-:W-:Y:S08]  /*122b0*/  HMMA.16816.F32.BF16 R128, R4.reuse, R30, R84 ;  /* 0x0000001e0480723c */ /* 0x040ff00000041854 */
[----:B------:R-:W-:Y:S01]  /*122c0*/  HMMA.16816.F32.BF16 R96, R4, R34, R80 ;  /* 0x000000220460723c */ /* 0x000fe20000041850 */
[----:B------:R-:W-:Y:S01]  /*122d0*/  LDSM.16.MT88.4 R80, [R221+0x2d00] ;  /* 0x002d0000dd50783b */ /* 0x000fe20000004200 */
[----:B--2---:R-:W-:-:S04]  /*122e0*/  FFMA.FTZ R13, R152, c[0x0][0x2d0], -R2 ;  /* 0x0000b400980d7a23 */ /* 0x004fc80000010802 */
[----:B------:R2:W-:Y:S01]  /*122f0*/  MUFU.EX2 R143, R13 ;  /* 0x0000000d008f7308 */ /* 0x0005e20000000800 */
[----:B----4-:R-:W-:Y:S02]  /*12300*/  F2FP.BF16.PACK_AB R4, R148, R150 ;  /* 0x000000969404723e */ /* 0x010fe400000010ff */
[----:B---3--:R-:W-:Y:S02]  /*12310*/  F2FP.BF16.PACK_AB R5, R147, R140 ;  /* 0x0000008c9305723e */ /* 0x008fe400000010ff */
[----:B------:R-:W-:Y:S01]  /*12320*/  F2FP.BF16.PACK_AB R6, R151, R149 ;  /* 0x000000959706723e */ /* 0x000fe200000010ff */
[----:B--2---:R-:W-:-:S04]  /*12330*/  FFMA.FTZ R13, R153, c[0x0][0x2d0], -R2 ;  /* 0x0000b400990d7a23 */ /* 0x004fc80000010802 */
[----:B------:R-:W2:Y:S02]  /*12340*/  MUFU.EX2 R141, R13 ;  /* 0x0000000d008d7308 */ /* 0x000ea40000000800 */
[----:B--2---:R-:W-:-:S07]  /*12350*/  F2FP.BF16.PACK_AB R7, R141, R143 ;  /* 0x0000008f8d07723e */ /* 0x004fce00000010ff */
[C---:B------:R-:W-:Y:S07]  /*12360*/  HMMA.16816.F32.BF16 R100, R4.reuse, R8, R72 ;  /* 0x000000080464723c */ /* 0x040fee0000041848 */
[----:B------:R-:W-:Y:S01]  /*12370*/  FFMA.FTZ R8, R211, c[0x0][0x2d0], -R12 ;  /* 0x0000b400d3087a23 */ /* 0x000fe2000001080c */
[----:B------:R-:W-:Y:S01]  /*12380*/  HMMA.16816.F32.BF16 R116, R4, R10, R48 ;  /* 0x0000000a0474723c */ /* 0x000fe20000041830 */
[----:B------:R-:W-:Y:S02]  /*12390*/  IMAD.MOV.U32 R211, RZ, RZ, R127 ;  /* 0x000000ffffd37224 */ /* 0x000fe400078e007f */
[----:B------:R2:W-:Y:S01]  /*123a0*/  MUFU.EX2 R49, R8 ;  /* 0x0000000800317308 */ /* 0x0005e20000000800 */
[----:B------:R-:W-:-:S03]  /*123b0*/  IMAD.MOV.U32 R9, RZ, RZ, R136 ;  /* 0x000000ffff097224 */ /* 0x000fc600078e0088 */
[----:B------:R-:W-:Y:S01]  /*123c0*/  IMAD.MOV.U32 R10, RZ, RZ, R137 ;  /* 0x000000ffff0a7224 */ /* 0x000fe200078e0089 */
[----:B------:R-:W-:Y:S01]  /*123d0*/  HMMA.16816.F32.BF16 R176, R4, R18, R56 ;  /* 0x0000001204b0723c */ /* 0x000fe20000041838 */
[----:B------:R-:W-:Y:S02]  /*123e0*/  IMAD.MOV.U32 R11, RZ, RZ, R138 ;  /* 0x000000ffff0b7224 */ /* 0x000fe400078e008a */
[----:B------:R-:W-:Y:S02]  /*123f0*/  IMAD.MOV.U32 R51, RZ, RZ, R167 ;  /* 0x000000ffff337224 */ /* 0x000fe400078e00a7 */
[----:B------:R-:W-:-:S03]  /*12400*/  IMAD.MOV.U32 R50, RZ, RZ, R166 ;  /* 0x000000ffff327224 */ /* 0x000fc600078e00a6 */
[C---:B------:R-:W-:Y:S01]  /*12410*/  HMMA.16816.F32.BF16 R56, R4.reuse, R22, R44 ;  /* 0x000000160438723c */ /* 0x040fe2000004182c */
[----:B--2---:R-:W-:Y:S02]  /*12420*/  FFMA.FTZ R8, R209, c[0x0][0x2d0], -R12 ;  /* 0x0000b400d1087a23 */ /* 0x004fe4000001080c */
[----:B------:R-:W-:Y:S02]  /*12430*/  IMAD.MOV.U32 R209, RZ, RZ, R126 ;  /* 0x000000ffffd17224 */ /* 0x000fe400078e007e */
[----:B------:R2:W3:Y:S03]  /*12440*/  MUFU.EX2 R48, R8 ;  /* 0x0000000800307308 */ /* 0x0004e60000000800 */
[----:B------:R-:W-:Y:S01]  /*12450*/  HMMA.16816.F32.BF16 R64, R4, R24, R64 ;  /* 0x000000180440723c */ /* 0x000fe20000041840 */
[----:B------:R-:W-:Y:S02]  /*12460*/  IMAD.MOV.U32 R45, RZ, RZ, R124 ;  /* 0x000000ffff2d7224 */ /* 0x000fe400078e007c */
[----:B------:R-:W-:-:S02]  /*12470*/  IMAD.MOV.U32 R46, RZ, RZ, R139 ;  /* 0x000000ffff2e7224 */ /* 0x000fc400078e008b */
[----:B------:R-:W-:Y:S01]  /*12480*/  LDSM.16.MT88.4 R136, [R222+0x1d00] ;  /* 0x001d0000de88783b */ /* 0x000fe20000004200 */
[----:B------:R-:W-:Y:S02]  /*12490*/  IMAD.MOV.U32 R47, RZ, RZ, R164 ;  /* 0x000000ffff2f7224 */ /* 0x000fe400078e00a4 */
[----:B------:R-:W-:Y:S01]  /*124a0*/  HMMA.16816.F32.BF16 R68, R4, R20, R68 ;  /* 0x000000140444723c */ /* 0x000fe20000041844 */
[----:B------:R-:W-:Y:S01]  /*124b0*/  LDSM.16.MT88.4 R164, [R221+0xd00] ;  /* 0x000d0000dda4783b */ /* 0x000fe20000004200 */
[----:B------:R-:W-:Y:S02]  /*124c0*/  IMAD.MOV.U32 R25, RZ, RZ, R15 ;  /* 0x000000ffff197224 */ /* 0x000fe400078e000f */
[----:B--2---:R-:W-:-:S04]  /*124d0*/  FFMA.FTZ R8, R207, c[0x0][0x2d0], -R12 ;  /* 0x0000b400cf087a23 */ /* 0x004fc8000001080c */
[C---:B------:R-:W-:Y:S01]  /*124e0*/  HMMA.16816.F32.BF16 R152, R4.reuse, R16, R76 ;  /* 0x000000100498723c */ /* 0x040fe2000004184c */
[----:B------:R-:W-:Y:S01]  /*124f0*/  IMAD.MOV.U32 R207, RZ, RZ, R125 ;  /* 0x000000ffffcf7224 */ /* 0x000fe200078e007d */
[----:B---3--:R-:W-:Y:S01]  /*12500*/  F2FP.BF16.PACK_AB R92, R48, R49 ;  /* 0x00000031305c723e */ /* 0x008fe200000010ff */
[----:B------:R2:W-:Y:S01]  /*12510*/  MUFU.EX2 R44, R8 ;  /* 0x00000008002c7308 */ /* 0x0005e20000000800 */
[----:B------:R-:W3:Y:S04]  /*12520*/  LDSM.16.MT88.4 R124, [R221+0x1d00] ;  /* 0x001d0000dd7c783b */ /* 0x000ee80000004200 */
[C---:B------:R-:W-:Y:S08]  /*12530*/  HMMA.16816.F32.BF16 R40, R4.reuse, R26, R40 ;  /* 0x0000001a0428723c */ /* 0x040ff00000041828 */
[----:B------:R-:W-:Y:S01]  /*12540*/  HMMA.16816.F32.BF16 R60, R4, R28, R60 ;  /* 0x0000001c043c723c */ /* 0x000fe2000004183c */
[----:B--2---:R-:W-:-:S02]  /*12550*/  FFMA.FTZ R8, R201, c[0x0][0x2d0], -R12 ;  /* 0x0000b400c9087a23 */ /* 0x004fc4000001080c */
[----:B------:R-:W-:Y:S02]  /*12560*/  IMAD.MOV.U32 R201, RZ, RZ, R14 ;  /* 0x000000ffffc97224 */ /* 0x000fe400078e000e */
        /* <DEDUP_REMOVED lines=19> */
[C---:B------:R-:W-:Y:S08]  /*126a0*/  HMMA.16816.F32.BF16 R104, R92.reuse, R112, R120 ;  /* 0x000000705c68723c */ /* 0x040ff00000041878 */
[----:B---3--:R-:W-:Y:S01]  /*126b0*/  HMMA.16816.F32.BF16 R120, R92, R124, R132 ;  /* 0x0000007c5c78723c */ /* 0x008fe20000041884 */
[----:B-1----:R-:W-:-:S04]  /*126c0*/  FFMA.FTZ R3, R212, c[0x0][0x2d0], -R0 ;  /* 0x0000b400d4037a23 */ /* 0x002fc80000010800 */
[----:B------:R1:W3:Y:S03]  /*126d0*/  MUFU.EX2 R18, R3 ;  /* 0x0000000300127308 */ /* 0x0002e60000000800 */
        /* <DEDUP_REMOVED lines=17> */
[C---:B--2---:R-:W-:Y:S01]  /*127f0*/  HMMA.16816.F32.BF16 R88, R92.reuse, R4, R188 ;  /* 0x000000045c58723c */ /* 0x044fe200000418bc */
[----:B------:R-:W-:Y:S01]  /*12800*/  IMAD.U32 R216, RZ, RZ, UR8 ;  /* 0x00000008ffd87e24 */ /* 0x000fe2000f8e00ff */
[----:B------:R1:W2:Y:S04]  /*12810*/  MUFU.EX2 R13, R0 ;  /* 0x00000000000d7308 */ /* 0x0002a80000000800 */
[----:B------:R-:W-:Y:S02]  /*12820*/  ISETP.GE.AND P0, PT, R216, UR7, PT ;  /* 0x00000007d8007c0c */ /* 0x000fe4000bf06270 */
[----:B------:R-:W-:Y:S07]  /*12830*/  HMMA.16816.F32.BF16 R92, R92, R6, R96 ;  /* 0x000000065c5c723c */ /* 0x000fee0000041860 */
[----:B---3--:R-:W-:-:S02]  /*12840*/  F2FP.BF16.PACK_AB R96, R18, R19 ;  /* 0x000000131260723e */ /* 0x008fc400000010ff */
[----:B-----5:R-:W-:Y:S01]  /*12850*/  F2FP.BF16.PACK_AB R98, R16, R17 ;  /* 0x000000111062723e */ /* 0x020fe200000010ff */
[--C-:B-1----:R-:W-:Y:S01]  /*12860*/  FFMA.FTZ R0, R238, c[0x0][0x2d0], -R2.reuse ;  /* 0x0000b400ee007a23 */ /* 0x102fe20000010802 */
[----:B--2---:R-:W-:Y:S01]  /*12870*/  F2FP.BF16.PACK_AB R97, R13, R12 ;  /* 0x0000000c0d61723e */ /* 0x004fe200000010ff */
        /* <DEDUP_REMOVED lines=73> */
[----:B------:R-:W-:-:S03]  /*12d10*/  FADD.FTZ R0, R21, R4 ;  /* 0x0000000415007221 */ /* 0x000fc60000010000 */
[----:B------:R1:W-:Y:S04]  /*12d20*/  STL [R1+0x1c], R3 ;  /* 0x00001c0301007387 */ /* 0x0003e80000100800 */
[----:B------:R1:W-:Y:S04]  /*12d30*/  STL [R1+0x24], R0 ;  /* 0x0000240001007387 */ /* 0x0003e80000100800 */
[----:B------:R1:W-:Y:S01]  /*12d40*/  STL [R1+0x20], R2 ;  /* 0x0000200201007387 */ /* 0x0003e20000100800 */
[----:B------:R-:W-:Y:S05]  /*12d50*/  @!P0 BRA `(.L_x_829) ;  /* 0x0000424000008947 */ /* 0x000fea0003800000 */
[----:B------:R-:W2:Y:S04]  /*12d60*/  LDL R211, [R1+0x2c] ;  /* 0x00002c0001d37983 */ /* 0x000ea80000100800 */
[----:B------:R-:W3:Y:S04]  /*12d70*/  LDL R51, [R1+0x3c] ;  /* 0x00003c0001337983 */ /* 0x000ee80000100800 */
[----:B------:R-:W3:Y:S01]  /*12d80*/  LDL R50, [R1+0x44] ;  /* 0x0000440001327983 */ /* 0x000ee20000100800 */
[----:B-1----:R-:W-:Y:S01]  /*12d90*/  SEL R3, RZ, 0x10, P6 ;  /* 0x00000010ff037807 */ /* 0x002fe20003000000 */
[----:B------:R-:W-:Y:S01]  /*12da0*/  IMAD.MOV.U32 R143, RZ, RZ, R145 ;  /* 0x000000ffff8f7224 */ /* 0x000fe200078e0091 */
[----:B------:R-:W-:Y:S01]  /*12db0*/  MOV R140, R146 ;  /* 0x00000092008c7202 */ /* 0x000fe20000000f00 */
[----:B------:R-:W-:Y:S01]  /*12dc0*/  IMAD.MOV.U32 R148, RZ, RZ, R142 ;  /* 0x000000ffff947224 */ /* 0x000fe200078e008e */
[----:B------:R-:W-:Y:S01]  /*12dd0*/  MOV R147, R144 ;  /* 0x0000009000937202 */ /* 0x000fe20000000f00 */
[----:B------:R-:W-:Y:S01]  /*12de0*/  IMAD.MOV.U32 R241, RZ, RZ, R216 ;  /* 0x000000fffff17224 */ /* 0x000fe200078e00d8 */
[----:B------:R-:W-:-:S02]  /*12df0*/  ULDC UR5, c[0x0][0x210] ;  /* 0x0000840000057ab9 */ /* 0x000fc40000000800 */
[----:B------:R-:W-:Y:S02]  /*12e00*/  ULDC UR4, c[0x0][0x1e8] ;  /* 0x00007a0000047ab9 */ /* 0x000fe40000000800 */
[----:B------:R-:W-:Y:S02]  /*12e10*/  UIMAD UR5, UR11, UR5, URZ ;  /* 0x000000050b0572a4 */ /* 0x000fe4000f8e023f */
[----:B------:R-:W-:Y:S01]  /*12e20*/  UIMAD UR4, UR11, UR4, URZ ;  /* 0x000000040b0472a4 */ /* 0x000fe2000f8e023f */
[----:B--2---:R-:W-:-:S05]  /*12e30*/  SHF.L.U32 R0, R211, 0x1, RZ ;  /* 0x00000001d3007819 */ /* 0x004fca00000006ff */
[----:B------:R1:W-:Y:S01]  /*12e40*/  STL [R1+0x10], R0 ;  /* 0x0000100001007387 */ /* 0x0003e20000100800 */
[----:B---3--:R-:W-:-:S03]  /*12e50*/  SHF.L.U64.HI R2, R51, 0x1, R50 ;  /* 0x0000000133027819 */ /* 0x008fc60000010232 */
[----:B------:R2:W-:Y:S01]  /*12e60*/  STL [R1+0x34], R3 ;  /* 0x0000340301007387 */ /* 0x0005e20000100800 */
[----:B-1----:R-:W-:-:S05]  /*12e70*/  IMAD.SHL.U32 R0, R51, 0x2, RZ ;  /* 0x0000000233007824 */ /* 0x002fca00078e00ff */
[----:B------:R2:W-:Y:S04]  /*12e80*/  STL [R1+0x8], R0 ;  /* 0x0000080001007387 */ /* 0x0005e80000100800 */
[----:B------:R2:W-:Y:S02]  /*12e90*/  STL [R1+0xc], R2 ;  /* 0x00000c0201007387 */ /* 0x0005e40000100800 */
.L_x_832:
[----:B-1----:R1:W5:Y:S01]  /*12ea0*/  LDL R240, [R1+0x38] ;  /* 0x0000380001f07983 */ /* 0x0023620000100800 */
[----:B------:R-:W-:Y:S04]  /*12eb0*/  DEPBAR.LE SB0, 0x0 ;  /* 0x000080000000791a */ /* 0x000fe80000000000 */
[----:B------:R-:W-:Y:S01]  /*12ec0*/  BAR.SYNC.DEFER_BLOCKING 0x0 ;  /* 0x0000000000007b1d */ /* 0x000fe20000010000 */
[----:B------:R-:W-:Y:S05]  /*12ed0*/  ISETP.GE.AND P0, PT, R241, RZ, PT ;  /* 0x000000fff100720c */ /* 0x000fea0003f06270 */
[----:B------:R1:W5:Y:S04]  /*12ee0*/  LDL R151, [R1+0x2c] ;  /* 0x00002c0001977983 */ /* 0x0003680000100800 */
[----:B------:R1:W5:Y:S04]  /*12ef0*/  LDL R150, [R1+0x48] ;  /* 0x0000480001967983 */ /* 0x0003680000100800 */
[----:B------:R1:W5:Y:S04]  /*12f00*/  LDL R142, [R1+0x14] ;  /* 0x00001400018e7983 */ /* 0x0003680000100800 */
[----:B------:R1:W5:Y:S04]  /*12f10*/  LDL R239, [R1+0x10] ;  /* 0x0000100001ef7983 */ /* 0x0003680000100800 */
[----:B------:R1:W5:Y:S04]  /*12f20*/  LDL R238, [R1+0x8] ;  /* 0x0000080001ee7983 */ /* 0x0003680000100800 */
[----:B------:R1:W3:Y:S04]  /*12f30*/  LDSM.16.M88.4 R64, [R223+0x6100] ;  /* 0x00610000df40783b */ /* 0x0002e80000000200 */
[----:B------:R1:W5:Y:S04]  /*12f40*/  LDL R237, [R1+0x34] ;  /* 0x0000340001ed7983 */ /* 0x0003680000100800 */
[----:B------:R1:W4:Y:S04]  /*12f50*/  LDSM.16.M88.4 R60, [R223+0x7100] ;  /* 0x00710000df3c783b */ /* 0x0003280000000200 */
[----:B------:R1:W5:Y:S04]  /*12f60*/  LDL R149, [R1+0xc] ;  /* 0x00000c0001957983 */ /* 0x0003680000100800 */
[----:B------:R1:W2:Y:S04]  /*12f70*/  LDSM.16.M88.4 R16, [R220+0x3100] ;  /* 0x00310000dc10783b */ /* 0x0002a80000000200 */
        /* <DEDUP_REMOVED lines=10> */
[----:B---345:R-:W-:Y:S01]  /*13020*/  IADD3 R14, -R237, 0x10, RZ ;  /* 0x00000010ed0e7810 */ /* 0x038fe20007ffe1ff */
[----:B------:R-:W3:Y:S01]  /*13030*/  LDL R4, [R1+0x4] ;  /* 0x0000040001047983 */ /* 0x000ee20000100800 */
[----:B------:R-:W-:Y:S01]  /*13040*/  SEL R20, RZ, 0x10, P4 ;  /* 0x00000010ff147807 */ /* 0x000fe20002000000 */
[----:B------:R-:W-:Y:S01]  /*13050*/  IMAD.SHL.U32 R10, R142, 0x2, RZ ;  /* 0x000000028e0a7824 */ /* 0x000fe200078e00ff */
[----:B------:R-:W-:Y:S01]  /*13060*/  LOP3.LUT R14, R14, 0xf, RZ, 0xc0, !PT ;  /* 0x0000000f0e0e7812 */ /* 0x000fe200078ec0ff */
[----:B------:R-:W4:Y:S01]  /*13070*/  LDL R5, [R1] ;  /* 0x0000000001057983 */ /* 0x000f220000100800 */
[----:B------:R-:W-:Y:S02]  /*13080*/  IADD3 R12, -R20, 0x10, RZ ;  /* 0x00000010140c7810 */ /* 0x000fe40007ffe1ff */
[----:B------:R-:W-:Y:S02]  /*13090*/  SHF.L.U64.HI R7, R151, 0x1, R240 ;  /* 0x0000000197077819 */ /* 0x000fe400000102f0 */
[----:B------:R-:W-:Y:S02]  /*130a0*/  LOP3.LUT R12, R12, 0xf, RZ, 0xc0, !PT ;  /* 0x0000000f0c0c7812 */ /* 0x000fe400078ec0ff */
[----:B--23--:R-:W-:Y:S01]  /*130b0*/  SHF.R.S32.HI R0, RZ, 0x1f, R4 ;  /* 0x0000001fff007819 */ /* 0x00cfe20000011404 */
[----:B------:R-:W-:Y:S04]  /*130c0*/  IMAD.WIDE.U32 R2, R4, c[0x0][0x208], RZ ;  /* 0x0000820004027a25 */ /* 0x000fe800078e00ff */
[----:B------:R-:W-:Y:S04]  /*130d0*/  IMAD R0, R0, c[0x0][0x208], RZ ;  /* 0x0000820000007a24 */ /* 0x000fe800078e02ff */
[----:B------:R-:W-:Y:S01]  /*130e0*/  IMAD R0, R4, c[0x0][0x20c], R0 ;  /* 0x0000830004007a24 */ /* 0x000fe200078e0200 */
[----:B----4-:R-:W-:Y:S03]  /*130f0*/  SHF.R.S32.HI R4, RZ, 0x1f, R5 ;  /* 0x0000001fff047819 */ /* 0x010fe60000011405 */
[----:B------:R-:W-:Y:S02]  /*13100*/  IMAD.IADD R3, R3, 0x1, R0 ;  /* 0x0000000103037824 */ /* 0x000fe400078e0200 */
[----:B------:R-:W-:Y:S02]  /*13110*/  IMAD R4, R4, c[0x0][0x218], RZ ;  /* 0x0000860004047a24 */ /* 0x000fe400078e02ff */
[C---:B------:R-:W-:Y:S04]  /*13120*/  IMAD.WIDE.U32 R2, R5.reuse, c[0x0][0x218], R2 ;  /* 0x0000860005027a25 */ /* 0x040fe800078e0002 */
[----:B------:R-:W-:Y:S01]  /*13130*/  IMAD R4, R5, c[0x0][0x21c], R4 ;  /* 0x0000870005047a24 */ /* 0x000fe200078e0204 */
[----:B------:R-:W-:Y:S02]  /*13140*/  IADD3 R0, P0, R2, UR5, RZ ;  /* 0x0000000502007c10 */ /* 0x000fe4000ff1e0ff */
[----:B------:R-:W-:Y:S02]  /*13150*/  SHF.L.U64.HI R5, R142, 0x1, R150 ;  /* 0x000000018e057819 */ /* 0x000fe40000010296 */
[----:B------:R-:W-:Y:S02]  /*13160*/  IADD3.X R4, R3, UR10, R4, P0, !PT ;  /* 0x0000000a03047c10 */ /* 0x000fe400087fe404 */
[C---:B------:R-:W-:Y:S04]  /*13170*/  LEA R3, P0, R0.reuse, c[0x0][0x1f8], 0x1 ;  /* 0x00007e0000037a11 */ /* 0x040fe800078008ff */
[----:B------:R-:W-:Y:S02]  /*13180*/  LEA.HI.X R4, R0, c[0x0][0x1fc], R4, 0x1, P0 ;  /* 0x00007f0000047a11 */ /* 0x000fe400000f0c04 */
[----:B------:R-:W2:Y:S04]  /*13190*/  SHFL.IDX PT, R0, R3, 0x1, 0x1c1f ;  /* 0x003c1f0003007f89 */ /* 0x000ea800000e0000 */
[----:B------:R-:W3:Y:S04]  /*131a0*/  SHFL.IDX PT, R2, R4, 0x1, 0x1c1f ;  /* 0x003c1f0004027f89 */ /* 0x000ee800000e0000 */
[----:B------:R-:W4:Y:S04]  /*131b0*/  SHFL.IDX PT, R3, R3, RZ, 0x1c1f ;  /* 0x001c1fff03037589 */ /* 0x000f2800000e0000 */
[----:B------:R-:W1:Y:S01]  /*131c0*/  SHFL.IDX PT, R4, R4, RZ, 0x1c1f ;  /* 0x001c1fff04047589 */ /* 0x000e6200000e0000 */
[----:B--2---:R-:W-:Y:S04]  /*131d0*/  IADD3 R14, P1, P0, R14, R0, R239 ;  /* 0x000000000e0e7210 */ /* 0x004fe8000783e0ef */
[----:B---3--:R-:W-:Y:S02]  /*131e0*/  IADD3.X R15, RZ, R2, R7, P1, P0 ;  /* 0x00000002ff0f7210 */ /* 0x008fe40000fe0407 */
[----:B------:R-:W-:Y:S04]  /*131f0*/  IADD3 R12, P1, P0, R12, R0, R238 ;  /* 0x000000000c0c7210 */ /* 0x000fe8000783e0ee */
[----:B------:R-:W-:Y:S02]  /*13200*/  IADD3.X R13, RZ, R2, R149, P1, P0 ;  /* 0x00000002ff0d7210 */ /* 0x000fe40000fe0495 */
[-C--:B------:R-:W-:Y:S02]  /*13210*/  IADD3 R8, P0, R0, R10.reuse, RZ ;  /* 0x0000000a00087210 */ /* 0x080fe40007f1e0ff */
[C---:B----4-:R-:W-:Y:S02]  /*13220*/  IADD3 R10, P2, R3.reuse, R10, RZ ;  /* 0x0000000a030a7210 */ /* 0x050fe40007f5e0ff */
[C---:B------:R-:W-:Y:S01]  /*13230*/  IADD3 R6, P1, R3.reuse, R239, RZ ;  /* 0x000000ef03067210 */ /* 0x040fe20007f3e0ff */
[--C-:B------:R-:W-:Y:S01]  /*13240*/  IMAD.X R9, R2, 0x1, R5.reuse, P0 ;  /* 0x0000000102097824 */ /* 0x100fe200000e0605 */
[----:B------:R-:W-:Y:S01]  /*13250*/  IADD3 R0, R248, 0x100, RZ ;  /* 0x00000100f8007810 */ /* 0x000fe20007ffe0ff */
[C---:B-1----:R-:W-:Y:S01]  /*13260*/  IMAD.X R11, R4.reuse, 0x1, R5, P2 ;  /* 0x00000001040b7824 */ /* 0x042fe200010e0605 */
[----:B------:R-:W-:Y:S01]  /*13270*/  IADD3 R2, P0, R3, R238, RZ ;  /* 0x000000ee03027210 */ /* 0x000fe20007f1e0ff */
[C---:B------:R-:W-:Y:S01]  /*13280*/  IMAD.X R7, R4.reuse, 0x1, R7, P1 ;  /* 0x0000000104077824 */ /* 0x040fe200008e0607 */
[----:B------:R-:W-:Y:S02]  /*13290*/  ISETP.NE.U32.AND P1, PT, R237, RZ, PT ;  /* 0x000000ffed00720c */ /* 0x000fe40003f25070 */
[----:B------:R1:W-:Y:S01]  /*132a0*/  LDGSTS.E.BYPASS.LTC128B.128 [R0], [R10.64], !P5 ;  /* 0x000000000a007fae */ /* 0x0003e2000e901d54 */
[----:B------:R-:W-:Y:S01]  /*132b0*/  IMAD.X R3, R4, 0x1, R149, P0 ;  /* 0x0000000104037824 */ /* 0x000fe200000e0695 */
[----:B------:R-:W-:Y:S02]  /*132c0*/  ISETP.NE.U32.AND P0, PT, R20, RZ, PT ;  /* 0x000000ff1400720c */ /* 0x000fe40003f05070 */
[----:B------:R1:W-:Y:S04]  /*132d0*/  LDGSTS.E.BYPASS.LTC128B.128 [R0+0x1000], [R6.64], !P6 ;  /* 0x0100000006007fae */ /* 0x0003e8000f101d54 */
[----:B------:R1:W-:Y:S04]  /*132e0*/  LDGSTS.E.BYPASS.LTC128B.128 [R0+0x2000], [R2.64], !P4 ;  /* 0x0200000002007fae */ /* 0x0003e8000e101d54 */
[----:B------:R1:W-:Y:S04]  /*132f0*/  LDGSTS.E.BYPASS.LTC128B.128 [R0+0x800], [R8.64], !P5 ;  /* 0x0080000008007fae */ /* 0x0003e8000e901d54 */
[----:B------:R1:W-:Y:S04]  /*13300*/  LDGSTS.E.BYPASS.LTC128B.128.ZFILL [R0+0x1800], [R14.64], P1 ;  /* 0x018000000e007fae */ /* 0x0003e80008941d54 */
[----:B------:R1:W-:Y:S02]  /*13310*/  LDGSTS.E.BYPASS.LTC128B.128.ZFILL [R0+0x2800], [R12.64], P0 ;  /* 0x028000000c007fae */ /* 0x0003e40008141d54 */
.L_x_830:
[-C--:B-1234-:R-:W-:Y:S01]  /*13320*/  HMMA.16816.F32.BF16 R4, R64, R16.reuse, RZ ;  /* 0x000000104004723c */ /* 0x09efe200000418ff */
[----:B------:R-:W-:Y:S02]  /*13330*/  LDSM.16.M88.4 R204, [R220+0x4100] ;  /* 0x00410000dccc783b */ /* 0x000fe40000000200 */
[----:B------:R-:W-:Y:S05]  /*13340*/  ISETP.GE.AND P0, PT, R241, 0x1, PT ;  /* 0x00000001f100780c */ /* 0x000fea0003f06270 */
[C---:B------:R-:W-:Y:S01]  /*13350*/  HMMA.16816.F32.BF16 R8, R60.reuse, R16, RZ ;  /* 0x000000103c08723c */ /* 0x040fe200000418ff */
[----:B------:R-:W0:Y:S07]  /*13360*/  LDGDEPBAR ;  /* 0x00000000000079af */ /* 0x000e2e0000000000 */
[-C--:B------:R-:W-:Y:S01]  /*13370*/  HMMA.16816.F32.BF16 R12, R60, R18.reuse, RZ ;  /* 0x000000123c0c723c */ /* 0x080fe200000418ff */
[----:B------:R-:W-:Y:S07]  /*13380*/  LDSM.16.M88.4 R208, [R223+0x9100] ;  /* 0x00910000dfd0783b */ /* 0x000fee0000000200 */
[C---:B------:R-:W-:Y:S01]  /*13390*/  HMMA.16816.F32.BF16 R16, R64.reuse, R18, RZ ;  /* 0x000000124010723c */ /* 0x040fe200000418ff */
[----:B------:R-:W-:Y:S07]  /*133a0*/  LDSM.16.M88.4 R212, [R231] ;  /* 0x00000000e7d4783b */ /* 0x000fee0000000200 */
[-C--:B------:R-:W-:Y:S01]  /*133b0*/  HMMA.16816.F32.BF16 R20, R64, R32.reuse, RZ ;  /* 0x000000204014723c */ /* 0x080fe200000418ff */
[----:B------:R-:W-:Y:S07]  /*133c0*/  LDSM.16.M88.4 R216, [R230] ;  /* 0x00000000e6d8783b */ /* 0x000fee0000000200 */
        /* <DEDUP_REMOVED lines=30> */
[----:B------:R-:W3:Y:S07]  /*135b0*/  LDSM.16.M88.4 R188, [R220+0x4900] ;  /* 0x00490000dcbc783b */ /* 0x000eee0000000200 */
[----:B------:R-:W-:Y:S01]  /*135c0*/  HMMA.16816.F32.BF16 R64, R180, R202, R64 ;  /* 0x000000cab440723c */ /* 0x000fe20000041840 */
[----:B------:R-:W4:Y:S07]  /*135d0*/  LDSM.16.M88.4 R180, [R224+0x8100] ;  /* 0x00810000e0b4783b */ /* 0x000f2e0000000200 */
[-C--:B-1----:R-:W-:Y:S01]  /*135e0*/  HMMA.16816.F32.BF16 R4, R176, R204.reuse, R4 ;  /* 0x000000ccb004723c */ /* 0x082fe20000041804 */
[----:B------:R-:W1:Y:S07]  /*135f0*/  LDSM.16.M88.4 R200, [R224+0x9100] ;  /* 0x00910000e0c8783b */ /* 0x000e6e0000000200 */
[C---:B------:R-:W-:Y:S08]  /*13600*/  HMMA.16816.F32.BF16 R8, R208.reuse, R204, R8 ;  /* 0x000000ccd008723c */ /* 0x040ff00000041808 */
[-C--:B------:R-:W-:Y:S08]  /*13610*/  HMMA.16816.F32.BF16 R12, R208, R206.reuse, R12 ;  /* 0x000000ced00c723c */ /* 0x080ff0000004180c */
[C---:B------:R-:W-:Y:S01]  /*13620*/  HMMA.16816.F32.BF16 R16, R176.reuse, R206, R16 ;  /* 0x000000ceb010723c */ /* 0x040fe20000041810 */
[----:B------:R-:W1:Y:S07]  /*13630*/  LDSM.16.M88.4 R204, [R232] ;  /* 0x00000000e8cc783b */ /* 0x000e6e0000000200 */
[-C--:B--2---:R-:W-:Y:S08]  /*13640*/  HMMA.16816.F32.BF16 R20, R176, R184.reuse, R20 ;  /* 0x000000b8b014723c */ /* 0x084ff00000041814 */
        /* <DEDUP_REMOVED lines=14> */
[----:B------:R-:W2:Y:S07]  /*13730*/  LDSM.16.M88.4 R176, [R223+0xa100] ;  /* 0x00a10000dfb0783b */ /* 0x000eae0000000200 */
[-C--:B----4-:R-:W-:Y:S01]  /*13740*/  HMMA.16816.F32.BF16 R4, R180, R196.reuse, R4 ;  /* 0x000000c4b404723c */ /* 0x090fe20000041804 */
[----:B------:R-:W3:Y:S07]  /*13750*/  LDSM.16.M88.4 R192, [R220+0x5500] ;  /* 0x00550000dcc0783b */ /* 0x000eee0000000200 */
[C---:B-1----:R-:W-:Y:S08]  /*13760*/  HMMA.16816.F32.BF16 R8, R200.reuse, R196, R8 ;  /* 0x000000c4c808723c */ /* 0x042ff00000041808 */
[-C--:B------:R-:W-:Y:S08]  /*13770*/  HMMA.16816.F32.BF16 R12, R200, R198.reuse, R12 ;  /* 0x000000c6c80c723c */ /* 0x080ff0000004180c */
[C---:B------:R-:W-:Y:S01]  /*13780*/  HMMA.16816.F32.BF16 R16, R180.reuse, R198, R16 ;  /* 0x000000c6b410723c */ /* 0x040fe20000041810 */
[----:B------:R-:W1:Y:S07]  /*13790*/  LDSM.16.M88.4 R196, [R220+0x5900] ;  /* 0x00590000dcc4783b */ /* 0x000e6e0000000200 */
[-C--:B------:R-:W-:Y:S08]  /*137a0*/  HMMA.16816.F32.BF16 R20, R180, R204.reuse, R20 ;  /* 0x000000ccb414723c */ /* 0x080ff00000041814 */
        /* <DEDUP_REMOVED lines=12> */
[----:B------:R-:W4:Y:S07]  /*13870*/  LDSM.16.M88.4 R200, [R220+0x5d00] ;  /* 0x005d0000dcc8783b */ /* 0x000f2e0000000200 */
[----:B------:R-:W-:Y:S01]  /*13880*/  HMMA.16816.F32.BF16 R64, R180, R218, R64 ;  /* 0x000000dab440723c */ /* 0x000fe20000041840 */
[----:B------:R-:W1:Y:S07]  /*13890*/  LDSM.16.M88.4 R180, [R224+0xa100] ;  /* 0x00a10000e0b4783b */ /* 0x000e6e0000000200 */
[-C--:B--2---:R-:W-:Y:S01]  /*138a0*/  HMMA.16816.F32.BF16 R4, R176, R184.reuse, R4 ;  /* 0x000000b8b004723c */ /* 0x084fe20000041804 */
[----:B------:R-:W2:Y:S07]  /*138b0*/  LDSM.16.M88.4 R216, [R227] ;  /* 0x00000000e3d8783b */ /* 0x000eae0000000200 */
[C---:B------:R-:W-:Y:S08]  /*138c0*/  HMMA.16816.F32.BF16 R8, R188.reuse, R184, R8 ;  /* 0x000000b8bc08723c */ /* 0x040ff00000041808 */
[-C--:B------:R-:W-:Y:S08]  /*138d0*/  HMMA.16816.F32.BF16 R12, R188, R186.reuse, R12 ;  /* 0x000000babc0c723c */ /* 0x080ff0000004180c */
[C---:B------:R-:W-:Y:S01]  /*138e0*/  HMMA.16816.F32.BF16 R16, R176.reuse, R186, R16 ;  /* 0x000000bab010723c */ /* 0x040fe20000041810 */
[----:B------:R-:W2:Y:S01]  /*138f0*/  LDSM.16.M88.4 R184, [R226] ;  /* 0x00000000e2b8783b */ /* 0x000ea20000000200 */
[----:B------:R-:W-:Y:S06]  /*13900*/  DEPBAR.LE SB0, 0x0 ;  /* 0x000080000000791a */ /* 0x000fec0000000000 */
[-C--:B---3--:R-:W-:Y:S01]  /*13910*/  HMMA.16816.F32.BF16 R20, R176, R192.reuse, R20 ;  /* 0x000000c0b014723c */ /* 0x088fe20000041814 */
        /* <DEDUP_REMOVED lines=8> */
[-C--:B----4-:R-:W-:Y:S08]  /*139a0*/  HMMA.16816.F32.BF16 R52, R176, R200.reuse, R52 ;  /* 0x000000c8b034723c */ /* 0x090ff00000041834 */
        /* <DEDUP_REMOVED lines=18> */
[----:B------:R-:W-:Y:S01]  /*13ad0*/  HMMA.16816.F32.BF16 R64, R180, R186, R64 ;  /* 0x000000bab440723c */ /* 0x000fe20000041840 */
[----:B------:R-:W-:-:S07]  /*13ae0*/  @!P0 BRA `(.L_x_831) ;  /* 0x000003f000008947 */ /* 0x000fce0003800000 */
[----:B-----5:R-:W-:Y:S01]  /*13af0*/  IADD3 R180, -R237, 0x10, RZ ;  /* 0x00000010edb47810 */ /* 0x020fe20007ffe1ff */
[----:B------:R-:W2:Y:S01]  /*13b00*/  LDL R0, [R1+0x28] ;  /* 0x0000280001007983 */ /* 0x000ea20000100800 */
[----:B------:R-:W-:Y:S02]  /*13b10*/  IMAD.MOV.U32 R2, RZ, RZ, c[0x0][0x2b8] ;  /* 0x0000ae00ff027624 */ /* 0x000fe400078e00ff */
[----:B------:R-:W-:Y:S01]  /*13b20*/  LOP3.LUT R180, R180, 0xf, RZ, 0xc0, !PT ;  /* 0x0000000fb4b47812 */ /* 0x000fe200078ec0ff */
[----:B------:R-:W-:Y:S02]  /*13b30*/  IMAD.MOV.U32 R146, RZ, RZ, RZ ;  /* 0x000000ffff927224 */ /* 0x000fe400078e00ff */
[----:B------:R-:W-:Y:S02]  /*13b40*/  ISETP.NE.AND P1, PT, R2, 0x1, PT ;  /* 0x000000010200780c */ /* 0x000fe40003f25270 */
[----:B------:R-:W-:Y:S04]  /*13b50*/  LEA R2, R241, UR13, 0x6 ;  /* 0x0000000df1027c11 */ /* 0x000fe8000f8e30ff */
[----:B--2---:R-:W-:Y:S07]  /*13b60*/  IADD3 R2, R2, -0x40, R0 ;  /* 0xffffffc002027810 */ /* 0x004fee0007ffe000 */
        /* <DEDUP_REMOVED lines=10> */
[----:B------:R1:W-:Y:S01]  /*13c10*/  STL [R1+0x4], R176 ;  /* 0x000004b001007387 */ /* 0x0003e20000100800 */
[----:B------:R-:W-:Y:S03]  /*13c20*/  SHF.R.S32.HI R0, RZ, 0x1f, R176 ;  /* 0x0000001fff007819 */ /* 0x000fe600000114b0 */
[----:B------:R2:W3:Y:S02]  /*13c30*/  @!P3 LDG.E R146, [R144.64] ;  /* 0x000000149092b981 */ /* 0x0004e4000c1e1900 */
[----:B------:R-:W-:Y:S04]  /*13c40*/  IMAD R0, R0, c[0x0][0x1e0], RZ ;  /* 0x0000780000007a24 */ /* 0x000fe800078e02ff */
[----:B------:R-:W-:Y:S04]  /*13c50*/  IMAD R0, R176, c[0x0][0x1e4], R0 ;  /* 0x00007900b0007a24 */ /* 0x000fe800078e0200 */
[----:B------:R-:W-:Y:S02]  /*13c60*/  IMAD.IADD R3, R3, 0x1, R0 ;  /* 0x0000000103037824 */ /* 0x000fe400078e0200 */
[C---:B-1----:R-:W-:Y:S01]  /*13c70*/  IMAD.SHL.U32 R176, R142.reuse, 0x2, RZ ;  /* 0x000000028eb07824 */ /* 0x042fe200078e00ff */
[----:B------:R-:W-:Y:S02]  /*13c80*/  SHF.L.U64.HI R142, R142, 0x1, R150 ;  /* 0x000000018e8e7819 */ /* 0x000fe40000010296 */
[----:B--2---:R-:W-:Y:S01]  /*13c90*/  SHF.L.U64.HI R145, R151, 0x1, R240 ;  /* 0x0000000197917819 */ /* 0x004fe200000102f0 */
[----:B---3--:R1:W-:Y:S01]  /*13ca0*/  STL [R1], R146 ;  /* 0x0000009201007387 */ /* 0x0083e20000100800 */
[----:B------:R-:W-:Y:S01]  /*13cb0*/  SHF.R.S32.HI R141, RZ, 0x1f, R146 ;  /* 0x0000001fff8d7819 */ /* 0x000fe20000011492 */
[----:B------:R-:W-:Y:S04]  /*13cc0*/  IMAD.WIDE.U32 R2, R146, c[0x0][0x1f0], R2 ;  /* 0x00007c0092027a25 */ /* 0x000fe800078e0002 */
[----:B------:R-:W-:Y:S01]  /*13cd0*/  IMAD R141, R141, c[0x0][0x1f0], RZ ;  /* 0x00007c008d8d7a24 */ /* 0x000fe200078e02ff */
[----:B------:R-:W-:Y:S03]  /*13ce0*/  IADD3 R0, P0, R2, UR4, RZ ;  /* 0x0000000402007c10 */ /* 0x000fe6000ff1e0ff */
[----:B------:R-:W-:Y:S05]  /*13cf0*/  IMAD R141, R146, c[0x0][0x1f4], R141 ;  /* 0x00007d00928d7a24 */ /* 0x000fea00078e028d */
[----:B------:R-:W-:Y:S02]  /*13d00*/  IADD3.X R141, R3, UR16, R141, P0, !PT ;  /* 0x00000010038d7c10 */ /* 0x000fe400087fe48d */
[C---:B------:R-:W-:Y:S04]  /*13d10*/  LEA R3, P0, R0.reuse, c[0x0][0x1c8], 0x1 ;  /* 0x0000720000037a11 */ /* 0x040fe800078008ff */
[----:B------:R-:W-:Y:S02]  /*13d20*/  LEA.HI.X R141, R0, c[0x0][0x1cc], R141, 0x1, P0 ;  /* 0x00007300008d7a11 */ /* 0x000fe400000f0c8d */
[----:B------:R-:W2:Y:S01]  /*13d30*/  SHFL.IDX PT, R0, R3, 0x1, 0x1c1f ;  /* 0x003c1f0003007f89 */ /* 0x000ea200000e0000 */
[----:B-1----:R-:W-:Y:S03]  /*13d40*/  SEL R146, RZ, 0x10, P4 ;  /* 0x00000010ff927807 */ /* 0x002fe60002000000 */
[----:B------:R-:W1:Y:S01]  /*13d50*/  SHFL.IDX PT, R2, R141, 0x1, 0x1c1f ;  /* 0x003c1f008d027f89 */ /* 0x000e6200000e0000 */
[----:B------:R-:W-:Y:S03]  /*13d60*/  IADD3 R178, -R146, 0x10, RZ ;  /* 0x0000001092b27810 */ /* 0x000fe60007ffe1ff */
[----:B------:R-:W3:Y:S01]  /*13d70*/  SHFL.IDX PT, R3, R3, RZ, 0x1c1f ;  /* 0x001c1fff03037589 */ /* 0x000ee200000e0000 */
[----:B------:R-:W-:Y:S03]  /*13d80*/  LOP3.LUT R178, R178, 0xf, RZ, 0xc0, !PT ;  /* 0x0000000fb2b27812 */ /* 0x000fe600078ec0ff */
[----:B------:R-:W4:Y:S01]  /*13d90*/  SHFL.IDX PT, R141, R141, RZ, 0x1c1f ;  /* 0x001c1fff8d8d7589 */ /* 0x000f2200000e0000 */
[----:B--2---:R-:W-:Y:S04]  /*13da0*/  IADD3 R180, P1, P0, R180, R0, R239 ;  /* 0x00000000b4b47210 */ /* 0x004fe8000783e0ef */
[----:B-1----:R-:W-:Y:S02]  /*13db0*/  IADD3.X R181, RZ, R2, R145, P1, P0 ;  /* 0x00000002ffb57210 */ /* 0x002fe40000fe0491 */
[----:B------:R-:W-:Y:S04]  /*13dc0*/  IADD3 R178, P1, P0, R178, R0, R238 ;  /* 0x00000000b2b27210 */ /* 0x000fe8000783e0ee */
[----:B------:R-:W-:Y:S02]  /*13dd0*/  IADD3.X R179, RZ, R2, R149, P1, P0 ;  /* 0x00000002ffb37210 */ /* 0x000fe40000fe0495 */
[-C--:B------:R-:W-:Y:S02]  /*13de0*/  IADD3 R150, P0, R0, R176.reuse, RZ ;  /* 0x000000b000967210 */ /* 0x080fe40007f1e0ff */
[C---:B---3--:R-:W-:Y:S02]  /*13df0*/  IADD3 R176, P2, R3.reuse, R176, RZ ;  /* 0x000000b003b07210 */ /* 0x048fe40007f5e0ff */
[C---:B------:R-:W-:Y:S01]  /*13e00*/  IADD3 R144, P1, R3.reuse, R239, RZ ;  /* 0x000000ef03907210 */ /* 0x040fe20007f3e0ff */
[--C-:B------:R-:W-:Y:S01]  /*13e10*/  IMAD.X R151, R2, 0x1, R142.reuse, P0 ;  /* 0x0000000102977824 */ /* 0x100fe200000e068e */
[----:B------:R-:W-:Y:S01]  /*13e20*/  IADD3 R2, P0, R3, R238, RZ ;  /* 0x000000ee03027210 */ /* 0x000fe20007f1e0ff */
[C---:B----4-:R-:W-:Y:S02]  /*13e30*/  IMAD.X R177, R141.reuse, 0x1, R142, P2 ;  /* 0x000000018db17824 */ /* 0x050fe400010e068e */
[----:B------:R-:W-:Y:S01]  /*13e40*/  IMAD.X R145, R141, 0x1, R145, P1 ;  /* 0x000000018d917824 */ /* 0x000fe200008e0691 */
[----:B------:R-:W-:Y:S01]  /*13e50*/  ISETP.NE.U32.AND P1, PT, R237, RZ, PT ;  /* 0x000000ffed00720c */ /* 0x000fe20003f25070 */
[----:B------:R-:W-:Y:S01]  /*13e60*/  IMAD.X R3, R141, 0x1, R149, P0 ;  /* 0x000000018d037824 */ /* 0x000fe200000e0695 */
[----:B------:R1:W-:Y:S01]  /*13e70*/  LDGSTS.E.BYPASS.LTC128B.128 [R248+0x3100], [R176.64], !P5 ;  /* 0x03100000b0f87fae */ /* 0x0003e2000e901d54 */
[----:B------:R-:W-:Y:S03]  /*13e80*/  ISETP.NE.U32.AND P0, PT, R146, RZ, PT ;  /* 0x000000ff9200720c */ /* 0x000fe60003f05070 */
[----:B------:R1:W-:Y:S04]  /*13e90*/  LDGSTS.E.BYPASS.LTC128B.128 [R248+0x4100], [R144.64], !P6 ;  /* 0x0410000090f87fae */ /* 0x0003e8000f101d54 */
[----:B------:R1:W-:Y:S04]  /*13ea0*/  LDGSTS.E.BYPASS.LTC128B.128 [R248+0x5100], [R2.64], !P4 ;  /* 0x0510000002f87fae */ /* 0x0003e8000e101d54 */
[----:B------:R1:W-:Y:S04]  /*13eb0*/  LDGSTS.E.BYPASS.LTC128B.128 [R248+0x3900], [R150.64], !P5 ;  /* 0x0390000096f87fae */ /* 0x0003e8000e901d54 */
[----:B------:R1:W-:Y:S04]  /*13ec0*/  LDGSTS.E.BYPASS.LTC128B.128.ZFILL [R248+0x4900], [R180.64], P1 ;  /* 0x04900000b4f87fae */ /* 0x0003e80008941d54 */
[----:B------:R1:W-:Y:S02]  /*13ed0*/  LDGSTS.E.BYPASS.LTC128B.128.ZFILL [R248+0x5900], [R178.64], P0 ;  /* 0x05900000b2f87fae */ /* 0x0003e40008141d54 */
.L_x_831:
[----:B------:R-:W2:Y:S01]  /*13ee0*/  LDL R0, [R1+0x30] ;  /* 0x0000300001007983 */ /* 0x000ea20000100800 */
[----:B------:R-:W-:Y:S01]  /*13ef0*/  PLOP3.LUT P1, PT, PT, PT, UP2, 0x80, 0x0 ;  /* 0x000000000000781c */ /* 0x000fe20003f2f028 */
[----:B-----5:R-:W-:Y:S01]  /*13f00*/  IMAD.MOV.U32 R142, RZ, RZ, 0x1 ;  /* 0x00000001ff8e7424 */ /* 0x020fe200078e00ff */
[----:B------:R-:W-:Y:S01]  /*13f10*/  PLOP3.LUT P0, PT, PT, PT, UP2, 0x80, 0x0 ;  /* 0x000000000000781c */ /* 0x000fe20003f0f028 */
[----:B-1----:R-:W3:Y:S02]  /*13f20*/  LDL R144, [R1+0x40] ;  /* 0x0000400001907983 */ /* 0x002ee40000100800 */
        /* <DEDUP_REMOVED lines=14> */
[----:B------:R-:W-:Y:S02]  /*14010*/  FSEL R149, R4, -INF , P0 ;  /* 0xff80000004957808 */ /* 0x000fe40000000000 */
[C---:B------:R-:W-:Y:S02]  /*14020*/  ISETP.GT.AND P1, PT, R3.reuse, RZ, PT ;  /* 0x000000ff0300720c */ /* 0x040fe40003f24270 */
[----:B------:R-:W-:Y:S01]  /*14030*/  ISETP.GT.AND P0, PT, R3, 0x1, PT ;  /* 0x000000010300780c */ /* 0x000fe20003f04270 */
[----:B---3--:R-:W-:Y:S01]  /*14040*/  IMAD.IADD R2, R142, 0x1, R2 ;  /* 0x000000018e027824 */ /* 0x008fe200078e0202 */
[----:B------:R-:W-:Y:S02]  /*14050*/  FSEL R6, R6, -INF , P1 ;  /* 0xff80000006067808 */ /* 0x000fe40000800000 */
[----:B------:R-:W-:Y:S02]  /*14060*/  ISETP.GT.AND P1, PT, R141, 0x8, PT ;  /* 0x000000088d00780c */ /* 0x000fe40003f24270 */
[----:B------:R-:W-:Y:S02]  /*14070*/  FSEL R7, R7, -INF , P0 ;  /* 0xff80000007077808 */ /* 0x000fe40000000000 */
[----:B------:R-:W-:Y:S02]  /*14080*/  ISETP.GT.AND P0, PT, R141, 0x9, PT ;  /* 0x000000098d00780c */ /* 0x000fe40003f04270 */
[----:B------:R-:W-:Y:S01]  /*14090*/  FSEL R16, R16, -INF , P1 ;  /* 0xff80000010107808 */ /* 0x000fe20000800000 */
[----:B-1----:R-:W-:Y:S01]  /*140a0*/  IMAD.IADD R0, R142, 0x1, R0 ;  /* 0x000000018e007824 */ /* 0x002fe200078e0200 */
[----:B------:R-:W-:Y:S02]  /*140b0*/  ISETP.GT.AND P1, PT, R3, 0x8, PT ;  /* 0x000000080300780c */ /* 0x000fe40003f24270 */
        /* <DEDUP_REMOVED lines=92> */
[----:B-1----:R-:W-:Y:S02]  /*14680*/  FMNMX.FTZ R146, R3, R146, !PT ;  /* 0x0000009203927209 */ /* 0x002fe40007810000 */
[----:B------:R-:W-:Y:S02]  /*14690*/  FSEL R199, R27, -INF , P0 ;  /* 0xff8000001bc77808 */ /* 0x000fe40000000000 */
[----:B------:R-:W-:Y:S01]  /*146a0*/  ISETP.GT.AND P0, PT, R2, 0x18, PT ;  /* 0x000000180200780c */ /* 0x000fe20003f04270 */
[----:B------:R-:W1:Y:S01]  /*146b0*/  SHFL.BFLY PT, R4, R146, 0x1, 0x1f ;  /* 0x0c201f0092047f89 */ /* 0x000e6200000e0000 */
[----:B------:R-:W-:Y:S02]  /*146c0*/  FMNMX.FTZ R145, R189, R145, !PT ;  /* 0x00000091bd917209 */ /* 0x000fe40007810000 */
        /* <DEDUP_REMOVED lines=25> */
[C---:B------:R-:W-:Y:S02]  /*14860*/  ISETP.GT.AND P0, PT, R2.reuse, 0x30, PT ;  /* 0x000000300200780c */ /* 0x040fe40003f04270 */
        /* <DEDUP_REMOVED lines=9> */
[----:B------:R-:W-:Y:S02]  /*14900*/  FSEL R191, R25, -INF , P2 ;  /* 0xff80000019bf7808 */ /* 0x000fe40001000000 */
[----:B------:R-:W-:Y:S02]  /*14910*/  FSEL R216, R42, -INF , P1 ;  /* 0xff8000002ad87808 */ /* 0x000fe40000800000 */
[----:B------:R-:W-:Y:S02]  /*14920*/  FMNMX.FTZ R3, R14, R3, !PT ;  /* 0x000000030e037209 */ /* 0x000fe40007810000 */
[----:B------:R-:W-:Y:S02]  /*14930*/  ISETP.GT.AND P2, PT, R2, 0x19, PT ;  /* 0x000000190200780c */ /* 0x000fe40003f44270 */
[----:B------:R-:W-:Y:S02]  /*14940*/  ISETP.GT.AND P1, PT, R0, 0x28, PT ;  /* 0x000000280000780c */ /* 0x000fe40003f24270 */
[----:B------:R-:W-:Y:S02]  /*14950*/  FMNMX.FTZ R145, R212, R145, !PT ;  /* 0x00000091d4917209 */ /* 0x000fe40007810000 */
[----:B------:R-:W-:Y:S02]  /*14960*/  FSEL R61, R61, -INF , P0 ;  /* 0xff8000003d3d7808 */ /* 0x000fe40000000000 */
[----:B------:R-:W-:Y:S02]  /*14970*/  FSETP.NEU.FTZ.AND P0, PT, R146, -INF , PT ;  /* 0xff8000009200780b */ /* 0x000fe40003f1d000 */
[----:B------:R-:W-:Y:S02]  /*14980*/  FSEL R195, R29, -INF , P2 ;  /* 0xff8000001dc37808 */ /* 0x000fe40001000000 */
[----:B------:R-:W-:Y:S02]  /*14990*/  ISETP.GT.AND P2, PT, R2, 0x21, PT ;  /* 0x000000210200780c */ /* 0x000fe40003f44270 */
[----:B------:R-:W-:Y:S02]  /*149a0*/  FMNMX.FTZ R3, R15, R3, !PT ;  /* 0x000000030f037209 */ /* 0x000fe40007810000 */
[----:B------:R-:W-:Y:S02]  /*149b0*/  FSEL R237, R46, -INF , P1 ;  /* 0xff8000002eed7808 */ /* 0x000fe40000800000 */
[----:B------:R-:W-:Y:S02]  /*149c0*/  ISETP.GT.AND P1, PT, R2, 0x38, PT ;  /* 0x000000380200780c */ /* 0x000fe40003f24270 */
[----:B------:R-:W-:Y:S02]  /*149d0*/  FMNMX.FTZ R145, R50, R145, !PT ;  /* 0x0000009132917209 */ /* 0x000fe40007810000 */
[----:B------:R-:W-:Y:S02]  /*149e0*/  FSEL R150, R150, RZ, P0 ;  /* 0x000000ff96967208 */ /* 0x000fe40000000000 */
[----:B------:R-:W-:Y:S02]  /*149f0*/  FSEL R204, R41, -INF , P2 ;  /* 0xff80000029cc7808 */ /* 0x000fe40001000000 */
[----:B------:R-:W-:Y:S02]  /*14a00*/  FSEL R60, R60, -INF , P1 ;  /* 0xff8000003c3c7808 */ /* 0x000fe40000800000 */
[----:B------:R-:W-:Y:S02]  /*14a10*/  ISETP.GT.AND P2, PT, R2, 0x29, PT ;  /* 0x000000290200780c */ /* 0x000fe40003f44270 */
[----:B------:R-:W-:Y:S02]  /*14a20*/  FMNMX.FTZ R3, R198, R3, !PT ;  /* 0x00000003c6037209 */ /* 0x000fe40007810000 */
[----:B------:R-:W-:Y:S02]  /*14a30*/  ISETP.GT.AND P1, PT, R0, 0x30, PT ;  /* 0x000000300000780c */ /* 0x000fe40003f24270 */
[----:B------:R-:W-:Y:S02]  /*14a40*/  FMNMX.FTZ R145, R66, R145, !PT ;  /* 0x0000009142917209 */ /* 0x000fe40007810000 */
[----:B------:R-:W-:Y:S02]  /*14a50*/  FSEL R238, R45, -INF , P2 ;  /* 0xff8000002dee7808 */ /* 0x000fe40001000000 */
[----:B------:R-:W-:Y:S02]  /*14a60*/  FSEL R58, R58, -INF , P1 ;  /* 0xff8000003a3a7808 */ /* 0x000fe40000800000 */
[----:B------:R-:W-:Y:S02]  /*14a70*/  ISETP.GT.AND P1, PT, R0, 0x31, PT ;  /* 0x000000310000780c */ /* 0x000fe40003f24270 */
[----:B------:R-:W-:Y:S01]  /*14a80*/  ISETP.GT.AND P2, PT, R2, 0x31, PT ;  /* 0x000000310200780c */ /* 0x000fe20003f44270 */
[--C-:B------:R-:W-:Y:S01]  /*14a90*/  FFMA.FTZ R2, R149, c[0x0][0x2d0], -R150.reuse ;  /* 0x0000b40095027a23 */ /* 0x100fe20000010896 */
[----:B------:R-:W-:Y:S02]  /*14aa0*/  FMNMX.FTZ R3, R199, R3, !PT ;  /* 0x00000003c7037209 */ /* 0x000fe40007810000 */
[----:B------:R-:W-:Y:S01]  /*14ab0*/  FMNMX.FTZ R145, R67, R145, !PT ;  /* 0x0000009143917209 */ /* 0x000fe20007810000 */
[----:B------:R1:W-:Y:S01]  /*14ac0*/  MUFU.EX2 R249, R2 ;  /* 0x0000000200f97308 */ /* 0x0003e20000000800 */
        /* <DEDUP_REMOVED lines=31> */
[----:B------:R2:W3:Y:S01]  /*14cc0*/  MUFU.EX2 R250, R2 ;  /* 0x0000000200fa7308 */ /* 0x0004e20000000800 */
[----:B------:R-:W-:Y:S02]  /*14cd0*/  FMNMX.FTZ R144, R204, R144, !PT ;  /* 0x00000090cc907209 */ /* 0x000fe40007810000 */
[----:B------:R-:W-:Y:S02]  /*14ce0*/  FSEL R149, R63, -INF , P1 ;  /* 0xff8000003f957808 */ /* 0x000fe40000800000 */
[----:B------:R-:W-:Y:S02]  /*14cf0*/  FMNMX.FTZ R144, R217, R144, !PT ;  /* 0x00000090d9907209 */ /* 0x000fe40007810000 */
[----:B------:R-:W-:Y:S02]  /*14d00*/  FMNMX.FTZ R0, R149, R0, !PT ;  /* 0x0000000095007209 */ /* 0x000fe40007810000 */
        /* <DEDUP_REMOVED lines=8> */
[----:B------:R-:W-:Y:S02]  /*14d90*/  FMNMX.FTZ R144, R61, R144, !PT ;  /* 0x000000903d907209 */ /* 0x000fe40007810000 */
[----:B---3--:R-:W-:Y:S02]  /*14da0*/  F2FP.BF16.PACK_AB R178, R246, R250 ;  /* 0x000000faf6b2723e */ /* 0x008fe400000010ff */
        /* <DEDUP_REMOVED lines=32> */
[----:B------:R1:W3:Y:S01]  /*14fb0*/  MUFU.EX2 R244, R0 ;  /* 0x0000000000f47308 */ /* 0x0002e20000000800 */
[----:B--2---:R-:W-:Y:S09]  /*14fc0*/  FFMA.FTZ R4, R9, c[0x0][0x2d0], -R184 ;  /* 0x0000b40009047a23 */ /* 0x004ff200000108b8 */
[----:B------:R2:W-:Y:S01]  /*14fd0*/  MUFU.EX2 R215, R4 ;  /* 0x0000000400d77308 */ /* 0x0005e20000000800 */
[--C-:B-1----:R-:W-:Y:S01]  /*14fe0*/  FFMA.FTZ R0, R14, c[0x0][0x2d0], -R185.reuse ;  /* 0x0000b4000e007a23 */ /* 0x102fe200000108b9 */
[----:B---3--:R-:W-:Y:S08]  /*14ff0*/  F2FP.BF16.PACK_AB R182, R244, R211 ;  /* 0x000000d3f4b6723e */ /* 0x008ff000000010ff */
        /* <DEDUP_REMOVED lines=18> */
[----:B------:R-:W-:Y:S01]  /*15120*/  FMUL.FTZ R49, R141, R125 ;  /* 0x0000007d8d317220 */ /* 0x000fe20000410000 */
[----:B------:R-:W-:Y:S01]  /*15130*/  ISETP.GT.AND P0, PT, R241, UR7, PT ;  /* 0x00000007f1007c0c */ /* 0x000fe2000bf04270 */
[----:B------:R-:W-:Y:S02]  /*15140*/  IMAD.MOV.U32 R125, RZ, RZ, R50 ;  /* 0x000000ffff7d7224 */ /* 0x000fe400078e0032 */
[C---:B------:R-:W-:Y:S01]  /*15150*/  FMUL.FTZ R5, R141.reuse, R153 ;  /* 0x000000998d057220 */ /* 0x040fe20000410000 */
[----:B------:R-:W-:Y:S01]  /*15160*/  MOV R153, R213 ;  /* 0x000000d500997202 */ /* 0x000fe20000000f00 */
[C---:B------:R-:W-:Y:S01]  /*15170*/  FMUL.FTZ R16, R141.reuse, R164 ;  /* 0x000000a48d107220 */ /* 0x040fe20000410000 */
[----:B------:R-:W-:Y:S01]  /*15180*/  MOV R164, R61 ;  /* 0x0000003d00a47202 */ /* 0x000fe20000000f00 */
[C---:B------:R-:W-:Y:S02]  /*15190*/  FMUL.FTZ R17, R141.reuse, R165 ;  /* 0x000000a58d117220 */ /* 0x040fe40000410000 */
[C---:B------:R-:W-:Y:S02]  /*151a0*/  FMUL.FTZ R32, R141.reuse, R112 ;  /* 0x000000708d207220 */ /* 0x040fe40000410000 */
[C---:B------:R-:W-:Y:S02]  /*151b0*/  FMUL.FTZ R33, R141.reuse, R113 ;  /* 0x000000718d217220 */ /* 0x040fe40000410000 */
[C---:B------:R-:W-:Y:S01]  /*151c0*/  FMUL.FTZ R48, R141.reuse, R124 ;  /* 0x0000007c8d307220 */ /* 0x040fe20000410000 */
[----:B------:R-:W-:Y:S01]  /*151d0*/  MOV R124, R64 ;  /* 0x00000040007c7202 */ /* 0x000fe20000000f00 */
[----:B------:R-:W-:Y:S02]  /*151e0*/  IMAD.MOV.U32 R165, RZ, RZ, R59 ;  /* 0x000000ffffa57224 */ /* 0x000fe400078e003b */
[C---:B------:R-:W-:Y:S02]  /*151f0*/  FMUL.FTZ R64, R141.reuse, R136 ;  /* 0x000000888d407220 */ /* 0x040fe40000410000 */
[C---:B------:R-:W-:Y:S02]  /*15200*/  FMUL.FTZ R68, R141.reuse, R68 ;  /* 0x000000448d447220 */ /* 0x040fe40000410000 */
[----:B------:R-:W-:Y:S02]  /*15210*/  FMUL.FTZ R69, R141, R69 ;  /* 0x000000458d457220 */ /* 0x000fe40000410000 */
[----:B-1----:R-:W-:Y:S01]  /*15220*/  FADD.FTZ R0, -R2, R147 ;  /* 0x0000009302007221 */ /* 0x002fe20000010100 */
[----:B------:R-:W-:Y:S01]  /*15230*/  FSEL R2, R142, RZ, P1 ;  /* 0x000000ff8e027208 */ /* 0x000fe20000800000 */
[----:B--2---:R-:W-:Y:S01]  /*15240*/  FMUL.FTZ R51, R140, R127 ;  /* 0x0000007f8c337220 */ /* 0x004fe20000410000 */
[----:B------:R-:W-:Y:S01]  /*15250*/  MOV R127, R252 ;  /* 0x000000fc007f7202 */ /* 0x000fe20000000f00 */
[----:B------:R-:W-:Y:S02]  /*15260*/  FMUL.FTZ R0, R0, c[0x0][0x2d0] ;  /* 0x0000b40000007a20 */ /* 0x000fe40000410000 */
[C---:B------:R-:W-:Y:S02]  /*15270*/  FMUL.FTZ R18, R140.reuse, R166 ;  /* 0x000000a68c127220 */ /* 0x040fe40000410000 */
[----:B------:R1:W2:Y:S01]  /*15280*/  MUFU.EX2 R3, R0 ;  /* 0x0000000000037308 */ /* 0x0002a20000000800 */
[----:B------:R-:W-:Y:S02]  /*15290*/  IMAD.MOV.U32 R166, RZ, RZ, R244 ;  /* 0x000000ffffa67224 */ /* 0x000fe400078e00f4 */
[C---:B------:R-:W-:Y:S02]  /*152a0*/  FMUL.FTZ R19, R140.reuse, R167 ;  /* 0x000000a78c137220 */ /* 0x040fe40000410000 */
[----:B------:R-:W-:Y:S02]  /*152b0*/  IMAD.MOV.U32 R167, RZ, RZ, R239 ;  /* 0x000000ffffa77224 */ /* 0x000fe400078e00ef */
[C---:B------:R-:W-:Y:S02]  /*152c0*/  FMUL.FTZ R6, R140.reuse, R154 ;  /* 0x0000009a8c067220 */ /* 0x040fe40000410000 */
[----:B------:R-:W-:Y:S02]  /*152d0*/  IMAD.MOV.U32 R154, RZ, RZ, R214 ;  /* 0x000000ffff9a7224 */ /* 0x000fe400078e00d6 */
[C---:B------:R-:W-:Y:S01]  /*152e0*/  FMUL.FTZ R50, R140.reuse, R126 ;  /* 0x0000007e8c327220 */ /* 0x040fe20000410000 */
[----:B------:R-:W-:Y:S01]  /*152f0*/  MOV R126, R212 ;  /* 0x000000d4007e7202 */ /* 0x000fe20000000f00 */
[C---:B------:R-:W-:Y:S02]  /*15300*/  FMUL.FTZ R7, R140.reuse, R155 ;  /* 0x0000009b8c077220 */ /* 0x040fe40000410000 */
[----:B------:R-:W-:Y:S02]  /*15310*/  IMAD.MOV.U32 R155, RZ, RZ, R181 ;  /* 0x000000ffff9b7224 */ /* 0x000fe400078e00b5 */
[C---:B------:R-:W-:Y:S02]  /*15320*/  FMUL.FTZ R34, R140.reuse, R114 ;  /* 0x000000728c227220 */ /* 0x040fe40000410000 */
[C---:B------:R-:W-:Y:S02]  /*15330*/  FMUL.FTZ R35, R140.reuse, R115 ;  /* 0x000000738c237220 */ /* 0x040fe40000410000 */
[----:B------:R-:W-:Y:S01]  /*15340*/  IMAD.MOV.U32 R147, RZ, RZ, R60 ;  /* 0x000000ffff937224 */ /* 0x000fe200078e003c */
[----:B------:R-:W-:Y:S01]  /*15350*/  LDSM.16.MT88.4 R112, [R222+0x500] ;  /* 0x00050000de70783b */ /* 0x000fe20000004200 */
[----:B------:R-:W-:Y:S02]  /*15360*/  FMUL.FTZ R70, R140, R70 ;  /* 0x000000468c467220 */ /* 0x000fe40000410000 */
[----:B-1----:R-:W-:Y:S02]  /*15370*/  FADD.FTZ R0, -R2, R148 ;  /* 0x0000009402007221 */ /* 0x002fe40000010100 */
[----:B------:R-:W-:Y:S01]  /*15380*/  FFMA.FTZ R2, R186, c[0x0][0x2d0], -R150 ;  /* 0x0000b400ba027a23 */ /* 0x000fe20000010896 */
[----:B------:R-:W-:Y:S01]  /*15390*/  MOV R186, R58 ;  /* 0x0000003a00ba7202 */ /* 0x000fe20000000f00 */
[----:B------:R-:W-:Y:S02]  /*153a0*/  FMUL.FTZ R0, R0, c[0x0][0x2d0] ;  /* 0x0000b40000007a20 */ /* 0x000fe40000410000 */
[----:B------:R1:W-:Y:S01]  /*153b0*/  MUFU.EX2 R44, R2 ;  /* 0x00000002002c7308 */ /* 0x0003e20000000800 */
[----:B------:R-:W-:Y:S01]  /*153c0*/  IMAD.MOV.U32 R148, RZ, RZ, R176 ;  /* 0x000000ffff947224 */ /* 0x000fe200078e00b0 */
[-C--:B------:R-:W-:Y:S01]  /*153d0*/  F2FP.BF16.PACK_AB R176, R214, R249.reuse ;  /* 0x000000f9d6b0723e */ /* 0x080fe200000010ff */
[C---:B--2---:R-:W-:Y:S01]  /*153e0*/  FMUL.FTZ R12, R3.reuse, R160 ;  /* 0x000000a0030c7220 */ /* 0x044fe20000410000 */
[----:B------:R-:W-:Y:S01]  /*153f0*/  MOV R160, R249 ;  /* 0x000000f900a07202 */ /* 0x000fe20000000f00 */
[C---:B------:R-:W-:Y:S01]  /*15400*/  FMUL.FTZ R13, R3.reuse, R161 ;  /* 0x000000a1030d7220 */ /* 0x040fe20000410000 */
[----:B------:R-:W-:Y:S01]  /*15410*/  F2FP.BF16.PACK_AB R181, R148, R155 ;  /* 0x0000009b94b5723e */ /* 0x000fe200000010ff */
[----:B------:R-:W-:Y:S02]  /*15420*/  IMAD.MOV.U32 R161, RZ, RZ, R247 ;  /* 0x000000ffffa17224 */ /* 0x000fe400078e00f7 */
[-C--:B------:R-:W-:Y:S01]  /*15430*/  HMMA.16816.F32.BF16 R4, R176, R20.reuse, R4 ;  /* 0x00000014b004723c */ /* 0x080fe20000041804 */
[----:B------:R-:W2:Y:S01]  /*15440*/  MUFU.EX2 R0, R0 ;  /* 0x0000000000007308 */ /* 0x000ea20000000800 */
[C---:B------:R-:W-:Y:S02]  /*15450*/  FMUL.FTZ R8, R3.reuse, R156 ;  /* 0x0000009c03087220 */ /* 0x040fe40000410000 */
[----:B------:R-:W-:Y:S02]  /*15460*/  IMAD.MOV.U32 R156, RZ, RZ, R219 ;  /* 0x000000ffff9c7224 */ /* 0x000fe400078e00db */
[C---:B------:R-:W-:Y:S02]  /*15470*/  FMUL.FTZ R9, R3.reuse, R157 ;  /* 0x0000009d03097220 */ /* 0x040fe40000410000 */
[----:B------:R-:W-:Y:S04]  /*15480*/  IMAD.MOV.U32 R157, RZ, RZ, R211 ;  /* 0x000000ffff9d7224 */ /* 0x000fe800078e00d3 */
[C---:B------:R-:W-:Y:S02]  /*15490*/  FMUL.FTZ R24, R3.reuse, R104 ;  /* 0x0000006803187220 */ /* 0x040fe40000410000 */
[----:B------:R-:W-:Y:S02]  /*154a0*/  FMUL.FTZ R25, R3, R105 ;  /* 0x0000006903197220 */ /* 0x000fe40000410000 */
[----:B-1----:R-:W-:Y:S01]  /*154b0*/  FFMA.FTZ R2, R187, c[0x0][0x2d0], -R150 ;  /* 0x0000b400bb027a23 */ /* 0x002fe20000010896 */
[----:B------:R-:W-:Y:S01]  /*154c0*/  MOV R187, R57 ;  /* 0x0000003900bb7202 */ /* 0x000fe20000000f00 */
[C---:B------:R-:W-:Y:S02]  /*154d0*/  FMUL.FTZ R28, R3.reuse, R108 ;  /* 0x0000006c031c7220 */ /* 0x040fe40000410000 */
[----:B------:R1:W-:Y:S01]  /*154e0*/  MUFU.EX2 R46, R2 ;  /* 0x00000002002e7308 */ /* 0x0003e20000000800 */
[C---:B------:R-:W-:Y:S02]  /*154f0*/  FMUL.FTZ R29, R3.reuse, R109 ;  /* 0x0000006d031d7220 */ /* 0x040fe40000410000 */
[C---:B------:R-:W-:Y:S02]  /*15500*/  FMUL.FTZ R40, R3.reuse, R120 ;  /* 0x0000007803287220 */ /* 0x040fe40000410000 */
[C---:B--2---:R-:W-:Y:S01]  /*15510*/  FMUL.FTZ R43, R0.reuse, R123 ;  /* 0x0000007b002b7220 */ /* 0x044fe20000410000 */
[----:B------:R-:W-:Y:S01]  /*15520*/  MOV R123, R44 ;  /* 0x0000002c007b7202 */ /* 0x000fe20000000f00 */
[----:B------:R-:W-:Y:S02]  /*15530*/  FMUL.FTZ R44, R3, R168 ;  /* 0x000000a8032c7220 */ /* 0x000fe40000410000 */
[C---:B------:R-:W-:Y:S02]  /*15540*/  FMUL.FTZ R10, R0.reuse, R158 ;  /* 0x0000009e000a7220 */ /* 0x040fe40000410000 */
[----:B------:R-:W-:Y:S02]  /*15550*/  IMAD.MOV.U32 R158, RZ, RZ, R251 ;  /* 0x000000ffff9e7224 */ /* 0x000fe400078e00fb */
[C---:B------:R-:W-:Y:S02]  /*15560*/  FMUL.FTZ R11, R0.reuse, R159 ;  /* 0x0000009f000b7220 */ /* 0x040fe40000410000 */
[----:B------:R-:W-:Y:S02]  /*15570*/  IMAD.MOV.U32 R159, RZ, RZ, R250 ;  /* 0x000000ffff9f7224 */ /* 0x000fe400078e00fa */
[C---:B------:R-:W-:Y:S02]  /*15580*/  FMUL.FTZ R14, R0.reuse, R162 ;  /* 0x000000a2000e7220 */ /* 0x040fe40000410000 */
[----:B------:R-:W-:Y:S01]  /*15590*/  IMAD.MOV.U32 R162, RZ, RZ, R246 ;  /* 0x000000ffffa27224 */ /* 0x000fe200078e00f6 */
[C---:B------:R-:W-:Y:S01]  /*155a0*/  HMMA.16816.F32.BF16 R8, R180.reuse, R20, R8 ;  /* 0x00000014b408723c */ /* 0x040fe20000041808 */
[C---:B------:R-:W-:Y:S01]  /*155b0*/  FMUL.FTZ R15, R0.reuse, R163 ;  /* 0x000000a3000f7220 */ /* 0x040fe20000410000 */
[----:B------:R-:W-:Y:S01]  /*155c0*/  MOV R163, R245 ;  /* 0x000000f500a37202 */ /* 0x000fe20000000f00 */
[----:B------:R-:W-:Y:S02]  /*155d0*/  FMUL.FTZ R26, R0, R106 ;  /* 0x0000006a001a7220 */ /* 0x000fe40000410000 */
[--C-:B-1----:R-:W-:Y:S02]  /*155e0*/  FFMA.FTZ R2, R188, c[0x0][0x2d0], -R151.reuse ;  /* 0x0000b400bc027a23 */ /* 0x102fe40000010897 */
[C---:B------:R-:W-:Y:S01]  /*155f0*/  FMUL.FTZ R20, R141.reuse, R100 ;  /* 0x000000648d147220 */ /* 0x040fe20000410000 */
[-C--:B------:R-:W-:Y:S01]  /*15600*/  HMMA.16816.F32.BF16 R12, R180, R22.reuse, R12 ;  /* 0x00000016b40c723c */ /* 0x080fe2000004180c */
[----:B------:R1:W2:Y:S03]  /*15610*/  MUFU.EX2 R45, R2 ;  /* 0x00000002002d7308 */ /* 0x0002a60000000800 */
[----:B------:R-:W-:Y:S02]  /*15620*/  FMUL.FTZ R21, R141, R101 ;  /* 0x000000658d157220 */ /* 0x000fe40000410000 */
[C---:B------:R-:W-:Y:S02]  /*15630*/  FMUL.FTZ R27, R0.reuse, R107 ;  /* 0x0000006b001b7220 */ /* 0x040fe40000410000 */
[C---:B------:R-:W-:Y:S01]  /*15640*/  HMMA.16816.F32.BF16 R16, R176.reuse, R22, R16 ;  /* 0x00000016b010723c */ /* 0x040fe20000041810 */
[C---:B------:R-:W-:Y:S01]  /*15650*/  FMUL.FTZ R30, R0.reuse, R110 ;  /* 0x0000006e001e7220 */ /* 0x040fe20000410000 */
[----:B------:R-:W-:Y:S02]  /*15660*/  LDSM.16.MT88.4 R104, [R221+0x2100] ;  /* 0x00210000dd68783b */ /* 0x000fe40000004200 */
[----:B------:R-:W-:Y:S02]  /*15670*/  FMUL.FTZ R31, R0, R111 ;  /* 0x0000006f001f7220 */ /* 0x000fe40000410000 */
[----:B------:R-:W-:Y:S02]  /*15680*/  FMUL.FTZ R41, R3, R121 ;  /* 0x0000007903297220 */ /* 0x000fe40000410000 */
[C---:B------:R-:W-:Y:S04]  /*15690*/  FMUL.FTZ R22, R140.reuse, R102 ;  /* 0x000000668c167220 */ /* 0x040fe80000410000 */
[----:B------:R-:W-:Y:S02]  /*156a0*/  FMUL.FTZ R23, R140, R103 ;  /* 0x000000678c177220 */ /* 0x000fe40000410000 */
[----:B------:R-:W3:Y:S01]  /*156b0*/  LDSM.16.MT88.4 R100, [R222+0x1100] ;  /* 0x00110000de64783b */ /* 0x000ee20000004200 */
[C---:B------:R-:W-:Y:S02]  /*156c0*/  FMUL.FTZ R42, R0.reuse, R122 ;  /* 0x0000007a002a7220 */ /* 0x040fe40000410000 */
[----:B-1----:R-:W-:Y:S01]  /*156d0*/  FFMA.FTZ R2, R189, c[0x0][0x2d0], -R151 ;  /* 0x0000b400bd027a23 */ /* 0x002fe20000010897 */
[----:B------:R-:W-:Y:S01]  /*156e0*/  MOV R189, R66 ;  /* 0x0000004200bd7202 */ /* 0x000fe20000000f00 */
[-C--:B------:R-:W-:Y:S01]  /*156f0*/  HMMA.16816.F32.BF16 R20, R176, R36.reuse, R20 ;  /* 0x00000024b014723c */ /* 0x080fe20000041814 */
[----:B--2---:R-:W-:Y:S02]  /*15700*/  IMAD.MOV.U32 R168, RZ, RZ, R45 ;  /* 0x000000ffffa87224 */ /* 0x004fe400078e002d */
[----:B------:R-:W-:Y:S02]  /*15710*/  FMUL.FTZ R45, R3, R169 ;  /* 0x000000a9032d7220 */ /* 0x000fe40000410000 */
[----:B------:R-:W-:Y:S02]  /*15720*/  IMAD.MOV.U32 R169, RZ, RZ, R46 ;  /* 0x000000ffffa97224 */ /* 0x000fe400078e002e */
[----:B------:R-:W-:Y:S01]  /*15730*/  FMUL.FTZ R46, R0, R170 ;  /* 0x000000aa002e7220 */ /* 0x000fe20000410000 */
[C---:B------:R-:W-:Y:S01]  /*15740*/  HMMA.16816.F32.BF16 R24, R180.reuse, R36, R24 ;  /* 0x00000024b418723c */ /* 0x040fe20000041818 */
[----:B------:R1:W2:Y:S03]  /*15750*/  MUFU.EX2 R170, R2 ;  /* 0x0000000200aa7308 */ /* 0x0002a60000000800 */
[----:B------:R-:W-:Y:S02]  /*15760*/  FMUL.FTZ R66, R140, R138 ;  /* 0x0000008a8c427220 */ /* 0x000fe40000410000 */
[C---:B------:R-:W-:Y:S02]  /*15770*/  FMUL.FTZ R47, R0.reuse, R171 ;  /* 0x000000ab002f7220 */ /* 0x040fe40000410000 */
[-C--:B------:R-:W-:Y:S01]  /*15780*/  HMMA.16816.F32.BF16 R28, R180, R38.reuse, R28 ;  /* 0x00000026b41c723c */ /* 0x080fe2000004181c */
[C---:B------:R-:W-:Y:S03]  /*15790*/  FMUL.FTZ R36, R141.reuse, R116 ;  /* 0x000000748d247220 */ /* 0x040fe60000410000 */
[----:B------:R-:W-:Y:S02]  /*157a0*/  FMUL.FTZ R37, R141, R117 ;  /* 0x000000758d257220 */ /* 0x000fe40000410000 */
[----:B------:R-:W-:Y:S02]  /*157b0*/  IMAD.MOV.U32 R122, RZ, RZ, R56 ;  /* 0x000000ffff7a7224 */ /* 0x000fe400078e0038 */
[C---:B------:R-:W-:Y:S01]  /*157c0*/  HMMA.16816.F32.BF16 R32, R176.reuse, R38, R32 ;  /* 0x00000026b020723c */ /* 0x040fe20000041820 */
[C---:B------:R-:W-:Y:S03]  /*157d0*/  FMUL.FTZ R56, R3.reuse, R132 ;  /* 0x0000008403387220 */ /* 0x040fe60000410000 */
[C---:B------:R-:W-:Y:S02]  /*157e0*/  FMUL.FTZ R57, R3.reuse, R133 ;  /* 0x0000008503397220 */ /* 0x040fe40000410000 */
[----:B------:R-:W-:Y:S02]  /*157f0*/  FMUL.FTZ R58, R0, R134 ;  /* 0x00000086003a7220 */ /* 0x000fe40000410000 */
[----:B------:R-:W-:Y:S04]  /*15800*/  FMUL.FTZ R38, R140, R118 ;  /* 0x000000768c267220 */ /* 0x000fe80000410000 */
[----:B-1----:R-:W-:Y:S01]  /*15810*/  FFMA.FTZ R2, R192, c[0x0][0x2d0], -R150 ;  /* 0x0000b400c0027a23 */ /* 0x002fe20000010896 */
[----:B------:R-:W-:Y:S01]  /*15820*/  MOV R192, R209 ;  /* 0x000000d100c07202 */ /* 0x000fe20000000f00 */
[----:B------:R-:W-:Y:S02]  /*15830*/  FMUL.FTZ R39, R140, R119 ;  /* 0x000000778c277220 */ /* 0x000fe40000410000 */
[----:B------:R1:W-:Y:S01]  /*15840*/  MUFU.EX2 R252, R2 ;  /* 0x0000000200fc7308 */ /* 0x0003e20000000800 */
[----:B------:R-:W-:Y:S01]  /*15850*/  LDSM.16.MT88.4 R116, [R221+0x1500] ;  /* 0x00150000dd74783b */ /* 0x000fe20000004200 */
[C---:B------:R-:W-:Y:S02]  /*15860*/  FMUL.FTZ R59, R0.reuse, R135 ;  /* 0x00000087003b7220 */ /* 0x040fe40000410000 */
[----:B------:R-:W-:Y:S01]  /*15870*/  IMAD.MOV.U32 R121, RZ, RZ, R62 ;  /* 0x000000ffff797224 */ /* 0x000fe200078e003e */
[-C--:B------:R-:W-:Y:S01]  /*15880*/  HMMA.16816.F32.BF16 R36, R176, R52.reuse, R36 ;  /* 0x00000034b024723c */ /* 0x080fe20000041824 */
[C---:B------:R-:W-:Y:S02]  /*15890*/  FMUL.FTZ R60, R3.reuse, R172 ;  /* 0x000000ac033c7220 */ /* 0x040fe40000410000 */
[----:B------:R-:W-:Y:S02]  /*158a0*/  FMUL.FTZ R61, R3, R173 ;  /* 0x000000ad033d7220 */ /* 0x000fe40000410000 */
[C---:B------:R-:W-:Y:S02]  /*158b0*/  FMUL.FTZ R62, R0.reuse, R174 ;  /* 0x000000ae003e7220 */ /* 0x040fe40000410000 */
[----:B------:R-:W-:Y:S01]  /*158c0*/  FMUL.FTZ R63, R0, R175 ;  /* 0x000000af003f7220 */ /* 0x000fe20000410000 */
[C---:B------:R-:W-:Y:S01]  /*158d0*/  HMMA.16816.F32.BF16 R40, R180.reuse, R52, R40 ;  /* 0x00000034b428723c */ /* 0x040fe20000041828 */
[----:B------:R-:W-:Y:S03]  /*158e0*/  IMAD.MOV.U32 R188, RZ, RZ, R67 ;  /* 0x000000ffffbc7224 */ /* 0x000fe600078e0043 */
[C---:B------:R-:W-:Y:S02]  /*158f0*/  FMUL.FTZ R67, R140.reuse, R139 ;  /* 0x0000008b8c437220 */ /* 0x040fe40000410000 */
[----:B------:R-:W-:Y:S02]  /*15900*/  IMAD.MOV.U32 R171, RZ, RZ, R65 ;  /* 0x000000ffffab7224 */ /* 0x000fe400078e0041 */
[-C--:B------:R-:W-:Y:S01]  /*15910*/  HMMA.16816.F32.BF16 R44, R180, R54.reuse, R44 ;  /* 0x00000036b42c723c */ /* 0x080fe2000004182c */
[----:B------:R-:W-:Y:S02]  /*15920*/  FMUL.FTZ R65, R141, R137 ;  /* 0x000000898d417220 */ /* 0x000fe40000410000 */
[----:B------:R-:W-:Y:S01]  /*15930*/  LDSM.16.MT88.4 R136, [R222+0x1d00] ;  /* 0x001d0000de88783b */ /* 0x000fe20000004200 */
[----:B-1----:R-:W-:Y:S02]  /*15940*/  FFMA.FTZ R2, R193, c[0x0][0x2d0], -R150 ;  /* 0x0000b400c1027a23 */ /* 0x002fe40000010896 */
[C---:B------:R-:W-:Y:S02]  /*15950*/  FMUL.FTZ R52, R141.reuse, R128 ;  /* 0x000000808d347220 */ /* 0x040fe40000410000 */
[C---:B------:R-:W-:Y:S01]  /*15960*/  HMMA.16816.F32.BF16 R48, R176.reuse, R54, R48 ;  /* 0x00000036b030723c */ /* 0x040fe20000041830 */
[----:B------:R1:W4:Y:S03]  /*15970*/  MUFU.EX2 R251, R2 ;  /* 0x0000000200fb7308 */ /* 0x0003260000000800 */
[----:B------:R-:W-:Y:S02]  /*15980*/  FMUL.FTZ R53, R141, R129 ;  /* 0x000000818d357220 */ /* 0x000fe40000410000 */
[C---:B------:R-:W-:Y:S02]  /*15990*/  FMUL.FTZ R71, R140.reuse, R71 ;  /* 0x000000478c477220 */ /* 0x040fe40000410000 */
[C---:B------:R-:W-:Y:S04]  /*159a0*/  FMUL.FTZ R54, R140.reuse, R130 ;  /* 0x000000828c367220 */ /* 0x040fe80000410000 */
[----:B------:R-:W-:Y:S02]  /*159b0*/  FMUL.FTZ R55, R140, R131 ;  /* 0x000000838c377220 */ /* 0x000fe40000410000 */
[C---:B------:R-:W-:Y:S02]  /*159c0*/  FMUL.FTZ R72, R3.reuse, R72 ;  /* 0x0000004803487220 */ /* 0x040fe40000410000 */
[C---:B------:R-:W-:Y:S02]  /*159d0*/  FMUL.FTZ R73, R3.reuse, R73 ;  /* 0x0000004903497220 */ /* 0x040fe40000410000 */
[C---:B------:R-:W-:Y:S01]  /*159e0*/  FMUL.FTZ R74, R0.reuse, R74 ;  /* 0x0000004a004a7220 */ /* 0x040fe20000410000 */
[-C--:B---3--:R-:W-:Y:S01]  /*159f0*/  HMMA.16816.F32.BF16 R52, R176, R100.reuse, R52 ;  /* 0x00000064b034723c */ /* 0x088fe20000041834 */
[----:B------:R-:W-:Y:S02]  /*15a00*/  FMUL.FTZ R75, R0, R75 ;  /* 0x0000004b004b7220 */ /* 0x000fe40000410000 */
[C---:B------:R-:W-:Y:S02]  /*15a10*/  FMUL.FTZ R76, R3.reuse, R76 ;  /* 0x0000004c034c7220 */ /* 0x040fe40000410000 */
[----:B------:R-:W-:Y:S02]  /*15a20*/  FMUL.FTZ R77, R3, R77 ;  /* 0x0000004d034d7220 */ /* 0x000fe40000410000 */
[--C-:B-1----:R-:W-:Y:S01]  /*15a30*/  FFMA.FTZ R2, R196, c[0x0][0x2d0], -R151.reuse ;  /* 0x0000b400c4027a23 */ /* 0x102fe20000010897 */
[C---:B------:R-:W-:Y:S01]  /*15a40*/  HMMA.16816.F32.BF16 R56, R180.reuse, R100, R56 ;  /* 0x00000064b438723c */ /* 0x040fe20000041838 */
[C---:B------:R-:W-:Y:S02]  /*15a50*/  FMUL.FTZ R78, R0.reuse, R78 ;  /* 0x0000004e004e7220 */ /* 0x040fe40000410000 */
[----:B------:R1:W-:Y:S01]  /*15a60*/  MUFU.EX2 R250, R2 ;  /* 0x0000000200fa7308 */ /* 0x0003e20000000800 */
[----:B------:R-:W-:Y:S02]  /*15a70*/  FMUL.FTZ R79, R0, R79 ;  /* 0x0000004f004f7220 */ /* 0x000fe40000410000 */
[C---:B------:R-:W-:Y:S02]  /*15a80*/  FMUL.FTZ R80, R141.reuse, R80 ;  /* 0x000000508d507220 */ /* 0x040fe40000410000 */
[-C--:B------:R-:W-:Y:S01]  /*15a90*/  HMMA.16816.F32.BF16 R60, R180, R102.reuse, R60 ;  /* 0x00000066b43c723c */ /* 0x080fe2000004183c */
[----:B------:R-:W-:Y:S03]  /*15aa0*/  FMUL.FTZ R81, R141, R81 ;  /* 0x000000518d517220 */ /* 0x000fe60000410000 */
[C---:B------:R-:W-:Y:S02]  /*15ab0*/  FMUL.FTZ R82, R140.reuse, R82 ;  /* 0x000000528c527220 */ /* 0x040fe40000410000 */
[----:B------:R-:W-:Y:S02]  /*15ac0*/  FMUL.FTZ R83, R140, R83 ;  /* 0x000000538c537220 */ /* 0x000fe40000410000 */
[C---:B------:R-:W-:Y:S01]  /*15ad0*/  HMMA.16816.F32.BF16 R64, R176.reuse, R102, R64 ;  /* 0x00000066b040723c */ /* 0x040fe20000041840 */
[----:B------:R-:W3:Y:S03]  /*15ae0*/  LDSM.16.MT88.4 R100, [R222+0x2100] ;  /* 0x00210000de64783b */ /* 0x000ee60000004200 */
[C---:B------:R-:W-:Y:S02]  /*15af0*/  FMUL.FTZ R88, R3.reuse, R88 ;  /* 0x0000005803587220 */ /* 0x040fe40000410000 */
[----:B------:R-:W-:Y:S02]  /*15b00*/  FMUL.FTZ R89, R3, R89 ;  /* 0x0000005903597220 */ /* 0x000fe40000410000 */
[-C--:B------:R-:W-:Y:S01]  /*15b10*/  HMMA.16816.F32.BF16 R68, R176, R104.reuse, R68 ;  /* 0x00000068b044723c */ /* 0x080fe20000041844 */
[C---:B------:R-:W-:Y:S03]  /*15b20*/  FMUL.FTZ R90, R0.reuse, R90 ;  /* 0x0000005a005a7220 */ /* 0x040fe60000410000 */
[----:B-1----:R-:W-:Y:S02]  /*15b30*/  FFMA.FTZ R2, R197, c[0x0][0x2d0], -R151 ;  /* 0x0000b400c5027a23 */ /* 0x002fe40000010897 */
[C---:B------:R-:W-:Y:S02]  /*15b40*/  FMUL.FTZ R91, R0.reuse, R91 ;  /* 0x0000005b005b7220 */ /* 0x040fe40000410000 */
[C---:B------:R-:W-:Y:S01]  /*15b50*/  HMMA.16816.F32.BF16 R72, R180.reuse, R104, R72 ;  /* 0x00000068b448723c */ /* 0x040fe20000041848 */
[----:B------:R1:W1:Y:S03]  /*15b60*/  MUFU.EX2 R249, R2 ;  /* 0x0000000200f97308 */ /* 0x0002660000000800 */
[C---:B------:R-:W-:Y:S02]  /*15b70*/  FMUL.FTZ R92, R3.reuse, R92 ;  /* 0x0000005c035c7220 */ /* 0x040fe40000410000 */
[----:B------:R-:W-:Y:S02]  /*15b80*/  FMUL.FTZ R93, R3, R93 ;  /* 0x0000005d035d7220 */ /* 0x000fe40000410000 */
[-C--:B------:R-:W-:Y:S01]  /*15b90*/  HMMA.16816.F32.BF16 R76, R180, R106.reuse, R76 ;  /* 0x0000006ab44c723c */ /* 0x080fe2000004184c */
[C---:B------:R-:W-:Y:S03]  /*15ba0*/  FMUL.FTZ R94, R0.reuse, R94 ;  /* 0x0000005e005e7220 */ /* 0x040fe60000410000 */
[----:B------:R-:W-:Y:S02]  /*15bb0*/  FMUL.FTZ R95, R0, R95 ;  /* 0x0000005f005f7220 */ /* 0x000fe40000410000 */
[----:B------:R-:W-:Y:S02]  /*15bc0*/  IMAD.MOV.U32 R128, RZ, RZ, R154 ;  /* 0x000000ffff807224 */ /* 0x000fe400078e009a */
[C---:B------:R-:W-:Y:S01]  /*15bd0*/  HMMA.16816.F32.BF16 R80, R176.reuse, R106, R80 ;  /* 0x0000006ab050723c */ /* 0x040fe20000041850 */
[C---:B------:R-:W-:Y:S01]  /*15be0*/  FMUL.FTZ R84, R141.reuse, R84 ;  /* 0x000000548d547220 */ /* 0x040fe20000410000 */
[----:B------:R-:W4:Y:S02]  /*15bf0*/  LDSM.16.MT88.4 R104, [R221+0x500] ;  /* 0x00050000dd68783b */ /* 0x000f240000004200 */
[C---:B------:R-:W-:Y:S02]  /*15c00*/  FMUL.FTZ R85, R141.reuse, R85 ;  /* 0x000000558d557220 */ /* 0x040fe40000410000 */
[C---:B------:R-:W-:Y:S02]  /*15c10*/  FMUL.FTZ R86, R140.reuse, R86 ;  /* 0x000000568c567220 */ /* 0x040fe40000410000 */
[----:B------:R-:W-:Y:S04]  /*15c20*/  FMUL.FTZ R87, R140, R87 ;  /* 0x000000578c577220 */ /* 0x000fe80000410000 */
[----:B-1----:R-:W-:Y:S02]  /*15c30*/  FFMA.FTZ R2, R190, c[0x0][0x2d0], -R184 ;  /* 0x0000b400be027a23 */ /* 0x002fe400000108b8 */
[C---:B------:R-:W-:Y:S01]  /*15c40*/  FMUL.FTZ R96, R141.reuse, R96 ;  /* 0x000000608d607220 */ /* 0x040fe20000410000 */
[-C--:B---3--:R-:W-:Y:S01]  /*15c50*/  HMMA.16816.F32.BF16 R84, R176, R100.reuse, R84 ;  /* 0x00000064b054723c */ /* 0x088fe20000041854 */
[----:B------:R1:W-:Y:S01]  /*15c60*/  MUFU.EX2 R247, R2 ;  /* 0x0000000200f77308 */ /* 0x0003e20000000800 */
[----:B------:R-:W-:Y:S02]  /*15c70*/  FMUL.FTZ R97, R141, R97 ;  /* 0x000000618d617220 */ /* 0x000fe40000410000 */
[C---:B------:R-:W-:Y:S02]  /*15c80*/  FMUL.FTZ R98, R140.reuse, R98 ;  /* 0x000000628c627220 */ /* 0x040fe40000410000 */
[----:B------:R-:W-:Y:S02]  /*15c90*/  FMUL.FTZ R99, R140, R99 ;  /* 0x000000638c637220 */ /* 0x000fe40000410000 */
[C---:B------:R-:W-:Y:S01]  /*15ca0*/  HMMA.16816.F32.BF16 R88, R180.reuse, R100, R88 ;  /* 0x00000064b458723c */ /* 0x040fe20000041858 */
[----:B------:R-:W-:Y:S04]  /*15cb0*/  FFMA.FTZ R120, R210, c[0x0][0x2d0], -R150 ;  /* 0x0000b400d2787a23 */ /* 0x000fe80000010896 */
[----:B------:R-:W-:Y:S02]  /*15cc0*/  MUFU.EX2 R210, R120 ;  /* 0x0000007800d27308 */ /* 0x000fe40000000800 */
[----:B------:R-:W-:Y:S01]  /*15cd0*/  F2FP.BF16.PACK_AB R100, R169, R123 ;  /* 0x0000007ba964723e */ /* 0x000fe200000010ff */
[-C--:B------:R-:W-:Y:S01]  /*15ce0*/  HMMA.16816.F32.BF16 R92, R180, R102.reuse, R92 ;  /* 0x00000066b45c723c */ /* 0x080fe2000004185c */
[----:B------:R-:W-:Y:S03]  /*15cf0*/  LDSM.16.MT88.4 R180, [R221+0x2d00] ;  /* 0x002d0000ddb4783b */ /* 0x000fe60000004200 */
[----:B--2---:R-:W-:Y:S04]  /*15d00*/  F2FP.BF16.PACK_AB R101, R170, R168 ;  /* 0x000000a8aa65723e */ /* 0x004fe800000010ff */
[----:B------:R-:W-:Y:S01]  /*15d10*/  HMMA.16816.F32.BF16 R96, R176, R102, R96 ;  /* 0x00000066b060723c */ /* 0x000fe20000041860 */
[--C-:B-1----:R-:W-:Y:S04]  /*15d20*/  FFMA.FTZ R2, R191, c[0x0][0x2d0], -R184.reuse ;  /* 0x0000b400bf027a23 */ /* 0x102fe800000108b8 */
[----:B------:R1:W2:Y:S02]  /*15d30*/  MUFU.EX2 R246, R2 ;  /* 0x0000000200f67308 */ /* 0x0002a40000000800 */
[----:B----4-:R-:W-:Y:S02]  /*15d40*/  F2FP.BF16.PACK_AB R102, R251, R252 ;  /* 0x000000fcfb66723e */ /* 0x010fe400000010ff */
[----:B------:R-:W-:Y:S07]  /*15d50*/  F2FP.BF16.PACK_AB R103, R249, R250 ;  /* 0x000000faf967723e */ /* 0x000fee00000010ff */
[-C--:B------:R-:W-:Y:S01]  /*15d60*/  HMMA.16816.F32.BF16 R4, R100, R104.reuse, R4 ;  /* 0x000000686404723c */ /* 0x080fe20000041804 */
[--C-:B-1----:R-:W-:Y:S01]  /*15d70*/  FFMA.FTZ R2, R194, c[0x0][0x2d0], -R184.reuse ;  /* 0x0000b400c2027a23 */ /* 0x102fe200000108b8 */
[----:B--2---:R-:W-:Y:S03]  /*15d80*/  F2FP.BF16.PACK_AB R108, R246, R247 ;  /* 0x000000f7f66c723e */ /* 0x004fe600000010ff */
        /* <DEDUP_REMOVED lines=49> */
[----:B------:R-:W-:Y:S01]  /*160a0*/  MOV R242, R170 ;  /* 0x000000aa00f27202 */ /* 0x000fe20000000f00 */
[----:B------:R-:W-:Y:S03]  /*160b0*/  IMAD.MOV.U32 R170, RZ, RZ, R152 ;  /* 0x000000ffffaa7224 */ /* 0x000fe600078e0098 */
[C---:B------:R-:W-:Y:S01]  /*160c0*/  HMMA.16816.F32.BF16 R80, R100.reuse, R114, R80 ;  /* 0x000000726450723c */ /* 0x040fe20000041850 */
[----:B------:R2:W-:Y:S01]  /*160d0*/  MUFU.EX2 R207, R2 ;  /* 0x0000000200cf7308 */ /* 0x0005e20000000800 */
[----:B------:R-:W4:Y:S06]  /*160e0*/  LDSM.16.MT88.4 R112, [R222+0x900] ;  /* 0x00090000de70783b */ /* 0x000f2c0000004200 */
[-C--:B---3--:R-:W-:Y:S08]  /*160f0*/  HMMA.16816.F32.BF16 R84, R100, R116.reuse, R84 ;  /* 0x000000746454723c */ /* 0x088ff00000041854 */
[C---:B------:R-:W-:Y:S08]  /*16100*/  HMMA.16816.F32.BF16 R88, R108.reuse, R116, R88 ;  /* 0x000000746c58723c */ /* 0x040ff00000041858 */
[-C--:B------:R-:W-:Y:S01]  /*16110*/  HMMA.16816.F32.BF16 R92, R108, R118.reuse, R92 ;  /* 0x000000766c5c723c */ /* 0x080fe2000004185c */
[----:B--2---:R-:W-:Y:S03]  /*16120*/  FFMA.FTZ R2, R243, c[0x0][0x2d0], -R151 ;  /* 0x0000b400f3027a23 */ /* 0x004fe60000010897 */
[----:B------:R-:W-:Y:S01]  /*16130*/  IMAD.MOV.U32 R243, RZ, RZ, R169 ;  /* 0x000000fffff37224 */ /* 0x000fe200078e00a9 */
[----:B------:R2:W3:Y:S01]  /*16140*/  MUFU.EX2 R206, R2 ;  /* 0x0000000200ce7308 */ /* 0x0004e20000000800 */
[----:B------:R-:W-:Y:S02]  /*16150*/  MOV R169, R148 ;  /* 0x0000009400a97202 */ /* 0x000fe40000000f00 */
[----:B------:R-:W-:Y:S01]  /*16160*/  HMMA.16816.F32.BF16 R96, R100, R118, R96 ;  /* 0x000000766460723c */ /* 0x000fe20000041860 */
[----:B------:R-:W4:Y:S06]  /*16170*/  LDSM.16.MT88.4 R116, [R221+0x1900] ;  /* 0x00190000dd74783b */ /* 0x000f2c0000004200 */
[----:B------:R-:W-:Y:S02]  /*16180*/  F2FP.BF16.PACK_AB R100, R213, R212 ;  /* 0x000000d4d564723e */ /* 0x000fe400000010ff */
[----:B------:R-:W-:Y:S03]  /*16190*/  F2FP.BF16.PACK_AB R101, R211, R209 ;  /* 0x000000d1d365723e */ /* 0x000fe600000010ff */
[----:B------:R-:W-:Y:S01]  /*161a0*/  F2FP.BF16.PACK_AB R102, R210, R208 ;  /* 0x000000d0d266723e */ /* 0x000fe200000010ff */
[--C-:B--2---:R-:W-:Y:S01]  /*161b0*/  FFMA.FTZ R2, R202, c[0x0][0x2d0], -R184.reuse ;  /* 0x0000b400ca027a23 */ /* 0x104fe200000108b8 */
[----:B---3--:R-:W-:Y:S03]  /*161c0*/  F2FP.BF16.PACK_AB R103, R206, R207 ;  /* 0x000000cfce67723e */ /* 0x008fe600000010ff */
[----:B------:R2:W3:Y:S04]  /*161d0*/  MUFU.EX2 R205, R2 ;  /* 0x0000000200cd7308 */ /* 0x0004e80000000800 */
[-C--:B-1----:R-:W-:Y:S01]  /*161e0*/  HMMA.16816.F32.BF16 R4, R100, R104.reuse, R4 ;  /* 0x000000686404723c */ /* 0x082fe20000041804 */
[----:B--2---:R-:W-:Y:S01]  /*161f0*/  FFMA.FTZ R2, R216, c[0x0][0x2d0], -R185 ;  /* 0x0000b400d8027a23 */ /* 0x004fe200000108b9 */
[----:B---3--:R-:W-:Y:S02]  /*16200*/  F2FP.BF16.PACK_AB R108, R204, R205 ;  /* 0x000000cdcc6c723e */ /* 0x008fe400000010ff */
[----:B------:R-:W-:Y:S02]  /*16210*/  MOV R216, R168 ;  /* 0x000000a800d87202 */ /* 0x000fe40000000f00 */
[----:B------:R1:W-:Y:S01]  /*16220*/  MUFU.EX2 R203, R2 ;  /* 0x0000000200cb7308 */ /* 0x0003e20000000800 */
[----:B------:R-:W-:Y:S02]  /*16230*/  IMAD.MOV.U32 R168, RZ, RZ, R143 ;  /* 0x000000ffffa87224 */ /* 0x000fe400078e008f */
[----:B-1----:R-:W-:Y:S03]  /*16240*/  FFMA.FTZ R2, R218, c[0x0][0x2d0], -R185 ;  /* 0x0000b400da027a23 */ /* 0x002fe600000108b9 */
[----:B------:R-:W-:Y:S01]  /*16250*/  IMAD.MOV.U32 R218, RZ, RZ, R123 ;  /* 0x000000ffffda7224 */ /* 0x000fe200078e007b */
[----:B------:R-:W-:Y:S03]  /*16260*/  MOV R123, R155 ;  /* 0x0000009b007b7202 */ /* 0x000fe60000000f00 */
[----:B------:R1:W2:Y:S02]  /*16270*/  MUFU.EX2 R201, R2 ;  /* 0x0000000200c97308 */ /* 0x0002a40000000800 */
[--C-:B-1----:R-:W-:Y:S01]  /*16280*/  FFMA.FTZ R2, R217, c[0x0][0x2d0], -R184.reuse ;  /* 0x0000b400d9027a23 */ /* 0x102fe200000108b8 */
[----:B--2---:R-:W-:Y:S07]  /*16290*/  F2FP.BF16.PACK_AB R109, R201, R203 ;  /* 0x000000cbc96d723e */ /* 0x004fee00000010ff */
[----:B------:R1:W-:Y:S02]  /*162a0*/  MUFU.EX2 R202, R2 ;  /* 0x0000000200ca7308 */ /* 0x0003e40000000800 */
[----:B-1----:R-:W-:Y:S08]  /*162b0*/  FFMA.FTZ R2, R238, c[0x0][0x2d0], -R184 ;  /* 0x0000b400ee027a23 */ /* 0x002ff000000108b8 */
[----:B------:R1:W2:Y:S02]  /*162c0*/  MUFU.EX2 R200, R2 ;  /* 0x0000000200c87308 */ /* 0x0002a40000000800 */
[--C-:B-1----:R-:W-:Y:S01]  /*162d0*/  FFMA.FTZ R2, R237, c[0x0][0x2d0], -R185.reuse ;  /* 0x0000b400ed027a23 */ /* 0x102fe200000108b9 */
[----:B--2---:R-:W-:Y:S02]  /*162e0*/  F2FP.BF16.PACK_AB R110, R200, R202 ;  /* 0x000000cac86e723e */ /* 0x004fe400000010ff */
[----:B------:R-:W-:Y:S05]  /*162f0*/  MOV R237, R163 ;  /* 0x000000a300ed7202 */ /* 0x000fea0000000f00 */
[----:B------:R1:W-:Y:S01]  /*16300*/  MUFU.EX2 R199, R2 ;  /* 0x0000000200c77308 */ /* 0x0003e20000000800 */
[----:B------:R-:W-:Y:S01]  /*16310*/  MOV R163, R159 ;  /* 0x0000009f00a37202 */ /* 0x000fe20000000f00 */
        /* <DEDUP_REMOVED lines=31> */
[--C-:B---3--:R-:W-:Y:S02]  /*16510*/  FFMA.FTZ R2, R124, c[0x0][0x2d0], -R150.reuse ;  /* 0x0000b4007c027a23 */ /* 0x108fe40000010896 */
[----:B------:R-:W-:Y:S01]  /*16520*/  LDSM.16.MT88.4 R124, [R221+0x1d00] ;  /* 0x001d0000dd7c783b */ /* 0x000fe20000004200 */
[----:B------:R-:W-:Y:S01]  /*16530*/  FFMA.FTZ R150, R171, c[0x0][0x2d0], -R150 ;  /* 0x0000b400ab967a23 */ /* 0x000fe20000010896 */
[----:B------:R2:W-:Y:S01]  /*16540*/  MUFU.EX2 R194, R2 ;  /* 0x0000000200c27308 */ /* 0x0005e20000000800 */
[----:B------:R-:W-:Y:S02]  /*16550*/  IMAD.MOV.U32 R171, RZ, RZ, R121 ;  /* 0x000000ffffab7224 */ /* 0x000fe400078e0079 */
[C---:B------:R-:W-:Y:S01]  /*16560*/  HMMA.16816.F32.BF16 R64, R100.reuse, R106, R64 ;  /* 0x0000006a6440723c */ /* 0x040fe20000041840 */
[----:B------:R-:W-:Y:S04]  /*16570*/  IMAD.MOV.U32 R121, RZ, RZ, R166 ;  /* 0x000000ffff797224 */ /* 0x000fe800078e00a6 */
[----:B------:R-:W-:Y:S01]  /*16580*/  IMAD.MOV.U32 R238, RZ, RZ, R121 ;  /* 0x000000ffffee7224 */ /* 0x000fe200078e0079 */
[----:B------:R-:W-:Y:S01]  /*16590*/  MOV R121, R161 ;  /* 0x000000a100797202 */ /* 0x000fe20000000f00 */
[----:B------:R-:W3:Y:S01]  /*165a0*/  MUFU.EX2 R192, R150 ;  /* 0x0000009600c07308 */ /* 0x000ee20000000800 */
[-C--:B-1----:R-:W-:Y:S01]  /*165b0*/  HMMA.16816.F32.BF16 R68, R100, R112.reuse, R68 ;  /* 0x000000706444723c */ /* 0x082fe20000041844 */
[----:B------:R-:W-:Y:S07]  /*165c0*/  MOV R161, R157 ;  /* 0x0000009d00a17202 */ /* 0x000fee0000000f00 */
        /* <DEDUP_REMOVED lines=15> */
[----:B------:R-:W-:Y:S03]  /*166c0*/  MOV R217, R122 ;  /* 0x0000007a00d97202 */ /* 0x000fe60000000f00 */
        /* <DEDUP_REMOVED lines=17> */
[--C-:B-1----:R-:W-:Y:S01]  /*167e0*/  FFMA.FTZ R2, R171, c[0x0][0x2d0], -R185.reuse ;  /* 0x0000b400ab027a23 */ /* 0x102fe200000108b9 */
[----:B------:R-:W-:Y:S01]  /*167f0*/  MOV R171, R153 ;  /* 0x0000009900ab7202 */ /* 0x000fe20000000f00 */
[----:B------:R-:W-:Y:S01]  /*16800*/  FFMA.FTZ R185, R149, c[0x0][0x2d0], -R185 ;  /* 0x0000b40095b97a23 */ /* 0x000fe200000108b9 */
[----:B------:R-:W-:Y:S06]  /*16810*/  F2FP.BF16.PACK_AB R149, R193, R195 ;  /* 0x000000c3c195723e */ /* 0x000fec00000010ff */
[----:B------:R1:W-:Y:S01]  /*16820*/  MUFU.EX2 R143, R2 ;  /* 0x00000002008f7308 */ /* 0x0003e20000000800 */
[----:B---3--:R-:W-:Y:S09]  /*16830*/  F2FP.BF16.PACK_AB R178, R184, R147 ;  /* 0x00000093b8b2723e */ /* 0x008ff200000010ff */
[----:B------:R-:W3:Y:S01]  /*16840*/  MUFU.EX2 R185, R185 ;  /* 0x000000b900b97308 */ /* 0x000ee20000000800 */
[-C--:B--2---:R-:W-:Y:S01]  /*16850*/  HMMA.16816.F32.BF16 R152, R148, R164.reuse, R4 ;  /* 0x000000a49498723c */ /* 0x084fe20000041804 */
[----:B------:R-:W2:Y:S08]  /*16860*/  LDSM.16.MT88.4 R4, [R222+0x2d00] ;  /* 0x002d0000de04783b */ /* 0x000eb00000004200 */
[----:B-1----:R-:W4:Y:S03]  /*16870*/  LDL.LU R2, [R1+0x24] ;  /* 0x0000240001027983 */ /* 0x002f260000300800 */
[----:B---3--:R-:W-:Y:S07]  /*16880*/  F2FP.BF16.PACK_AB R179, R185, R143 ;  /* 0x0000008fb9b3723e */ /* 0x008fee00000010ff */
[C---:B------:R-:W-:Y:S07]  /*16890*/  HMMA.16816.F32.BF16 R156, R176.reuse, R164, R8 ;  /* 0x000000a4b09c723c */ /* 0x040fee0000041808 */
[----:B------:R-:W-:Y:S01]  /*168a0*/  IMAD.MOV.U32 R9, RZ, RZ, R162 ;  /* 0x000000ffff097224 */ /* 0x000fe200078e00a2 */
[----:B------:R-:W-:Y:S01]  /*168b0*/  MOV R8, R163 ;  /* 0x000000a300087202 */ /* 0x000fe20000000f00 */
[----:B------:R-:W-:Y:S03]  /*168c0*/  IMAD.MOV.U32 R11, RZ, RZ, R160 ;  /* 0x000000ffff0b7224 */ /* 0x000fe600078e00a0 */
[----:B------:R-:W-:Y:S02]  /*168d0*/  MOV R10, R161 ;  /* 0x000000a1000a7202 */ /* 0x000fe40000000f00 */
[-C--:B------:R-:W-:Y:S07]  /*168e0*/  HMMA.16816.F32.BF16 R160, R176, R166.reuse, R12 ;  /* 0x000000a6b0a0723c */ /* 0x080fee000004180c */
[----:B------:R-:W-:Y:S01]  /*168f0*/  MOV R14, R170 ;  /* 0x000000aa000e7202 */ /* 0x000fe20000000f00 */
[C---:B------:R-:W-:Y:S01]  /*16900*/  HMMA.16816.F32.BF16 R164, R148.reuse, R166, R16 ;  /* 0x000000a694a4723c */ /* 0x040fe20000041810 */
[----:B------:R-:W3:Y:S03]  /*16910*/  LDL.LU R16, [R1+0x1c] ;  /* 0x00001c0001107983 */ /* 0x000ee60000300800 */
[----:B------:R-:W-:Y:S01]  /*16920*/  IMAD.MOV.U32 R15, RZ, RZ, R169 ;  /* 0x000000ffff0f7224 */ /* 0x000fe200078e00a9 */
[----:B------:R-:W3:Y:S01]  /*16930*/  LDL.LU R18, [R1+0x20] ;  /* 0x0000200001127983 */ /* 0x000ee20000300800 */
[----:B------:R-:W-:Y:S01]  /*16940*/  IMAD.MOV.U32 R13, RZ, RZ, R171 ;  /* 0x000000ffff0d7224 */ /* 0x000fe200078e00ab */
[----:B------:R-:W-:Y:S01]  /*16950*/  MOV R17, R168 ;  /* 0x000000a800117202 */ /* 0x000fe20000000f00 */
[-C--:B------:R-:W-:Y:S01]  /*16960*/  HMMA.16816.F32.BF16 R100, R148, R112.reuse, R20 ;  /* 0x000000709464723c */ /* 0x080fe20000041814 */
[----:B------:R-:W3:Y:S03]  /*16970*/  LDL.LU R22, [R1+0x18] ;  /* 0x0000180001167983 */ /* 0x000ee60000300800 */
[----:B------:R-:W-:Y:S01]  /*16980*/  IMAD.MOV.U32 R19, RZ, RZ, R123 ;  /* 0x000000ffff137224 */ /* 0x000fe200078e007b */
[----:B------:R-:W-:Y:S02]  /*16990*/  MOV R12, R128 ;  /* 0x00000080000c7202 */ /* 0x000fe40000000f00 */
[----:B------:R-:W-:Y:S01]  /*169a0*/  MOV R21, R122 ;  /* 0x0000007a00157202 */ /* 0x000fe20000000f00 */
[C---:B------:R-:W-:Y:S01]  /*169b0*/  HMMA.16816.F32.BF16 R104, R176.reuse, R112, R24 ;  /* 0x00000070b068723c */ /* 0x040fe20000041818 */
[----:B------:R-:W-:Y:S07]  /*169c0*/  IMAD.MOV.U32 R23, RZ, RZ, R121 ;  /* 0x000000ffff177224 */ /* 0x000fee00078e0079 */
        /* <DEDUP_REMOVED lines=19> */
[----:B----4-:R-:W-:Y:S04]  /*16b00*/  FFMA.FTZ R2, R0, R2, R19 ;  /* 0x0000000200027223 */ /* 0x010fe80000010013 */
[----:B------:R-:W-:Y:S02]  /*16b10*/  FADD.FTZ R2, R15, R2 ;  /* 0x000000020f027221 */ /* 0x000fe40000010000 */
[----:B---3--:R-:W-:Y:S02]  /*16b20*/  FFMA.FTZ R140, R140, R16, R23 ;  /* 0x000000108c8c7223 */ /* 0x008fe40000010017 */
        /* <DEDUP_REMOVED lines=71> */
.L_x_829:
[----:B------:R-:W-:-:S13]  /*16fa0*/  ISETP.GE.AND P0, PT, R216, RZ, PT ;  /* 0x000000ffd800720c */ /* 0x000fda0003f06270 */
[----:B------:R-:W-:Y:S05]  /*16fb0*/  @!P0 BRA `(.L_x_833) ;  /* 0x0000330000008947 */ /* 0x000fea0003800000 */
[----:B-1----:R-:W2:Y:S04]  /*16fc0*/  LDL.LU R3, [R1+0x48] ;  /* 0x0000480001037983 */ /* 0x002ea80000300800 */
[----:B------:R-:W2:Y:S04]  /*16fd0*/  LDL.LU R0, [R1+0x14] ;  /* 0x0000140001007983 */ /* 0x000ea80000300800 */
[----:B------:R-:W3:Y:S04]  /*16fe0*/  LDL R6, [R1+0x38] ;  /* 0x0000380001067983 */ /* 0x000ee80000100800 */
[----:B------:R-:W3:Y:S04]  /*16ff0*/  LDL R5, [R1+0x2c] ;  /* 0x00002c0001057983 */ /* 0x000ee80000100800 */
[----:B------:R-:W4:Y:S04]  /*17000*/  LDL R4, [R1+0x44] ;  /* 0x0000440001047983 */ /* 0x000f280000100800 */
[----:B------:R-:W4:Y:S01]  /*17010*/  LDL R2, [R1+0x3c] ;  /* 0x00003c0001027983 */ /* 0x000f220000100800 */
[----:B------:R-:W-:Y:S01]  /*17020*/  IMAD.MOV.U32 R147, RZ, RZ, R142 ;  /* 0x000000ffff937224 */ /* 0x000fe200078e008e */
[----:B------:R-:W-:Y:S01]  /*17030*/  MOV R140, R144 ;  /* 0x00000090008c7202 */ /* 0x000fe20000000f00 */
[----:B------:R-:W-:Y:S01]  /*17040*/  ULDC UR5, c[0x0][0x210] ;  /* 0x0000840000057ab9 */ /* 0x000fe20000000800 */
[----:B------:R-:W-:Y:S01]  /*17050*/  IADD3 R217, R248, 0x100, RZ ;  /* 0x00000100f8d97810 */ /* 0x000fe20007ffe0ff */
[----:B------:R-:W-:-:S02]  /*17060*/  ULDC UR4, c[0x0][0x1e8] ;  /* 0x00007a0000047ab9 */ /* 0x000fc40000000800 */
[----:B------:R-:W-:Y:S02]  /*17070*/  UIMAD UR5, UR11, UR5, URZ ;  /* 0x000000050b0572a4 */ /* 0x000fe4000f8e023f */
[----:B------:R-:W-:Y:S01]  /*17080*/  UIMAD UR4, UR11, UR4, URZ ;  /* 0x000000040b0472a4 */ /* 0x000fe2000f8e023f */
[C---:B--2---:R-:W-:Y:S01]  /*17090*/  SHF.L.U64.HI R219, R0.reuse, 0x1, R3 ;  /* 0x0000000100db7819 */ /* 0x044fe20000010203 */
[----:B------:R-:W-:Y:S01]  /*170a0*/  IMAD.SHL.U32 R218, R0, 0x2, RZ ;  /* 0x0000000200da7824 */ /* 0x000fe200078e00ff */
[----:B------:R-:W-:Y:S01]  /*170b0*/  MOV R0, R146 ;  /* 0x0000009200007202 */ /* 0x000fe20000000f00 */
[----:B------:R-:W-:Y:S01]  /*170c0*/  IMAD.MOV.U32 R3, RZ, RZ, R145 ;  /* 0x000000ffff037224 */ /* 0x000fe200078e0091 */
[C---:B---3--:R-:W-:Y:S01]  /*170d0*/  SHF.L.U64.HI R247, R5.reuse, 0x1, R6 ;  /* 0x0000000105f77819 */ /* 0x048fe20000010206 */
[----:B------:R-:W-:Y:S01]  /*170e0*/  IMAD.SHL.U32 R246, R5, 0x2, RZ ;  /* 0x0000000205f67824 */ /* 0x000fe200078e00ff */
[C---:B----4-:R-:W-:Y:S02]  /*170f0*/  SHF.L.U64.HI R245, R2.reuse, 0x1, R4 ;  /* 0x0000000102f57819 */ /* 0x050fe40000010204 */
[----:B------:R-:W-:Y:S01]  /*17100*/  SHF.L.U32 R244, R2, 0x1, RZ ;  /* 0x0000000102f47819 */ /* 0x000fe200000006ff */
[----:B------:R-:W-:Y:S05]  /*17110*/  BRA `(.L_x_834) ;  /* 0x000003e000007947 */ /* 0x000fea0003800000 */
.L_x_836:
[----:B------:R-:W2:Y:S01]  /*17120*/  LDL R146, [R1+0x28] ;  /* 0x0000280001927983 */ /* 0x000ea20000100800 */
[----:B------:R-:W-:Y:S01]  /*17130*/  IMAD.MOV.U32 R237, RZ, RZ, c[0x0][0x2b8] ;  /* 0x0000ae00ffed7624 */ /* 0x000fe200078e00ff */
[----:B------:R-:W-:Y:S01]  /*17140*/  LEA R141, R216, UR13, 0x6 ;  /* 0x0000000dd88d7c11 */ /* 0x000fe2000f8e30ff */
[----:B------:R-:W-:Y:S01]  /*17150*/  IMAD.MOV.U32 R145, RZ, RZ, RZ ;  /* 0x000000ffff917224 */ /* 0x000fe200078e00ff */
[----:B------:R-:W3:Y:S02]  /*17160*/  LDL R150, [R1+0x38] ;  /* 0x0000380001967983 */ /* 0x000ee40000100800 */
[----:B------:R-:W-:Y:S02]  /*17170*/  ISETP.NE.AND P2, PT, R237, 0x1, PT ;  /* 0x00000001ed00780c */ /* 0x000fe40003f45270 */
[----:B------:R-:W4:Y:S04]  /*17180*/  LDL R148, [R1+0x3c] ;  /* 0x00003c0001947983 */ /* 0x000f280000100800 */
[----:B------:R-:W4:Y:S02]  /*17190*/  LDL R149, [R1+0x44] ;  /* 0x0000440001957983 */ /* 0x000f240000100800 */
[----:B----4-:R-:W-:Y:S02]  /*171a0*/  SHF.L.U64.HI R180, R148, 0x1, R149 ;  /* 0x0000000194b47819 */ /* 0x010fe40000010295 */
[----:B--2---:R-:W-:Y:S02]  /*171b0*/  IADD3 R141, R141, -0x40, R146 ;  /* 0xffffffc08d8d7810 */ /* 0x004fe40007ffe092 */
[----:B------:R-:W2:Y:S03]  /*171c0*/  LDL R146, [R1+0x2c] ;  /* 0x00002c0001927983 */ /* 0x000ea60000100800 */
        /* <DEDUP_REMOVED lines=9> */
[----:B------:R-:W-:Y:S01]  /*17260*/  STL [R1+0x4], R151 ;  /* 0x0000049701007387 */ /* 0x000fe20000100800 */
[----:B------:R-:W-:Y:S03]  /*17270*/  SHF.R.S32.HI R2, RZ, 0x1f, R151 ;  /* 0x0000001fff027819 */ /* 0x000fe60000011497 */
[----:B------:R1:W4:Y:S02]  /*17280*/  @!P3 LDG.E R145, [R142.64] ;  /* 0x000000148e91b981 */ /* 0x000324000c1e1900 */
[----:B------:R-:W-:Y:S04]  /*17290*/  IMAD R2, R2, c[0x0][0x1e0], RZ ;  /* 0x0000780002027a24 */ /* 0x000fe800078e02ff */
[C---:B------:R-:W-:Y:S02]  /*172a0*/  IMAD R2, R151.reuse, c[0x0][0x1e4], R2 ;  /* 0x0000790097027a24 */ /* 0x040fe400078e0202 */
[----:B-1----:R-:W-:Y:S04]  /*172b0*/  IMAD.WIDE.U32 R142, R151, c[0x0][0x1e0], RZ ;  /* 0x00007800978e7a25 */ /* 0x002fe800078e00ff */
[----:B------:R-:W-:Y:S01]  /*172c0*/  IMAD.IADD R143, R143, 0x1, R2 ;  /* 0x000000018f8f7824 */ /* 0x000fe200078e0202 */
[----:B----4-:R1:W-:Y:S01]  /*172d0*/  STL [R1], R145 ;  /* 0x0000009101007387 */ /* 0x0103e20000100800 */
[----:B------:R-:W-:Y:S02]  /*172e0*/  SHF.R.S32.HI R141, RZ, 0x1f, R145 ;  /* 0x0000001fff8d7819 */ /* 0x000fe40000011491 */
[----:B------:R-:W-:Y:S04]  /*172f0*/  IMAD.WIDE.U32 R142, R145, c[0x0][0x1f0], R142 ;  /* 0x00007c00918e7a25 */ /* 0x000fe800078e008e */
[----:B------:R-:W-:Y:S01]  /*17300*/  IMAD R141, R141, c[0x0][0x1f0], RZ ;  /* 0x00007c008d8d7a24 */ /* 0x000fe200078e02ff */
[----:B------:R-:W-:Y:S03]  /*17310*/  IADD3 R2, P0, R142, UR4, RZ ;  /* 0x000000048e027c10 */ /* 0x000fe6000ff1e0ff */
[----:B------:R-:W-:Y:S05]  /*17320*/  IMAD R141, R145, c[0x0][0x1f4], R141 ;  /* 0x00007d00918d7a24 */ /* 0x000fea00078e028d */
[----:B------:R-:W-:Y:S02]  /*17330*/  IADD3.X R141, R143, UR16, R141, P0, !PT ;  /* 0x000000108f8d7c10 */ /* 0x000fe400087fe48d */
[C---:B------:R-:W-:Y:S04]  /*17340*/  LEA R144, P0, R2.reuse, c[0x0][0x1c8], 0x1 ;  /* 0x0000720002907a11 */ /* 0x040fe800078008ff */
[----:B------:R-:W-:Y:S01]  /*17350*/  LEA.HI.X R141, R2, c[0x0][0x1cc], R141, 0x1, P0 ;  /* 0x00007300028d7a11 */ /* 0x000fe200000f0c8d */
[----:B------:R-:W4:Y:S01]  /*17360*/  SHFL.IDX PT, R142, R144, RZ, 0x1c1f ;  /* 0x001c1fff908e7589 */ /* 0x000f2200000e0000 */
[----:B-1----:R-:W-:Y:S03]  /*17370*/  IMAD.SHL.U32 R145, R148, 0x2, RZ ;  /* 0x0000000294917824 */ /* 0x002fe600078e00ff */
[----:B------:R2:W-:Y:S04]  /*17380*/  SHFL.IDX PT, R2, R144, 0x1, 0x1c1f ;  /* 0x003c1f0090027f89 */ /* 0x0005e800000e0000 */
[----:B------:R-:W1:Y:S04]  /*17390*/  SHFL.IDX PT, R143, R141, RZ, 0x1c1f ;  /* 0x001c1fff8d8f7589 */ /* 0x000e6800000e0000 */
[----:B------:R-:W5:Y:S01]  /*173a0*/  SHFL.IDX PT, R141, R141, 0x1, 0x1c1f ;  /* 0x003c1f008d8d7f89 */ /* 0x000f6200000e0000 */
[----:B----4-:R-:W-:Y:S01]  /*173b0*/  IADD3 R178, P0, R142, R218, RZ ;  /* 0x000000da8eb27210 */ /* 0x010fe20007f1e0ff */
[C---:B--2---:R-:W-:Y:S01]  /*173c0*/  IMAD.SHL.U32 R144, R146.reuse, 0x2, RZ ;  /* 0x0000000292907824 */ /* 0x044fe200078e00ff */
[----:B---3--:R-:W-:Y:S04]  /*173d0*/  SHF.L.U64.HI R146, R146, 0x1, R150 ;  /* 0x0000000192927819 */ /* 0x008fe80000010296 */
[CC--:B------:R-:W-:Y:S01]  /*173e0*/  IADD3 R176, P1, R142.reuse, R144.reuse, RZ ;  /* 0x000000908eb07210 */ /* 0x0c0fe20007f3e0ff */
[C-C-:B-1----:R-:W-:Y:S01]  /*173f0*/  IMAD.X R179, R143.reuse, 0x1, R219.reuse, P0 ;  /* 0x000000018fb37824 */ /* 0x142fe200000e06db */
[-C--:B------:R-:W-:Y:S03]  /*17400*/  IADD3 R150, P0, R142, R145.reuse, RZ ;  /* 0x000000918e967210 */ /* 0x080fe60007f1e0ff */
[C---:B------:R-:W-:Y:S01]  /*17410*/  IMAD.X R177, R143.reuse, 0x1, R146, P1 ;  /* 0x000000018fb17824 */ /* 0x040fe200008e0692 */
[----:B------:R1:W-:Y:S01]  /*17420*/  LDGSTS.E.BYPASS.LTC128B.128 [R248+0x3100], [R178.64], !P5 ;  /* 0x03100000b2f87fae */ /* 0x0003e2000e901d54 */
[C---:B------:R-:W-:Y:S01]  /*17430*/  IADD3 R148, P1, R2.reuse, R144, RZ ;  /* 0x0000009002947210 */ /* 0x040fe20007f3e0ff */
[----:B------:R-:W-:Y:S01]  /*17440*/  IMAD.X R151, R143, 0x1, R180, P0 ;  /* 0x000000018f977824 */ /* 0x000fe200000e06b4 */
[C---:B------:R-:W-:Y:S01]  /*17450*/  IADD3 R144, P0, R2.reuse, R145, RZ ;  /* 0x0000009102907210 */ /* 0x040fe20007f1e0ff */
[----:B------:R1:W-:Y:S02]  /*17460*/  LDGSTS.E.BYPASS.LTC128B.128 [R248+0x4100], [R176.64], !P6 ;  /* 0x04100000b0f87fae */ /* 0x0003e4000f101d54 */
[C---:B-----5:R-:W-:Y:S01]  /*17470*/  IMAD.X R149, R141.reuse, 0x1, R146, P1 ;  /* 0x000000018d957824 */ /* 0x060fe200008e0692 */
[----:B------:R-:W-:Y:S01]  /*17480*/  IADD3 R142, P1, R2, R218, RZ ;  /* 0x000000da028e7210 */ /* 0x000fe20007f3e0ff */
[----:B------:R1:W-:Y:S01]  /*17490*/  LDGSTS.E.BYPASS.LTC128B.128 [R248+0x5100], [R150.64], !P4 ;  /* 0x0510000096f87fae */ /* 0x0003e2000e101d54 */
[C---:B------:R-:W-:Y:S03]  /*174a0*/  IMAD.X R145, R141.reuse, 0x1, R180, P0 ;  /* 0x000000018d917824 */ /* 0x040fe600000e06b4 */
[----:B------:R-:W-:Y:S05]  /*174b0*/  IMAD.X R143, R141, 0x1, R219, P1 ;  /* 0x000000018d8f7824 */ /* 0x000fea00008e06db */
[----:B------:R1:W-:Y:S04]  /*174c0*/  LDGSTS.E.BYPASS.LTC128B.128 [R248+0x3900], [R142.64], !P5 ;  /* 0x039000008ef87fae */ /* 0x0003e8000e901d54 */
[----:B------:R1:W-:Y:S04]  /*174d0*/  LDGSTS.E.BYPASS.LTC128B.128 [R248+0x4900], [R148.64], !P6 ;  /* 0x0490000094f87fae */ /* 0x0003e8000f101d54 */
[----:B------:R1:W-:Y:S01]  /*174e0*/  LDGSTS.E.BYPASS.LTC128B.128 [R248+0x5900], [R144.64], !P4 ;  /* 0x0590000090f87fae */ /* 0x0003e2000e101d54 */
[----:B------:R-:W-:-:S05]  /*174f0*/  BRA `(.L_x_835) ;  /* 0x00000b3000007947 */ /* 0x000fca0003800000 */
.L_x_834:
[----:B------:R-:W2:Y:S01]  /*17500*/  LDL R20, [R1+0x4] ;  /* 0x0000040001147983 */ /* 0x000ea20000100800 */
[----:B------:R-:W-:Y:S05]  /*17510*/  DEPBAR.LE SB0, 0x0 ;  /* 0x000080000000791a */ /* 0x000fea0000000000 */
[----:B------:R-:W3:Y:S06]  /*17520*/  LDL R38, [R1] ;  /* 0x0000000001267983 */ /* 0x000eec0000100800 */
[----:B------:R-:W-:Y:S06]  /*17530*/  BAR.SYNC.DEFER_BLOCKING 0x0 ;  /* 0x0000000000007b1d */ /* 0x000fec0000010000 */
[----:B------:R-:W-:Y:S06]  /*17540*/  LDSM.16.M88.4 R64, [R223+0x6100] ;  /* 0x00610000df40783b */ /* 0x000fec0000000200 */
[----:B------:R-:W1:Y:S06]  /*17550*/  LDSM.16.M88.4 R16, [R220+0x3100] ;  /* 0x00310000dc10783b */ /* 0x000e6c0000000200 */
[----:B------:R-:W4:Y:S06]  /*17560*/  LDSM.16.M88.4 R60, [R223+0x7100] ;  /* 0x00710000df3c783b */ /* 0x000f2c0000000200 */
[----:B------:R-:W5:Y:S06]  /*17570*/  LDSM.16.M88.4 R32, [R220+0x3500] ;  /* 0x00350000dc20783b */ /* 0x000f6c0000000200 */
[----:B------:R-:W2:Y:S06]  /*17580*/  LDSM.16.M88.4 R48, [R220+0x3900] ;  /* 0x00390000dc30783b */ /* 0x000eac0000000200 */
[----:B------:R-:W-:Y:S06]  /*17590*/  LDSM.16.M88.4 R148, [R220+0x3d00] ;  /* 0x003d0000dc94783b */ /* 0x000fec0000000200 */
[----:B------:R-:W-:Y:S06]  /*175a0*/  LDSM.16.M88.4 R176, [R224+0x6100] ;  /* 0x00610000e0b0783b */ /* 0x000fec0000000200 */
[----:B------:R-:W-:Y:S01]  /*175b0*/  LDSM.16.M88.4 R180, [R225] ;  /* 0x00000000e1b4783b */ /* 0x000fe20000000200 */
[-C--:B-1----:R-:W-:Y:S05]  /*175c0*/  HMMA.16816.F32.BF16 R4, R64, R16.reuse, RZ ;  /* 0x000000104004723c */ /* 0x082fea00000418ff */
[----:B------:R-:W-:Y:S03]  /*175d0*/  LDSM.16.M88.4 R184, [R224+0x7100] ;  /* 0x00710000e0b8783b */ /* 0x000fe60000000200 */
[C---:B----4-:R-:W-:Y:S03]  /*175e0*/  HMMA.16816.F32.BF16 R8, R60.reuse, R16, RZ ;  /* 0x000000103c08723c */ /* 0x050fe600000418ff */
[----:B------:R-:W-:Y:S06]  /*175f0*/  LDSM.16.M88.4 R188, [R235] ;  /* 0x00000000ebbc783b */ /* 0x000fec0000000200 */
[----:B------:R-:W-:Y:S01]  /*17600*/  LDSM.16.M88.4 R192, [R234] ;  /* 0x00000000eac0783b */ /* 0x000fe20000000200 */
[-C--:B------:R-:W-:Y:S08]  /*17610*/  HMMA.16816.F32.BF16 R12, R60, R18.reuse, RZ ;  /* 0x000000123c0c723c */ /* 0x080ff000000418ff */
[C---:B------:R-:W-:Y:S04]  /*17620*/  HMMA.16816.F32.BF16 R16, R64.reuse, R18, RZ ;  /* 0x000000124010723c */ /* 0x040fe800000418ff */
[----:B--2---:R-:W-:Y:S01]  /*17630*/  SHF.R.S32.HI R2, RZ, 0x1f, R20 ;  /* 0x0000001fff027819 */ /* 0x004fe20000011414 */
[----:B------:R-:W-:Y:S04]  /*17640*/  IMAD.WIDE.U32 R28, R20, c[0x0][0x208], RZ ;  /* 0x00008200141c7a25 */ /* 0x000fe800078e00ff */
[----:B------:R-:W-:Y:S04]  /*17650*/  IMAD R2, R2, c[0x0][0x208], RZ ;  /* 0x0000820002027a24 */ /* 0x000fe800078e02ff */
[----:B------:R-:W-:Y:S02]  /*17660*/  IMAD R2, R20, c[0x0][0x20c], R2 ;  /* 0x0000830014027a24 */ /* 0x000fe400078e0202 */
[-C--:B-----5:R-:W-:Y:S02]  /*17670*/  HMMA.16816.F32.BF16 R20, R64, R32.reuse, RZ ;  /* 0x000000204014723c */ /* 0x0a0fe400000418ff */
[----:B------:R-:W-:Y:S01]  /*17680*/  IMAD.IADD R29, R29, 0x1, R2 ;  /* 0x000000011d1d7824 */ /* 0x000fe200078e0202 */
[----:B---3--:R-:W-:Y:S03]  /*17690*/  SHF.R.S32.HI R2, RZ, 0x1f, R38 ;  /* 0x0000001fff027819 */ /* 0x008fe60000011426 */
[----:B------:R-:W-:Y:S02]  /*176a0*/  IMAD.WIDE.U32 R36, R38, c[0x0][0x218], R28 ;  /* 0x0000860026247a25 */ /* 0x000fe400078e001c */
[C---:B------:R-:W-:Y:S04]  /*176b0*/  HMMA.16816.F32.BF16 R24, R60.reuse, R32, RZ ;  /* 0x000000203c18723c */ /* 0x040fe800000418ff */
[----:B------:R-:W-:Y:S04]  /*176c0*/  IMAD R2, R2, c[0x0][0x218], RZ ;  /* 0x0000860002027a24 */ /* 0x000fe800078e02ff */
[-C--:B------:R-:W-:Y:S01]  /*176d0*/  HMMA.16816.F32.BF16 R28, R60, R34.reuse, RZ ;  /* 0x000000223c1c723c */ /* 0x080fe200000418ff */
[----:B------:R-:W-:Y:S03]  /*176e0*/  IMAD R38, R38, c[0x0][0x21c], R2 ;  /* 0x0000870026267a24 */ /* 0x000fe600078e0202 */
[----:B------:R-:W-:Y:S04]  /*176f0*/  IADD3 R2, P0, R36, UR5, RZ ;  /* 0x0000000524027c10 */ /* 0x000fe8000ff1e0ff */
[C---:B------:R-:W-:Y:S04]  /*17700*/  HMMA.16816.F32.BF16 R32, R64.reuse, R34, RZ ;  /* 0x000000224020723c */ /* 0x040fe800000418ff */
[----:B------:R-:W-:Y:S02]  /*17710*/  IADD3.X R40, R37, UR10, R38, P0, !PT ;  /* 0x0000000a25287c10 */ /* 0x000fe400087fe426 */
[C---:B------:R-:W-:Y:S02]  /*17720*/  LEA R141, P0, R2.reuse, c[0x0][0x1f8], 0x1 ;  /* 0x00007e00028d7a11 */ /* 0x040fe400078008ff */
[-C--:B------:R-:W-:Y:S03]  /*17730*/  HMMA.16816.F32.BF16 R36, R64, R48.reuse, RZ ;  /* 0x000000304024723c */ /* 0x080fe600000418ff */
[----:B------:R-:W1:Y:S01]  /*17740*/  SHFL.IDX PT, R143, R141, RZ, 0x1c1f ;  /* 0x001c1fff8d8f7589 */ /* 0x000e6200000e0000 */
[----:B------:R-:W-:Y:S04]  /*17750*/  LEA.HI.X R2, R2, c[0x0][0x1fc], R40, 0x1, P0 ;  /* 0x00007f0002027a11 */ /* 0x000fe800000f0c28 */
[C---:B------:R-:W-:Y:S01]  /*17760*/  HMMA.16816.F32.BF16 R40, R60.reuse, R48, RZ ;  /* 0x000000303c28723c */ /* 0x040fe200000418ff */
[----:B------:R-:W2:Y:S06]  /*17770*/  SHFL.IDX PT, R142, R2, RZ, 0x1c1f ;  /* 0x001c1fff028e7589 */ /* 0x000eac00000e0000 */
[----:B------:R-:W3:Y:S01]  /*17780*/  SHFL.IDX PT, R141, R141, 0x1, 0x1c1f ;  /* 0x003c1f008d8d7f89 */ /* 0x000ee200000e0000 */
[-C--:B------:R-:W-:Y:S05]  /*17790*/  HMMA.16816.F32.BF16 R44, R60, R50.reuse, RZ ;  /* 0x000000323c2c723c */ /* 0x080fea00000418ff */
[----:B------:R-:W4:Y:S03]  /*177a0*/  SHFL.IDX PT, R2, R2, 0x1, 0x1c1f ;  /* 0x003c1f0002027f89 */ /* 0x000f2600000e0000 */
[C---:B------:R-:W-:Y:S04]  /*177b0*/  HMMA.16816.F32.BF16 R48, R64.reuse, R50, RZ ;  /* 0x000000324030723c */ /* 0x040fe800000418ff */
[C---:B-1----:R-:W-:Y:S02]  /*177c0*/  IADD3 R196, P1, R143.reuse, R218, RZ ;  /* 0x000000da8fc47210 */ /* 0x042fe40007f3e0ff */
[-C--:B------:R-:W-:Y:S02]  /*177d0*/  IADD3 R144, P0, R143, R246.reuse, RZ ;  /* 0x000000f68f907210 */ /* 0x080fe40007f1e0ff */
[-C--:B------:R-:W-:Y:S01]  /*177e0*/  HMMA.16816.F32.BF16 R52, R64, R148.reuse, RZ ;  /* 0x000000944034723c */ /* 0x080fe200000418ff */
[C---:B--2---:R-:W-:Y:S03]  /*177f0*/  IMAD.X R197, R142.reuse, 0x1, R219, P1 ;  /* 0x000000018ec57824 */ /* 0x044fe600008e06db */
[--C-:B------:R-:W-:Y:S01]  /*17800*/  IMAD.X R145, R142, 0x1, R247.reuse, P0 ;  /* 0x000000018e917824 */ /* 0x100fe200000e06f7 */
[----:B---3--:R-:W-:Y:S03]  /*17810*/  IADD3 R198, P1, R141, R246, RZ ;  /* 0x000000f68dc67210 */ /* 0x008fe60007f3e0ff */
[C---:B------:R-:W-:Y:S04]  /*17820*/  HMMA.16816.F32.BF16 R56, R60.reuse, R148, RZ ;  /* 0x000000943c38723c */ /* 0x040fe800000418ff */
[----:B----4-:R-:W-:Y:S04]  /*17830*/  IMAD.X R199, R2, 0x1, R247, P1 ;  /* 0x0000000102c77824 */ /* 0x010fe800008e06f7 */
[-C--:B------:R-:W-:Y:S08]  /*17840*/  HMMA.16816.F32.BF16 R60, R60, R150.reuse, RZ ;  /* 0x000000963c3c723c */ /* 0x080ff000000418ff */
[----:B------:R-:W-:Y:S01]  /*17850*/  HMMA.16816.F32.BF16 R64, R64, R150, RZ ;  /* 0x000000964040723c */ /* 0x000fe200000418ff */
[----:B------:R-:W1:Y:S06]  /*17860*/  LDSM.16.M88.4 R148, [R236] ;  /* 0x00000000ec94783b */ /* 0x000e6c0000000200 */
[----:B------:R-:W-:Y:S01]  /*17870*/  @!PT LDS RZ, [RZ] ;  /* 0x00000000fffff984 */ /* 0x000fe20000000800 */
[----:B------:R-:W-:Y:S01]  /*17880*/  @!PT LDS RZ, [RZ] ;  /* 0x00000000fffff984 */ /* 0x000fe20000000800 */
[----:B------:R-:W-:Y:S01]  /*17890*/  @!PT LDS RZ, [RZ] ;  /* 0x00000000fffff984 */ /* 0x000fe20000000800 */
[----:B------:R2:W-:Y:S01]  /*178a0*/  LDGSTS.E.BYPASS.LTC128B.128 [R217], [R196.64], !P5 ;  /* 0x00000000c4d97fae */ /* 0x0005e2000e901d54 */
[-C--:B------:R-:W-:Y:S05]  /*178b0*/  HMMA.16816.F32.BF16 R4, R176, R180.reuse, R4 ;  /* 0x000000b4b004723c */ /* 0x080fea0000041804 */
[----:B------:R3:W-:Y:S03]  /*178c0*/  LDGSTS.E.BYPASS.LTC128B.128 [R217+0x1000], [R144.64], !P6 ;  /* 0x0100000090d97fae */ /* 0x0007e6000f101d54 */
[C---:B------:R-:W-:Y:S08]  /*178d0*/  HMMA.16816.F32.BF16 R8, R184.reuse, R180, R8 ;  /* 0x000000b4b808723c */ /* 0x040ff00000041808 */
[-C--:B------:R-:W-:Y:S08]  /*178e0*/  HMMA.16816.F32.BF16 R12, R184, R182.reuse, R12 ;  /* 0x000000b6b80c723c */ /* 0x080ff0000004180c */
[C---:B------:R-:W-:Y:S04]  /*178f0*/  HMMA.16816.F32.BF16 R16, R176.reuse, R182, R16 ;  /* 0x000000b6b010723c */ /* 0x040fe80000041810 */
[----:B--2---:R-:W-:Y:S02]  /*17900*/  IADD3 R196, P0, R143, R244, RZ ;  /* 0x000000f48fc47210 */ /* 0x004fe40007f1e0ff */
[C---:B---3--:R-:W-:Y:S02]  /*17910*/  IADD3 R144, P2, R141.reuse, R218, RZ ;  /* 0x000000da8d907210 */ /* 0x048fe40007f5e0ff */
[-C--:B-1----:R-:W-:Y:S04]  /*17920*/  HMMA.16816.F32.BF16 R20, R176, R148.reuse, R20 ;  /* 0x00000094b014723c */ /* 0x082fe80000041814 */
[----:B------:R-:W-:Y:S01]  /*17930*/  IMAD.X R197, R142, 0x1, R245, P0 ;  /* 0x000000018ec57824 */ /* 0x000fe200000e06f5 */
[----:B------:R-:W-:Y:S01]  /*17940*/  IADD3 R142, P0, R141, R244, RZ ;  /* 0x000000f48d8e7210 */ /* 0x000fe20007f1e0ff */
[C---:B------:R-:W-:Y:S02]  /*17950*/  IMAD.X R145, R2.reuse, 0x1, R219, P2 ;  /* 0x0000000102917824 */ /* 0x040fe400010e06db */
[C---:B------:R-:W-:Y:S01]  /*17960*/  HMMA.16816.F32.BF16 R24, R184.reuse, R148, R24 ;  /* 0x00000094b818723c */ /* 0x040fe20000041818 */
[----:B------:R1:W-:Y:S03]  /*17970*/  LDGSTS.E.BYPASS.LTC128B.128 [R217+0x2000], [R196.64], !P4 ;  /* 0x02000000c4d97fae */ /* 0x0003e6000e101d54 */
[----:B------:R-:W-:Y:S01]  /*17980*/  IMAD.X R143, R2, 0x1, R245, P0 ;  /* 0x00000001028f7824 */ /* 0x000fe200000e06f5 */
[----:B------:R-:W-:Y:S02]  /*17990*/  ISETP.GE.AND P0, PT, R216, 0x1, PT ;  /* 0x00000001d800780c */ /* 0x000fe40003f06270 */
[----:B------:R2:W-:Y:S01]  /*179a0*/  LDGSTS.E.BYPASS.LTC128B.128 [R217+0x800], [R144.64], !P5 ;  /* 0x0080000090d97fae */ /* 0x0005e2000e901d54 */
[-C--:B------:R-:W-:Y:S05]  /*179b0*/  HMMA.16816.F32.BF16 R28, R184, R150.reuse, R28 ;  /* 0x00000096b81c723c */ /* 0x080fea000004181c */
[----:B------:R1:W-:Y:S03]  /*179c0*/  LDGSTS.E.BYPASS.LTC128B.128 [R217+0x1800], [R198.64], !P6 ;  /* 0x01800000c6d97fae */ /* 0x0003e6000f101d54 */
[C---:B------:R-:W-:Y:S03]  /*179d0*/  HMMA.16816.F32.BF16 R32, R176.reuse, R150, R32 ;  /* 0x00000096b020723c */ /* 0x040fe60000041820 */
[----:B------:R2:W-:Y:S05]  /*179e0*/  LDGSTS.E.BYPASS.LTC128B.128 [R217+0x2800], [R142.64], !P4 ;  /* 0x028000008ed97fae */ /* 0x0005ea000e101d54 */
[-C--:B------:R-:W-:Y:S01]  /*179f0*/  HMMA.16816.F32.BF16 R36, R176, R188.reuse, R36 ;  /* 0x000000bcb024723c */ /* 0x080fe20000041824 */
[----:B------:R-:W-:Y:S06]  /*17a00*/  LDSM.16.M88.4 R200, [R220+0x4100] ;  /* 0x00410000dcc8783b */ /* 0x000fec0000000200 */
[----:B------:R-:W0:Y:S01]  /*17a10*/  LDGDEPBAR ;  /* 0x00000000000079af */ /* 0x000e220000000000 */
[C---:B------:R-:W-:Y:S05]  /*17a20*/  HMMA.16816.F32.BF16 R40, R184.reuse, R188, R40 ;  /* 0x000000bcb828723c */ /* 0x040fea0000041828 */
[----:B------:R-:W-:Y:S03]  /*17a30*/  LDSM.16.M88.4 R204, [R223+0x9100] ;  /* 0x00910000dfcc783b */ /* 0x000fe60000000200 */
[-C--:B------:R-:W-:Y:S03]  /*17a40*/  HMMA.16816.F32.BF16 R44, R184, R190.reuse, R44 ;  /* 0x000000beb82c723c */ /* 0x080fe6000004182c */
[----:B-1----:R-:W1:Y:S05]  /*17a50*/  LDSM.16.M88.4 R196, [R223+0x8100] ;  /* 0x00810000dfc4783b */ /* 0x002e6a0000000200 */
[C---:B------:R-:W-:Y:S01]  /*17a60*/  HMMA.16816.F32.BF16 R48, R176.reuse, R190, R48 ;  /* 0x000000beb030723c */ /* 0x040fe20000041830 */
[----:B------:R-:W3:Y:S06]  /*17a70*/  LDSM.16.M88.4 R180, [R220+0x4500] ;  /* 0x00450000dcb4783b */ /* 0x000eec0000000200 */
[----:B------:R-:W4:Y:S01]  /*17a80*/  LDSM.16.M88.4 R148, [R220+0x4900] ;  /* 0x00490000dc94783b */ /* 0x000f220000000200 */
[-C--:B------:R-:W-:Y:S05]  /*17a90*/  HMMA.16816.F32.BF16 R52, R176, R192.reuse, R52 ;  /* 0x000000c0b034723c */ /* 0x080fea0000041834 */
[----:B------:R-:W-:Y:S03]  /*17aa0*/  LDSM.16.M88.4 R188, [R233] ;  /* 0x00000000e9bc783b */ /* 0x000fe60000000200 */
[C---:B------:R-:W-:Y:S03]  /*17ab0*/  HMMA.16816.F32.BF16 R56, R184.reuse, R192, R56 ;  /* 0x000000c0b838723c */ /* 0x040fe60000041838 */
[----:B------:R-:W-:Y:S05]  /*17ac0*/  LDSM.16.M88.4 R208, [R231] ;  /* 0x00000000e7d0783b */ /* 0x000fea0000000200 */
[-C--:B------:R-:W-:Y:S01]  /*17ad0*/  HMMA.16816.F32.BF16 R60, R184, R194.reuse, R60 ;  /* 0x000000c2b83c723c */ /* 0x080fe2000004183c */
[----:B------:R-:W5:Y:S06]  /*17ae0*/  LDSM.16.M88.4 R184, [R220+0x4d00] ;  /* 0x004d0000dcb8783b */ /* 0x000f6c0000000200 */
[----:B------:R-:W-:Y:S01]  /*17af0*/  LDSM.16.M88.4 R212, [R230] ;  /* 0x00000000e6d4783b */ /* 0x000fe20000000200 */
[----:B------:R-:W-:Y:S05]  /*17b00*/  HMMA.16816.F32.BF16 R64, R176, R194, R64 ;  /* 0x000000c2b040723c */ /* 0x000fea0000041840 */
[----:B------:R-:W2:Y:S03]  /*17b10*/  LDSM.16.M88.4 R176, [R224+0x8100] ;  /* 0x00810000e0b0783b */ /* 0x000ea60000000200 */
[-C--:B-1----:R-:W-:Y:S03]  /*17b20*/  HMMA.16816.F32.BF16 R4, R196, R200.reuse, R4 ;  /* 0x000000c8c404723c */ /* 0x082fe60000041804 */
[----:B------:R-:W1:Y:S05]  /*17b30*/  LDSM.16.M88.4 R192, [R224+0x9100] ;  /* 0x00910000e0c0783b */ /* 0x000e6a0000000200 */
[C---:B------:R-:W-:Y:S08]  /*17b40*/  HMMA.16816.F32.BF16 R8, R204.reuse, R200, R8 ;  /* 0x000000c8cc08723c */ /* 0x040ff00000041808 */
[-C--:B------:R-:W-:Y:S08]  /*17b50*/  HMMA.16816.F32.BF16 R12, R204, R202.reuse, R12 ;  /* 0x000000cacc0c723c */ /* 0x080ff0000004180c */
[C---:B------:R-:W-:Y:S01]  /*17b60*/  HMMA.16816.F32.BF16 R16, R196.reuse, R202, R16 ;  /* 0x000000cac410723c */ /* 0x040fe20000041810 */
[----:B------:R-:W1:Y:S07]  /*17b70*/  LDSM.16.M88.4 R200, [R232] ;  /* 0x00000000e8c8783b */ /* 0x000e6e0000000200 */
[-C--:B---3--:R-:W-:Y:S08]  /*17b80*/  HMMA.16816.F32.BF16 R20, R196, R180.reuse, R20 ;  /* 0x000000b4c414723c */ /* 0x088ff00000041814 */
[C---:B------:R-:W-:Y:S08]  /*17b90*/  HMMA.16816.F32.BF16 R24, R204.reuse, R180, R24 ;  /* 0x000000b4cc18723c */ /* 0x040ff00000041818 */
        /* <DEDUP_REMOVED lines=8> */
[-C--:B-----5:R-:W-:Y:S08]  /*17c20*/  HMMA.16816.F32.BF16 R52, R196, R184.reuse, R52 ;  /* 0x000000b8c434723c */ /* 0x0a0ff00000041834 */
[C---:B------:R-:W-:Y:S08]  /*17c30*/  HMMA.16816.F32.BF16 R56, R204.reuse, R184, R56 ;  /* 0x000000b8cc38723c */ /* 0x040ff00000041838 */
[-C--:B------:R-:W-:Y:S01]  /*17c40*/  HMMA.16816.F32.BF16 R60, R204, R186.reuse, R60 ;  /* 0x000000bacc3c723c */ /* 0x080fe2000004183c */
[----:B------:R-:W-:Y:S07]  /*17c50*/  LDSM.16.M88.4 R204, [R224+0xb100] ;  /* 0x00b10000e0cc783b */ /* 0x000fee0000000200 */
[----:B------:R-:W-:Y:S01]  /*17c60*/  HMMA.16816.F32.BF16 R64, R196, R186, R64 ;  /* 0x000000bac440723c */ /* 0x000fe20000041840 */
[----:B------:R-:W4:Y:S06]  /*17c70*/  LDSM.16.M88.4 R184, [R223+0xb100] ;  /* 0x00b10000dfb8783b */ /* 0x000f2c0000000200 */
[----:B------:R-:W-:Y:S01]  /*17c80*/  LDSM.16.M88.4 R196, [R220+0x5d00] ;  /* 0x005d0000dcc4783b */ /* 0x000fe20000000200 */
[-C--:B--2---:R-:W-:Y:S08]  /*17c90*/  HMMA.16816.F32.BF16 R4, R176, R188.reuse, R4 ;  /* 0x000000bcb004723c */ /* 0x084ff00000041804 */
        /* <DEDUP_REMOVED lines=19> */
[----:B------:R-:W5:Y:S06]  /*17dd0*/  LDSM.16.M88.4 R176, [R224+0xa100] ;  /* 0x00a10000e0b0783b */ /* 0x000f6c0000000200 */
[----:B------:R-:W2:Y:S01]  /*17de0*/  LDSM.16.M88.4 R212, [R227] ;  /* 0x00000000e3d4783b */ /* 0x000ea20000000200 */
[-C--:B---3--:R-:W-:Y:S08]  /*17df0*/  HMMA.16816.F32.BF16 R4, R148, R180.reuse, R4 ;  /* 0x000000b49404723c */ /* 0x088ff00000041804 */
[C---:B----4-:R-:W-:Y:S08]  /*17e00*/  HMMA.16816.F32.BF16 R8, R184.reuse, R180, R8 ;  /* 0x000000b4b808723c */ /* 0x050ff00000041808 */
[-C--:B------:R-:W-:Y:S08]  /*17e10*/  HMMA.16816.F32.BF16 R12, R184, R182.reuse, R12 ;  /* 0x000000b6b80c723c */ /* 0x080ff0000004180c */
[C---:B------:R-:W-:Y:S01]  /*17e20*/  HMMA.16816.F32.BF16 R16, R148.reuse, R182, R16 ;  /* 0x000000b69410723c */ /* 0x040fe20000041810 */
[----:B------:R-:W3:Y:S01]  /*17e30*/  LDSM.16.M88.4 R180, [R226] ;  /* 0x00000000e2b4783b */ /* 0x000ee20000000200 */
[----:B------:R-:W-:Y:S05]  /*17e40*/  DEPBAR.LE SB0, 0x0 ;  /* 0x000080000000791a */ /* 0x000fea0000000000 */
[----:B------:R-:W-:Y:S01]  /*17e50*/  BAR.SYNC.DEFER_BLOCKING 0x0 ;  /* 0x0000000000007b1d */ /* 0x000fe20000010000 */
[-C--:B-1----:R-:W-:Y:S08]  /*17e60*/  HMMA.16816.F32.BF16 R20, R148, R188.reuse, R20 ;  /* 0x000000bc9414723c */ /* 0x082ff00000041814 */
        /* <DEDUP_REMOVED lines=28> */
.L_x_835:
[----:B------:R-:W-:Y:S01]  /*18030*/  FMNMX.FTZ R2, R4, R0, !PT ;  /* 0x0000000004027209 */ /* 0x000fe20007810000 */
[----:B-1----:R-:W-:Y:S01]  /*18040*/  LDSM.16.MT88.4 R176, [R221+0x100] ;  /* 0x00010000ddb0783b */ /* 0x002fe20000004200 */
        /* <DEDUP_REMOVED lines=118> */
[C---:B------:R-:W-:Y:S01]  /*187b0*/  FMUL.FTZ R116, R143.reuse, R116 ;  /* 0x000000748f747220 */ /* 0x040fe20000410000 */
        /* <DEDUP_REMOVED lines=25> */
[----:B------:R-:W-:Y:S01]  /*18950*/  FMUL.FTZ R131, R141, R131 ;  /* 0x000000838d837220 */ /* 0x000fe20000410000 */
        /* <DEDUP_REMOVED lines=406> */
.L_x_833:
        /* <DEDUP_REMOVED lines=153> */
.L_x_777:
        /* <DEDUP_REMOVED lines=164> */
.L_x_838:
        /* <DEDUP_REMOVED lines=65> */
[----:B------:R-:W-:Y:S01]  /*1baa0*/  IMAD.MOV.U32 R9, RZ, RZ, R10 ;  /* 0x000000ffff097224 */ /* 0x000fe200078e000a */
[----:B------:R-:W-:Y:S01]  /*1bab0*/  @P1 SHF.R.U32.HI R9, RZ, c[0x0][0x4f0], R7 ;  /* 0x00013c00ff091a19 */ /* 0x000fe20000011607 */
[----:B------:R-:W-:Y:S01]  /*1bac0*/  IMAD.SHL.U32 R4, R8, 0x8, RZ ;  /* 0x0000000808047824 */ /* 0x000fe200078e00ff */
[----:B------:R-:W-:Y:S01]  /*1bad0*/  SHF.R.S32.HI R5, RZ, 0x1f, R0 ;  /* 0x0000001fff057819 */ /* 0x000fe20000011400 */
[----:B------:R-:W-:Y:S01]  /*1bae0*/  IMAD.WIDE.U32 R2, R0, c[0x0][0x488], R2 ;  /* 0x0001220000027a25 */ /* 0x000fe200078e0002 */
[----:B------:R-:W-:Y:S02]  /*1baf0*/  UIMAD UR14, UR14, UR4, URZ ;  /* 0x000000040e0e72a4 */ /* 0x000fe4000f8e023f */
[----:B------:R-:W-:Y:S01]  /*1bb00*/  UIADD3 UR9, UR17, UR8, URZ ;  /* 0x0000000811097290 */ /* 0x000fe2000fffe03f */
[----:B------:R-:W-:Y:S01]  /*1bb10*/  IMAD R5, R5, c[0x0][0x488], RZ ;  /* 0x0001220005057a24 */ /* 0x000fe200078e02ff */
[----:B------:R-:W-:Y:S01]  /*1bb20*/  LOP3.LUT R4, R4, 0xc0, RZ, 0xc0, !PT ;  /* 0x000000c004047812 */ /* 0x000fe200078ec0ff */
[----:B------:R-:W-:Y:S01]  /*1bb30*/  IMAD.SHL.U32 R6, R19, 0x8, RZ ;  /* 0x0000000813067824 */ /* 0x000fe200078e00ff */
[----:B------:R-:W-:Y:S01]  /*1bb40*/  LEA R7, P1, R2, c[0x0][0x450], 0x2 ;  /* 0x0001140002077a11 */ /* 0x000fe200078210ff */
[----:B------:R-:W-:Y:S01]  /*1bb50*/  IMAD R8, R0, c[0x0][0x48c], R5 ;  /* 0x0001230000087a24 */ /* 0x000fe200078e0205 */
[----:B------:R-:W-:Y:S01]  /*1bb60*/  IADD3 R0, -R9, RZ, RZ ;  /* 0x000000ff09007210 */ /* 0x000fe20007ffe1ff */
[----:B------:R-:W-:Y:S01]  /*1bb70*/  UMOV UR8, UR16 ;  /* 0x0000001000087c82 */ /* 0x000fe20008000000 */
[----:B------:R-:W-:Y:S01]  /*1bb80*/  SHF.R.U32.HI R12, RZ, 0x3, R4 ;  /* 0x00000003ff0c7819 */ /* 0x000fe20000011604 */
[----:B------:R-:W-:Y:S01]  /*1bb90*/  IMAD.IADD R3, R3, 0x1, R8 ;  /* 0x0000000103037824 */ /* 0x000fe200078e0208 */
[----:B------:R-:W-:Y:S01]  /*1bba0*/  UIMAD UR5, UR18, UR5, UR14 ;  /* 0x00000005120572a4 */ /* 0x000fe2000f8e020e */
[----:B------:R-:W-:Y:S01]  /*1bbb0*/  IMAD R18, R0, c[0x0][0x4e8], R10 ;  /* 0x00013a0000127a24 */ /* 0x000fe200078e020a */
[----:B------:R-:W-:Y:S01]  /*1bbc0*/  UIMAD.WIDE.U32 UR8, UR18, UR4, UR8 ;  /* 0x00000004120872a5 */ /* 0x000fe2000f8e0008 */
[----:B------:R-:W-:Y:S01]  /*1bbd0*/  SHF.R.S32.HI R8, RZ, 0x1f, R9 ;  /* 0x0000001fff087819 */ /* 0x000fe20000011409 */
[----:B------:R-:W-:Y:S01]  /*1bbe0*/  SHFL.IDX PT, R14, R7, RZ, 0x1c1f ;  /* 0x001c1fff070e7589 */ /* 0x000fe200000e0000 */
[----:B------:R-:W-:Y:S01]  /*1bbf0*/  LEA.HI.X R0, R2, c[0x0][0x454], R3, 0x2, P1 ;  /* 0x0001150002007a11 */ /* 0x000fe200008f1403 */
[----:B------:R-:W-:Y:S01]  /*1bc00*/  UIADD3 UR5, UR9, UR5, URZ ;  /* 0x0000000509057290 */ /* 0x000fe2000fffe03f */
[----:B------:R-:W-:Y:S01]  /*1bc10*/  LOP3.LUT R11, R4, 0x18, R6, 0xf8, !PT ;  /* 0x00000018040b7812 */ /* 0x000fe200078ef806 */
[----:B------:R-:W-:Y:S01]  /*1bc20*/  IMAD R2, R8, c[0x0][0x3e0], RZ ;  /* 0x0000f80008027a24 */ /* 0x000fe200078e02ff */
[----:B------:R-:W-:Y:S01]  /*1bc30*/  SHFL.IDX PT, R10, R7, 0x3, 0x1c1f ;  /* 0x007c1f00070a7f89 */ /* 0x000fe200000e0000 */
[----:B------:R-:W-:Y:S01]  /*1bc40*/  IMAD R8, R21, 0x80, R16 ;  /* 0x0000008015087824 */ /* 0x000fe200078e0210 */
[----:B------:R-:W-:Y:S01]  /*1bc50*/  LOP3.LUT R19, R11, R12, RZ, 0x3c, !PT ;  /* 0x0000000c0b137212 */ /* 0x000fe200078e3cff */
[----:B------:R-:W-:Y:S01]  /*1bc60*/  IMAD.U32 R5, RZ, RZ, UR9 ;  /* 0x00000009ff057e24 */ /* 0x000fe2000f8e00ff */
[----:B------:R-:W1:Y:S01]  /*1bc70*/  SHFL.IDX PT, R15, R0, RZ, 0x1c1f ;  /* 0x001c1fff000f7589 */ /* 0x000e6200000e0000 */
[----:B------:R-:W-:Y:S01]  /*1bc80*/  IMAD.U32 R4, RZ, RZ, UR8 ;  /* 0x00000008ff047e24 */ /* 0x000fe2000f8e00ff */
[----:B------:R-:W-:Y:S01]  /*1bc90*/  ISETP.GE.OR P3, PT, R8, R24, P0 ;  /* 0x000000180800720c */ /* 0x000fe20000766670 */
[----:B------:R-:W-:Y:S01]  /*1bca0*/  IMAD.U32 R5, RZ, RZ, UR5 ;  /* 0x00000005ff057e24 */ /* 0x000fe2000f8e00ff */
[----:B------:R-:W-:Y:S04]  /*1bcb0*/  SHFL.IDX PT, R12, R7, 0x1, 0x1c1f ;  /* 0x003c1f00070c7f89 */ /* 0x000fe800000e0000 */
[----:B------:R-:W2:Y:S04]  /*1bcc0*/  SHFL.IDX PT, R13, R0, 0x1, 0x1c1f ;  /* 0x003c1f00000d7f89 */ /* 0x000ea800000e0000 */
[----:B------:R3:W-:Y:S04]  /*1bcd0*/  SHFL.IDX PT, R16, R7, 0x2, 0x1c1f ;  /* 0x005c1f0007107f89 */ /* 0x0007e800000e0000 */
[----:B------:R-:W4:Y:S04]  /*1bce0*/  SHFL.IDX PT, R17, R0, 0x2, 0x1c1f ;  /* 0x005c1f0000117f89 */ /* 0x000f2800000e0000 */
[----:B------:R2:W2:Y:S04]  /*1bcf0*/  SHFL.IDX PT, R11, R0, 0x3, 0x1c1f ;  /* 0x007c1f00000b7f89 */ /* 0x0004a800000e0000 */
[----:B-1----:R-:W-:Y:S01]  /*1bd00*/  @!P3 ST.E [R14.64], R51 ;  /* 0x000000330e00b985 */ /* 0x002fe2000c101914 */
[----:B---3--:R-:W-:-:S02]  /*1bd10*/  IMAD R7, R9, c[0x0][0x3e4], R2 ;  /* 0x0000f90009077a24 */ /* 0x008fc400078e0202 */
[----:B------:R-:W-:Y:S01]  /*1bd20*/  IMAD.WIDE.U32 R2, R9, c[0x0][0x3e0], R4 ;  /* 0x0000f80009027a25 */ /* 0x000fe200078e0004 */
[----:B------:R-:W-:Y:S02]  /*1bd30*/  IADD3 R5, R8, 0x40, RZ ;  /* 0x0000004008057810 */ /* 0x000fe40007ffe0ff */
[----:B------:R-:W-:Y:S02]  /*1bd40*/  SHF.R.S32.HI R4, RZ, 0x1f, R18 ;  /* 0x0000001fff047819 */ /* 0x000fe40000011412 */
[-C--:B------:R-:W-:Y:S01]  /*1bd50*/  ISETP.GE.OR P1, PT, R5, R24.reuse, P0 ;  /* 0x000000180500720c */ /* 0x080fe20000726670 */
[----:B------:R-:W-:Y:S01]  /*1bd60*/  IMAD.U32 R5, R20, 0x20, R19 ;  /* 0x0000002014057824 */ /* 0x000fe200078e0013 */
[C---:B--2---:R-:W-:Y:S02]  /*1bd70*/  IADD3 R0, R8.reuse, 0x8, RZ ;  /* 0x0000000808007810 */ /* 0x044fe40007ffe0ff */
[----:B------:R-:W-:Y:S02]  /*1bd80*/  IADD3 R8, R8, 0x48, RZ ;  /* 0x0000004808087810 */ /* 0x000fe40007ffe0ff */
[-C--:B------:R-:W-:Y:S01]  /*1bd90*/  ISETP.GE.OR P2, PT, R0, R24.reuse, P0 ;  /* 0x000000180000720c */ /* 0x080fe20000746670 */
[----:B------:R-:W-:Y:S01]  /*1bda0*/  IMAD R0, R4, c[0x0][0x3d8], RZ ;  /* 0x0000f60004007a24 */ /* 0x000fe200078e02ff */
[----:B------:R-:W-:-:S02]  /*1bdb0*/  ISETP.GE.OR P0, PT, R8, R24, P0 ;  /* 0x000000180800720c */ /* 0x000fc40000706670 */
[----:B------:R-:W-:Y:S01]  /*1bdc0*/  IADD3 R3, R3, R7, RZ ;  /* 0x0000000703037210 */ /* 0x000fe20007ffe0ff */
[C---:B------:R-:W-:Y:S02]  /*1bdd0*/  IMAD R4, R18.reuse, c[0x0][0x3dc], R0 ;  /* 0x0000f70012047a24 */ /* 0x040fe400078e0200 */
[----:B------:R-:W-:Y:S02]  /*1bde0*/  IMAD.SHL.U32 R0, R5, 0x2, RZ ;  /* 0x0000000205007824 */ /* 0x000fe400078e00ff */
[----:B------:R-:W-:-:S04]  /*1bdf0*/  IMAD.WIDE.U32 R2, R18, c[0x0][0x3d8], R2 ;  /* 0x0000f60012027a25 */ /* 0x000fc800078e0002 */
[----:B------:R-:W-:Y:S01]  /*1be00*/  @!P2 ST.E [R12.64], R52 ;  /* 0x000000340c00a985 */ /* 0x000fe2000c101914 */
[----:B------:R-:W-:-:S03]  /*1be10*/  IMAD.IADD R3, R3, 0x1, R4 ;  /* 0x0000000103037824 */ /* 0x000fc600078e0204 */
[----:B----4-:R-:W-:Y:S04]  /*1be20*/  @!P1 ST.E [R16.64], R53 ;  /* 0x0000003510009985 */ /* 0x010fe8000c101914 */
        /* <DEDUP_REMOVED lines=14> */
[----:B------:R1:W1:Y:S04]  /*1bf10*/  SHFL.IDX PT, R2, R25, RZ, 0x1c1f ;  /* 0x001c1fff19027589 */ /* 0x00026800000e0000 */
[----:B------:R1:W1:Y:S02]  /*1bf20*/  SHFL.IDX PT, R3, R10, RZ, 0x1c1f ;  /* 0x001c1fff0a037589 */ /* 0x00026400000e0000 */
        /* <DEDUP_REMOVED lines=21> */
.L_x_840:
[----:B---3--:R-:W-:Y:S05]  /*1c080*/  BSYNC B0 ;  /* 0x0000000000007941 */ /* 0x008fea0003800000 */
.L_x_839:
        /* <DEDUP_REMOVED lines=23> */
.L_x_842:
[----:B------:R-:W-:Y:S05]  /*1c200*/  BSYNC B0 ;  /* 0x0000000000007941 */ /* 0x000fea0003800000 */
.L_x_841:
        /* <DEDUP_REMOVED lines=23> */
.L_x_844:
[----:B------:R-:W-:Y:S05]  /*1c380*/  BSYNC B0 ;  /* 0x0000000000007941 */ /* 0x000fea0003800000 */
.L_x_843:
        /* <DEDUP_REMOVED lines=24> */
.L_x_837:
        /* <DEDUP_REMOVED lines=31> */
.L_x_845:
        /* <DEDUP_REMOVED lines=13> */
[----:B------:R-:W-:Y:S02]  /*1c7d0*/  ULDC.64 UR4, c[0x0][0x490] ;  /* 0x0001240000047ab9 */ /* 0x000fe40000000a00 */
[----:B------:R-:W-:Y:S02]  /*1c7e0*/  UIMAD UR7, UR8, UR4, URZ ;  /* 0x00000004080772a4 */ /* 0x000fe4000f8e023f */
[----:B------:R-:W-:Y:S01]  /*1c7f0*/  ISETP.NE.AND P0, PT, R0, 0x1, PT ;  /* 0x000000010000780c */ /* 0x000fe20003f05270 */
[----:B------:R-:W-:Y:S01]  /*1c800*/  UMOV UR14, UR12 ;  /* 0x0000000c000e7c82 */ /* 0x000fe20008000000 */
[----:B------:R-:W-:Y:S01]  /*1c810*/  IMAD.MOV.U32 R0, RZ, RZ, R3 ;  /* 0x000000ffff007224 */ /* 0x000fe200078e0003 */
        /* <DEDUP_REMOVED lines=25> */
.L_x_847:
[----:B------:R-:W-:Y:S05]  /*1c9b0*/  BSYNC B0 ;  /* 0x0000000000007941 */ /* 0x000fea0003800000 */
.L_x_846:
        /* <DEDUP_REMOVED lines=70> */
.L_x_849:
[----:B------:R-:W-:Y:S05]  /*1ce20*/  BSYNC B0 ;  /* 0x0000000000007941 */ /* 0x000fea0003800000 */
.L_x_848:
        /* <DEDUP_REMOVED lines=21> */
.L_x_851:
[----:B------:R-:W-:Y:S05]  /*1cf80*/  BSYNC B0 ;  /* 0x0000000000007941 */ /* 0x000fea0003800000 */
.L_x_850:
        /* <DEDUP_REMOVED lines=21> */
.L_x_853:
[----:B------:R-:W-:Y:S05]  /*1d0e0*/  BSYNC B0 ;  /* 0x0000000000007941 */ /* 0x000fea0003800000 */
.L_x_852:
        /* <DEDUP_REMOVED lines=22> */
.L_x_854:
        /* <DEDUP_REMOVED lines=11> */
.L_x_868:


//--------------------- .nv.shared._ZN7cutlass13device_kernelIN5flash19enable_sm80_to_sm89INS1_16FlashAttnFwdSm80INS1_25CollectiveMainloopFwdSm80ILi4ELi1ELb0EN4cute5tupleIJNS5_1CILi128EEENS7_ILi64EEENS7_ILi96EEEEEELi96ENS_10bfloat16_tEfNS_4arch4Sm80ELb0ELb0ELb0ELb0ELb1ELb0ELb1ELb0EEENS1_21CollectiveEpilogueFwdINS6_IJS8_SA_S9_EEENS6_IJNS7_ILi1EEESI_SI_EEESC_SE_Li128ELb0ELb1ELb0ELb0EEENS1_19SingleTileSchedulerILb0ELb0ELb1ELi128EEEEEEEEEvNT_6ParamsE --------------------------
	.section	.nv.shared._ZN7cutlass13device_kernelIN5flash19enable_sm80_to_sm89INS1_16FlashAttnFwdSm80INS1_25CollectiveMainloopFwdSm80ILi4ELi1ELb0EN4cute5tupleIJNS5_1CILi128EEENS7_ILi64EEENS7_ILi96EEEEEELi96ENS_10bfloat16_tEfNS_4arch4Sm80ELb0ELb0ELb0ELb0ELb1ELb0ELb1ELb0EEENS1_21CollectiveEpilogueFwdINS6_IJS8_SA_S9_EEENS6_IJNS7_ILi1EEESI_SI_EEESC_SE_Li128ELb0ELb1ELb0ELb0EEENS1_19SingleTileSchedulerILb0ELb0ELb1ELi128EEEEEEEEEvNT_6ParamsE,"aw",@nobits
	.sectionflags	@""
	.align	16


//--------------------- .nv.global                --------------------------
	.section	.nv.global,"aw",@nobits
.nv.global:
	.type		_ZN71_INTERNAL_5814cfec_35_flash_fwd_hdim96_bf16_paged_sm80_cu_93b96ec2_39394cute1_E,@object
	.size		_ZN71_INTERNAL_5814cfec_35_flash_fwd_hdim96_bf16_paged_sm80_cu_93b96ec2_39394cute1_E,(_ZN71_INTERNAL_5814cfec_35_flash_fwd_hdim96_bf16_paged_sm80_cu_93b96ec2_39394cuda3std3__45__cpo6cbeginE - _ZN71_INTERNAL_5814cfec_35_flash_fwd_hdim96_bf16_paged_sm80_cu_93b96ec2_39394cute1_E)
_ZN71_INTERNAL_5814cfec_35_flash_fwd_hdim96_bf16_paged_sm80_cu_93b96ec2_39394cute1_E:
	.zero		1
	.type		_ZN71_INTERNAL_5814cfec_35_flash_fwd_hdim96_bf16_paged_sm80_cu_93b96ec2_39394cuda3std3__45__cpo6cbeginE,@object
	.size		_ZN71_INTERNAL_5814cfec_35_flash_fwd_hdim96_bf16_paged_sm80_cu_93b96ec2_39394cuda3std3__45__cpo6cbeginE,(_ZN71_INTERNAL_5814cfec_35_flash_fwd_hdim96_bf16_paged_sm80_cu_93b96ec2_39394cuda3std3__48in_placeE - _ZN71_INTERNAL_5814cfec_35_flash_fwd_hdim96_bf16_paged_sm80_cu_93b96ec2_39394cuda3std3__45__cpo6cbeginE)
_ZN71_INTERNAL_5814cfec_35_flash_fwd_hdim96_bf16_paged_sm80_cu_93b96ec2_39394cuda3std3__45__cpo6cbeginE:
	.zero		1
	.type		_ZN71_INTERNAL_5814cfec_35_flash_fwd_hdim96_bf16_paged_sm80_cu_93b96ec2_39394cuda3std3__48in_placeE,@object
	.size		_ZN71_INTERNAL_5814cfec_35_flash_fwd_hdim96_bf16_paged_sm80_cu_93b96ec2_39394cuda3std3__48in_placeE,(_ZN71_INTERNAL_5814cfec_35_flash_fwd_hdim96_bf16_paged_sm80_cu_93b96ec2_39394cuda3std6ranges3__45__cpo9iter_moveE - _ZN71_INTERNAL_5814cfec_35_flash_fwd_hdim96_bf16_paged_sm80_cu_93b96ec2_39394cuda3std3__48in_placeE)
_ZN71_INTERNAL_5814cfec_35_flash_fwd_hdim96_bf16_paged_sm80_cu_93b96ec2_39394cuda3std3__48in_placeE:
	.zero		1
	.type		_ZN71_INTERNAL_5814cfec_35_flash_fwd_hdim96_bf16_paged_sm80_cu_93b96ec2_39394cuda3std6ranges3__45__cpo9iter_moveE,@object
	.size		_ZN71_INTERNAL_5814cfec_35_flash_fwd_hdim96_bf16_paged_sm80_cu_93b96ec2_39394cuda3std6ranges3__45__cpo9iter_moveE,(_ZN71_INTERNAL_5814cfec_35_flash_fwd_hdim96_bf16_paged_sm80_cu_93b96ec2_39394cuda3std3__45__cpo5beginE - _ZN71_INTERNAL_5814cfec_35_flash_fwd_hdim96_bf16_paged_sm80_cu_93b96ec2_39394cuda3std6ranges3__45__cpo9iter_moveE)
_ZN71_INTERNAL_5814cfec_35_flash_fwd_hdim96_bf16_paged_sm80_cu_93b96ec2_39394cuda3std6ranges3__45__cpo9iter_moveE:
	.zero		1
	.type		_ZN71_INTERNAL_5814cfec_35_flash_fwd_hdim96_bf16_paged_sm80_cu_93b96ec2_39394cuda3std3__45__cpo5beginE,@object
	.size		_ZN71_INTERNAL_5814cfec_35_flash_fwd_hdim96_bf16_paged_sm80_cu_93b96ec2_39394cuda3std3__45__cpo5beginE,(_ZN71_INTERNAL_5814cfec_35_flash_fwd_hdim96_bf16_paged_sm80_cu_93b96ec2_39394cuda3std3__473_GLOBAL__N__5814cfec_35_flash_fwd_hdim96_bf16_paged_sm80_cu_93b96ec2_39396ignoreE - _ZN71_INTERNAL_5814cfec_35_flash_fwd_hdim96_bf16_paged_sm80_cu_93b96ec2_39394cuda3std3__45__cpo5beginE)
_ZN71_INTERNAL_5814cfec_35_flash_fwd_hdim96_bf16_paged_sm80_cu_93b96ec2_39394cuda3std3__45__cpo5beginE:
	.zero		1
	.type		_ZN71_INTERNAL_5814cfec_35_flash_fwd_hdim96_bf16_paged_sm80_cu_93b96ec2_39394cuda3std3__473_GLOBAL__N__5814cfec_35_flash_fwd_hdim96_bf16_paged_sm80_cu_93b96ec2_39396ignoreE,@object
	.size		_ZN71_INTERNAL_5814cfec_35_flash_fwd_hdim96_bf16_paged_sm80_cu_93b96ec2_39394cuda3std3__473_GLOBAL__N__5814cfec_35_flash_fwd_hdim96_bf16_paged_sm80_cu_93b96ec2_39396ignoreE,(_ZN71_INTERNAL_5814cfec_35_flash_fwd_hdim96_bf16_paged_sm80_cu_93b96ec2_39394cute7productE - _ZN71_INTERNAL_5814cfec_35_flash_fwd_hdim96_bf16_paged_sm80_cu_93b96ec2_39394cuda3std3__473_GLOBAL__N__5814cfec_35_flash_fwd_hdim96_bf16_paged_sm80_cu_93b96ec2_39396ignoreE)
_ZN71_INTERNAL_5814cfec_35_flash_fwd_hdim96_bf16_paged_sm80_cu_93b96ec2_39394cuda3std3__473_GLOBAL__N__5814cfec_35_flash_fwd_hdim96_bf16_paged_sm80_cu_93b96ec2_39396ignoreE:
	.zero		1
	.type		_ZN71_INTERNAL_5814cfec_35_flash_fwd_hdim96_bf16_paged_sm80_cu_93b96ec2_39394cute7productE,@object
	.size		_ZN71_INTERNAL_5814cfec_35_flash_fwd_hdim96_bf16_paged_sm80_cu_93b96ec2_39394cute7productE,(_ZN71_INTERNAL_5814cfec_35_flash_fwd_hdim96_bf16_paged_sm80_cu_93b96ec2_39394cuda3std3__45__cpo3endE - _ZN71_INTERNAL_5814cfec_35_flash_fwd_hdim96_bf16_paged_sm80_cu_93b96ec2_39394cute7productE)
_ZN71_INTERNAL_5814cfec_35_flash_fwd_hdim96_bf16_paged_sm80_cu_93b96ec2_39394cute7productE:
	.zero		1
	.type		_ZN71_INTERNAL_5814cfec_35_flash_fwd_hdim96_bf16_paged_sm80_cu_93b96ec2_39394cuda3std3__45__cpo3endE,@object
	.size		_ZN71_INTERNAL_5814cfec_35_flash_fwd_hdim96_bf16_paged_sm80_cu_93b96ec2_39394cuda3std3__45__cpo3endE,(_ZN71_INTERNAL_5814cfec_35_flash_fwd_hdim96_bf16_paged_sm80_cu_93b96ec2_39394cuda3std3__419piecewise_constructE - _ZN71_INTERNAL_5814cfec_35_flash_fwd_hdim96_bf16_paged_sm80_cu_93b96ec2_39394cuda3std3__45__cpo3endE)
_ZN71_INTERNAL_5814cfec_35_flash_fwd_hdim96_bf16_paged_sm80_cu_93b96ec2_39394cuda3std3__45__cpo3endE:
	.zero		1
	.type		_ZN71_INTERNAL_5814cfec_35_flash_fwd_hdim96_bf16_paged_sm80_cu_93b96ec2_39394cuda3std3__419piecewise_constructE,@object
	.size		_ZN71_INTERNAL_5814cfec_35_flash_fwd_hdim96_bf16_paged_sm80_cu_93b96ec2_39394cuda3std3__419piecewise_constructE,(_ZN71_INTERNAL_5814cfec_35_flash_fwd_hdim96_bf16_paged_sm80_cu_93b96ec2_39394cuda3std3__45__cpo4cendE - _ZN71_INTERNAL_5814cfec_35_flash_fwd_hdim96_bf16_paged_sm80_cu_93b96ec2_39394cuda3std3__419piecewise_constructE)
_ZN71_INTERNAL_5814cfec_35_flash_fwd_hdim96_bf16_paged_sm80_cu_93b96ec2_39394cuda3std3__419piecewise_constructE:
	.zero		1
	.type		_ZN71_INTERNAL_5814cfec_35_flash_fwd_hdim96_bf16_paged_sm80_cu_93b96ec2_39394cuda3std3__45__cpo4cendE,@object
	.size		_ZN71_INTERNAL_5814cfec_35_flash_fwd_hdim96_bf16_paged_sm80_cu_93b96ec2_39394cuda3std3__45__cpo4cendE,(_ZN71_INTERNAL_5814cfec_35_flash_fwd_hdim96_bf16_paged_sm80_cu_93b96ec2_39394cuda3std6ranges3__45__cpo4swapE - _ZN71_INTERNAL_5814cfec_35_flash_fwd_hdim96_bf16_paged_sm80_cu_93b96ec2_39394cuda3std3__45__cpo4cendE)
_ZN71_INTERNAL_5814cfec_35_flash_fwd_hdim96_bf16_paged_sm80_cu_93b96ec2_39394cuda3std3__45__cpo4cendE:
	.zero		1
	.type		_ZN71_INTERNAL_5814cfec_35_flash_fwd_hdim96_bf16_paged_sm80_cu_93b96ec2_39394cuda3std6ranges3__45__cpo4swapE,@object
	.size		_ZN71_INTERNAL_5814cfec_35_flash_fwd_hdim96_bf16_paged_sm80_cu_93b96ec2_39394cuda3std6ranges3__45__cpo4swapE,(.L_7 - _ZN71_INTERNAL_5814cfec_35_flash_fwd_hdim96_bf16_paged_sm80_cu_93b96ec2_39394cuda3std6ranges3__45__cpo4swapE)
_ZN71_INTERNAL_5814cfec_35_flash_fwd_hdim96_bf16_paged_sm80_cu_93b96ec2_39394cuda3std6ranges3__45__cpo4swapE:
	.zero		1
.L_7:


//--------------------- .nv.shared._ZN7cutlass13device_kernelIN5flash19enable_sm80_to_sm89INS1_16FlashAttnFwdSm80INS1_25CollectiveMainloopFwdSm80ILi4ELi1ELb0EN4cute5tupleIJNS5_1CILi128EEENS7_ILi64EEENS7_ILi96EEEEEELi96ENS_10bfloat16_tEfNS_4arch4Sm80ELb0ELb0ELb0ELb1ELb1ELb0ELb1ELb0EEENS1_21CollectiveEpilogueFwdINS6_IJS8_SA_S9_EEENS6_IJNS7_ILi1EEESI_SI_EEESC_SE_Li128ELb1ELb1ELb0ELb0EEENS1_19SingleTileSchedulerILb1ELb0ELb1ELi128EEEEEEEEEvNT_6ParamsE --------------------------
	.section	.nv.shared._ZN7cutlass13device_kernelIN5flash19enable_sm80_to_sm89INS1_16FlashAttnFwdSm80INS1_25CollectiveMainloopFwdSm80ILi4ELi1ELb0EN4cute5tupleIJNS5_1CILi128EEENS7_ILi64EEENS7_ILi96EEEEEELi96ENS_10bfloat16_tEfNS_4arch4Sm80ELb0ELb0ELb0ELb1ELb1ELb0ELb1ELb0EEENS1_21CollectiveEpilogueFwdINS6_IJS8_SA_S9_EEENS6_IJNS7_ILi1EEESI_SI_EEESC_SE_Li128ELb1ELb1ELb0ELb0EEENS1_19SingleTileSchedulerILb1ELb0ELb1ELi128EEEEEEEEEvNT_6ParamsE,"aw",@nobits
	.sectionflags	@""
	.align	16


//--------------------- .nv.shared._ZN7cutlass13device_kernelIN5flash19enable_sm80_to_sm89INS1_16FlashAttnFwdSm80INS1_25CollectiveMainloopFwdSm80ILi4ELi1ELb0EN4cute5tupleIJNS5_1CILi128EEENS7_ILi64EEENS7_ILi96EEEEEELi96ENS_10bfloat16_tEfNS_4arch4Sm80ELb0ELb0ELb0ELb1ELb1ELb1ELb1ELb0EEENS1_21CollectiveEpilogueFwdINS6_IJS8_SA_S9_EEENS6_IJNS7_ILi1EEESI_SI_EEESC_SE_Li128ELb1ELb1ELb0ELb0EEENS1_19SingleTileSchedulerILb1ELb0ELb1ELi128EEEEEEEEEvNT_6ParamsE --------------------------
	.section	.nv.shared._ZN7cutlass13device_kernelIN5flash19enable_sm80_to_sm89INS1_16FlashAttnFwdSm80INS1_25CollectiveMainloopFwdSm80ILi4ELi1ELb0EN4cute5tupleIJNS5_1CILi128EEENS7_ILi64EEENS7_ILi96EEEEEELi96ENS_10bfloat16_tEfNS_4arch4Sm80ELb0ELb0ELb0ELb1ELb1ELb1ELb1ELb0EEENS1_21CollectiveEpilogueFwdINS6_IJS8_SA_S9_EEENS6_IJNS7_ILi1EEESI_SI_EEESC_SE_Li128ELb1ELb1ELb0ELb0EEENS1_19SingleTileSchedulerILb1ELb0ELb1ELi128EEEEEEEEEvNT_6ParamsE,"aw",@nobits
	.sectionflags	@""
	.align	16


//--------------------- .nv.shared._ZN7cutlass13device_kernelIN5flash19enable_sm80_to_sm89INS1_16FlashAttnFwdSm80INS1_25CollectiveMainloopFwdSm80ILi4ELi1ELb0EN4cute5tupleIJNS5_1CILi128EEENS7_ILi48EEENS7_ILi96EEEEEELi96ENS_10bfloat16_tEfNS_4arch4Sm80ELb0ELb1ELb0ELb0ELb1ELb0ELb1ELb0EEENS1_21CollectiveEpilogueFwdINS6_IJS8_SA_S9_EEENS6_IJNS7_ILi1EEESI_SI_EEESC_SE_Li128ELb0ELb1ELb0ELb0EEENS1_19SingleTileSchedulerILb0ELb0ELb1ELi128EEEEEEEEEvNT_6ParamsE --------------------------
	.section	.nv.shared._ZN7cutlass13device_kernelIN5flash19enable_sm80_to_sm89INS1_16FlashAttnFwdSm80INS1_25CollectiveMainloopFwdSm80ILi4ELi1ELb0EN4cute5tupleIJNS5_1CILi128EEENS7_ILi48EEENS7_ILi96EEEEEELi96ENS_10bfloat16_tEfNS_4arch4Sm80ELb0ELb1ELb0ELb0ELb1ELb0ELb1ELb0EEENS1_21CollectiveEpilogueFwdINS6_IJS8_SA_S9_EEENS6_IJNS7_ILi1EEESI_SI_EEESC_SE_Li128ELb0ELb1ELb0ELb0EEENS1_19SingleTileSchedulerILb0ELb0ELb1ELi128EEEEEEEEEvNT_6ParamsE,"aw",@nobits
	.sectionflags	@""
	.align	16


//--------------------- .nv.shared._ZN7cutlass13device_kernelIN5flash19enable_sm80_to_sm89INS1_16FlashAttnFwdSm80INS1_25CollectiveMainloopFwdSm80ILi4ELi1ELb0EN4cute5tupleIJNS5_1CILi128EEENS7_ILi48EEENS7_ILi96EEEEEELi96ENS_10bfloat16_tEfNS_4arch4Sm80ELb0ELb1ELb0ELb1ELb1ELb0ELb1ELb0EEENS1_21CollectiveEpilogueFwdINS6_IJS8_SA_S9_EEENS6_IJNS7_ILi1EEESI_SI_EEESC_SE_Li128ELb1ELb1ELb0ELb0EEENS1_19SingleTileSchedulerILb1ELb0ELb1ELi128EEEEEEEEEvNT_6ParamsE --------------------------
	.section	.nv.shared._ZN7cutlass13device_kernelIN5flash19enable_sm80_to_sm89INS1_16FlashAttnFwdSm80INS1_25CollectiveMainloopFwdSm80ILi4ELi1ELb0EN4cute5tupleIJNS5_1CILi128EEENS7_ILi48EEENS7_ILi96EEEEEELi96ENS_10bfloat16_tEfNS_4arch4Sm80ELb0ELb1ELb0ELb1ELb1ELb0ELb1ELb0EEENS1_21CollectiveEpilogueFwdINS6_IJS8_SA_S9_EEENS6_IJNS7_ILi1EEESI_SI_EEESC_SE_Li128ELb1ELb1ELb0ELb0EEENS1_19SingleTileSchedulerILb1ELb0ELb1ELi128EEEEEEEEEvNT_6ParamsE,"aw",@nobits
	.sectionflags	@""
	.align	16


//--------------------- .nv.shared._ZN7cutlass13device_kernelIN5flash19enable_sm80_to_sm89INS1_16FlashAttnFwdSm80INS1_25CollectiveMainloopFwdSm80ILi4ELi1ELb0EN4cute5tupleIJNS5_1CILi128EEENS7_ILi48EEENS7_ILi96EEEEEELi96ENS_10bfloat16_tEfNS_4arch4Sm80ELb0ELb1ELb0ELb1ELb1ELb1ELb1ELb0EEENS1_21CollectiveEpilogueFwdINS6_IJS8_SA_S9_EEENS6_IJNS7_ILi1EEESI_SI_EEESC_SE_Li128ELb1ELb1ELb0ELb0EEENS1_19SingleTileSchedulerILb1ELb0ELb1ELi128EEEEEEEEEvNT_6ParamsE --------------------------
	.section	.nv.shared._ZN7cutlass13device_kernelIN5flash19enable_sm80_to_sm89INS1_16FlashAttnFwdSm80INS1_25CollectiveMainloopFwdSm80ILi4ELi1ELb0EN4cute5tupleIJNS5_1CILi128EEENS7_ILi48EEENS7_ILi96EEEEEELi96ENS_10bfloat16_tEfNS_4arch4Sm80ELb0ELb1ELb0ELb1ELb1ELb1ELb1ELb0EEENS1_21CollectiveEpilogueFwdINS6_IJS8_SA_S9_EEENS6_IJNS7_ILi1EEESI_SI_EEESC_SE_Li128ELb1ELb1ELb0ELb0EEENS1_19SingleTileSchedulerILb1ELb0ELb1ELi128EEEEEEEEEvNT_6ParamsE,"aw",@nobits
	.sectionflags	@""
	.align	16


//--------------------- .nv.shared._ZN7cutlass13device_kernelIN5flash19enable_sm80_to_sm89INS1_16FlashAttnFwdSm80INS1_25CollectiveMainloopFwdSm80ILi4ELi1ELb0EN4cute5tupleIJNS5_1CILi128EEENS7_ILi64EEENS7_ILi96EEEEEELi96ENS_10bfloat16_tEfNS_4arch4Sm80ELb1ELb0ELb0ELb0ELb1ELb0ELb1ELb0EEENS1_21CollectiveEpilogueFwdINS6_IJS8_SA_S9_EEENS6_IJNS7_ILi1EEESI_SI_EEESC_SE_Li128ELb0ELb1ELb0ELb0EEENS1_30DynamicPersistentTileSchedulerILi128ELi128ELb0ELb1ELb0EEEEEEEEEvNT_6ParamsE --------------------------
	.section	.nv.shared._ZN7cutlass13device_kernelIN5flash19enable_sm80_to_sm89INS1_16FlashAttnFwdSm80INS1_25CollectiveMainloopFwdSm80ILi4ELi1ELb0EN4cute5tupleIJNS5_1CILi128EEENS7_ILi64EEENS7_ILi96EEEEEELi96ENS_10bfloat16_tEfNS_4arch4Sm80ELb1ELb0ELb0ELb0ELb1ELb0ELb1ELb0EEENS1_21CollectiveEpilogueFwdINS6_IJS8_SA_S9_EEENS6_IJNS7_ILi1EEESI_SI_EEESC_SE_Li128ELb0ELb1ELb0ELb0EEENS1_30DynamicPersistentTileSchedulerILi128ELi128ELb0ELb1ELb0EEEEEEEEEvNT_6ParamsE,"aw",@nobits
	.sectionflags	@""
	.align	16


//--------------------- .nv.shared._ZN7cutlass13device_kernelIN5flash19enable_sm80_to_sm89INS1_16FlashAttnFwdSm80INS1_25CollectiveMainloopFwdSm80ILi4ELi1ELb0EN4cute5tupleIJNS5_1CILi128EEENS7_ILi64EEENS7_ILi96EEEEEELi96ENS_10bfloat16_tEfNS_4arch4Sm80ELb1ELb0ELb0ELb1ELb1ELb0ELb1ELb0EEENS1_21CollectiveEpilogueFwdINS6_IJS8_SA_S9_EEENS6_IJNS7_ILi1EEESI_SI_EEESC_SE_Li128ELb1ELb1ELb0ELb0EEENS1_19SingleTileSchedulerILb1ELb0ELb1ELi128EEEEEEEEEvNT_6ParamsE --------------------------
	.section	.nv.shared._ZN7cutlass13device_kernelIN5flash19enable_sm80_to_sm89INS1_16FlashAttnFwdSm80INS1_25CollectiveMainloopFwdSm80ILi4ELi1ELb0EN4cute5tupleIJNS5_1CILi128EEENS7_ILi64EEENS7_ILi96EEEEEELi96ENS_10bfloat16_tEfNS_4arch4Sm80ELb1ELb0ELb0ELb1ELb1ELb0ELb1ELb0EEENS1_21CollectiveEpilogueFwdINS6_IJS8_SA_S9_EEENS6_IJNS7_ILi1EEESI_SI_EEESC_SE_Li128ELb1ELb1ELb0ELb0EEENS1_19SingleTileSchedulerILb1ELb0ELb1ELi128EEEEEEEEEvNT_6ParamsE,"aw",@nobits
	.sectionflags	@""
	.align	16


//--------------------- .nv.shared._ZN7cutlass13device_kernelIN5flash19enable_sm80_to_sm89INS1_16FlashAttnFwdSm80INS1_25CollectiveMainloopFwdSm80ILi4ELi1ELb0EN4cute5tupleIJNS5_1CILi128EEENS7_ILi64EEENS7_ILi96EEEEEELi96ENS_10bfloat16_tEfNS_4arch4Sm80ELb1ELb0ELb0ELb1ELb1ELb1ELb1ELb0EEENS1_21CollectiveEpilogueFwdINS6_IJS8_SA_S9_EEENS6_IJNS7_ILi1EEESI_SI_EEESC_SE_Li128ELb1ELb1ELb0ELb0EEENS1_19SingleTileSchedulerILb1ELb0ELb1ELi128EEEEEEEEEvNT_6ParamsE --------------------------
	.section	.nv.shared._ZN7cutlass13device_kernelIN5flash19enable_sm80_to_sm89INS1_16FlashAttnFwdSm80INS1_25CollectiveMainloopFwdSm80ILi4ELi1ELb0EN4cute5tupleIJNS5_1CILi128EEENS7_ILi64EEENS7_ILi96EEEEEELi96ENS_10bfloat16_tEfNS_4arch4Sm80ELb1ELb0ELb0ELb1ELb1ELb1ELb1ELb0EEENS1_21CollectiveEpilogueFwdINS6_IJS8_SA_S9_EEENS6_IJNS7_ILi1EEESI_SI_EEESC_SE_Li128ELb1ELb1ELb0ELb0EEENS1_19SingleTileSchedulerILb1ELb0ELb1ELi128EEEEEEEEEvNT_6ParamsE,"aw",@nobits
	.sectionflags	@""
	.align	16
